// auto-generated by cutlass_sweep.gemm — config: {"arch": "sm_90", "cluster_m": 2, "cluster_n": 1, "dtype": "e4m3", "dtype_b": "e4m3", "layout": "nt", "stages": 0, "tile_k": 128, "tile_m": 512, "tile_n": 160}
#include "cutlass/cutlass.h"
#include "cutlass/gemm/collective/collective_builder.hpp"
#include "cutlass/gemm/device/gemm_universal_adapter.h"
#include "cutlass/gemm/kernel/gemm_universal.hpp"
#include "cutlass/epilogue/collective/collective_builder.hpp"

using ElemA = cutlass::float_e4m3_t;
using ElemB = cutlass::float_e4m3_t;
using ElemCD = cutlass::float_e4m3_t;
using Acc  = float;
using TileShape    = cute::Shape<cute::_512, cute::_160, cute::_128>;
using ClusterShape = cute::Shape<cute::_2, cute::_1, cute::_1>;

using CollectiveEpilogue = typename cutlass::epilogue::collective::CollectiveBuilder<
    cutlass::arch::Sm90, cutlass::arch::OpClassTensorOp,
    TileShape, ClusterShape,
    cutlass::epilogue::collective::EpilogueTileAuto,
    Acc, Acc,
    ElemCD, cutlass::layout::RowMajor, 128 / cutlass::sizeof_bits<ElemCD>::value,
    ElemCD, cutlass::layout::RowMajor, 128 / cutlass::sizeof_bits<ElemCD>::value,
    cutlass::epilogue::collective::EpilogueScheduleAuto
  >::CollectiveOp;

using CollectiveMainloop = typename cutlass::gemm::collective::CollectiveBuilder<
    cutlass::arch::Sm90, cutlass::arch::OpClassTensorOp,
    ElemA, cutlass::layout::RowMajor, 128 / cutlass::sizeof_bits<ElemA>::value,
    ElemB, cutlass::layout::ColumnMajor, 128 / cutlass::sizeof_bits<ElemB>::value,
    Acc,
    TileShape, ClusterShape,
    cutlass::gemm::collective::StageCountAutoCarveout<static_cast<int>(sizeof(typename CollectiveEpilogue::SharedStorage))>,
    cutlass::gemm::collective::KernelScheduleAuto
  >::CollectiveOp;

using GemmKernel = cutlass::gemm::kernel::GemmUniversal<
    cute::Shape<int,int,int,int>,
    CollectiveMainloop,
    CollectiveEpilogue
>;
using Gemm = cutlass::gemm::device::GemmUniversalAdapter<GemmKernel>;

// Force the device kernel symbol into the cubin without needing a host main.
auto* _anchor = &cutlass::device_kernel<GemmKernel>;


// ===== COMPILED SASS (sm_90a) =====

	.target	sm_90a

	.elftype	@"ET_EXEC"


//--------------------- .note.nv.tkinfo           --------------------------
	.section	.note.nv.tkinfo,"",@"SHT_NOTE"
	.sectionflags	@"SHF_NOTE_NV_TKINFO"
	.tkinfo
        /*0018*/ 	.word	0x00000002
        /*0030*/ 	.string	""
        /*0030*/ 	.string	"ptxas"
        /*0030*/ 	.string	"Cuda compilation tools, release 13.0, V13.0.88"
        /*0030*/ 	.string	"Build cuda_13.0.r13.0/compiler.36424714_0"
        /*0030*/ 	.string	"-arch sm_90a -m 64 "



//--------------------- .note.nv.cuinfo           --------------------------
	.section	.note.nv.cuinfo,"",@"SHT_NOTE"
	.sectionflags	@"SHF_NOTE_NV_CUINFO"
        /*0018*/ 	.short	0x0002
        /*001a*/ 	.short	0x005a
        /*001c*/ 	.short	0x0082
	.zero		2


//--------------------- .nv.info                  --------------------------
	.section	.nv.info,"",@"SHT_CUDA_INFO"
	.align	4


	//----- nvinfo : EIATTR_REGCOUNT
	.align		4
        /*0000*/ 	.byte	0x04, 0x2f
        /*0002*/ 	.short	(.L_12 - .L_11)
	.align		4
.L_11:
        /*0004*/ 	.word	index@(_ZN7cutlass13device_kernelINS_4gemm6kernel13GemmUniversalIN4cute5tupleIJiiiiEEENS1_10collective13CollectiveMmaINS1_37MainloopSm90TmaGmmaWarpSpecializedFP8ILi2ENS5_IJNS4_1CILi2EEENSA_ILi1EEESC_EEENS1_35KernelTmaWarpSpecializedCooperativeEEENS5_IJNSA_ILi512EEENSA_ILi160EEENSA_ILi128EEEEEENS_12float_e4m3_tENS5_IJlSC_lEEESK_SL_NS4_8TiledMMAINS4_8MMA_AtomIJNS4_4SM904GMMA30MMA_64x32x32_F32E4M3E4M3_SS_TNILNSP_7ScaleInE1ELSR_1EEEEEENS4_6LayoutISD_NS5_IJSC_NSA_ILi0EEESV_EEEEENS5_IJNS4_10UnderscoreESY_SY_EEEEENS4_13SM90_TMA_LOADENS4_14ComposedLayoutINS4_7SwizzleILi3ELi4ELi3EEENS4_18smem_ptr_flag_bitsILi8EEENSU_INS5_IJNSA_ILi8EEESI_EEENS5_IJSI_SC_EEEEEEEvNS4_8identityENS4_23SM90_TMA_LOAD_MULTICASTES1B_vS1C_EENS_8epilogue10collective6detail29Sm90TmaWarpSpecializedAdapterINS1G_15DefaultEpilogueISK_SL_SL_NS1F_6thread17LinearCombinationISK_Li1EffLNS1K_9ScaleType4KindE0ELNS_15FloatRoundStyleE2ESK_EENS1_15EpilogueDefaultEEEEEvvEEEEvNT_6ParamsE)
        /*0008*/ 	.word	0x000000a8


	//----- nvinfo : EIATTR_FRAME_SIZE
	.align		4
.L_12:
        /*000c*/ 	.byte	0x04, 0x11
        /*000e*/ 	.short	(.L_14 - .L_13)
	.align		4
.L_13:
        /*0010*/ 	.word	index@(_ZN7cutlass13device_kernelINS_4gemm6kernel13GemmUniversalIN4cute5tupleIJiiiiEEENS1_10collective13CollectiveMmaINS1_37MainloopSm90TmaGmmaWarpSpecializedFP8ILi2ENS5_IJNS4_1CILi2EEENSA_ILi1EEESC_EEENS1_35KernelTmaWarpSpecializedCooperativeEEENS5_IJNSA_ILi512EEENSA_ILi160EEENSA_ILi128EEEEEENS_12float_e4m3_tENS5_IJlSC_lEEESK_SL_NS4_8TiledMMAINS4_8MMA_AtomIJNS4_4SM904GMMA30MMA_64x32x32_F32E4M3E4M3_SS_TNILNSP_7ScaleInE1ELSR_1EEEEEENS4_6LayoutISD_NS5_IJSC_NSA_ILi0EEESV_EEEEENS5_IJNS4_10UnderscoreESY_SY_EEEEENS4_13SM90_TMA_LOADENS4_14ComposedLayoutINS4_7SwizzleILi3ELi4ELi3EEENS4_18smem_ptr_flag_bitsILi8EEENSU_INS5_IJNSA_ILi8EEESI_EEENS5_IJSI_SC_EEEEEEEvNS4_8identityENS4_23SM90_TMA_LOAD_MULTICASTES1B_vS1C_EENS_8epilogue10collective6detail29Sm90TmaWarpSpecializedAdapterINS1G_15DefaultEpilogueISK_SL_SL_NS1F_6thread17LinearCombinationISK_Li1EffLNS1K_9ScaleType4KindE0ELNS_15FloatRoundStyleE2ESK_EENS1_15EpilogueDefaultEEEEEvvEEEEvNT_6ParamsE)
        /*0014*/ 	.word	0x00000b08


	//----- nvinfo : EIATTR_MIN_STACK_SIZE
	.align		4
.L_14:
        /*0018*/ 	.byte	0x04, 0x12
        /*001a*/ 	.short	(.L_16 - .L_15)
	.align		4
.L_15:
        /*001c*/ 	.word	index@(_ZN7cutlass13device_kernelINS_4gemm6kernel13GemmUniversalIN4cute5tupleIJiiiiEEENS1_10collective13CollectiveMmaINS1_37MainloopSm90TmaGmmaWarpSpecializedFP8ILi2ENS5_IJNS4_1CILi2EEENSA_ILi1EEESC_EEENS1_35KernelTmaWarpSpecializedCooperativeEEENS5_IJNSA_ILi512EEENSA_ILi160EEENSA_ILi128EEEEEENS_12float_e4m3_tENS5_IJlSC_lEEESK_SL_NS4_8TiledMMAINS4_8MMA_AtomIJNS4_4SM904GMMA30MMA_64x32x32_F32E4M3E4M3_SS_TNILNSP_7ScaleInE1ELSR_1EEEEEENS4_6LayoutISD_NS5_IJSC_NSA_ILi0EEESV_EEEEENS5_IJNS4_10UnderscoreESY_SY_EEEEENS4_13SM90_TMA_LOADENS4_14ComposedLayoutINS4_7SwizzleILi3ELi4ELi3EEENS4_18smem_ptr_flag_bitsILi8EEENSU_INS5_IJNSA_ILi8EEESI_EEENS5_IJSI_SC_EEEEEEEvNS4_8identityENS4_23SM90_TMA_LOAD_MULTICASTES1B_vS1C_EENS_8epilogue10collective6detail29Sm90TmaWarpSpecializedAdapterINS1G_15DefaultEpilogueISK_SL_SL_NS1F_6thread17LinearCombinationISK_Li1EffLNS1K_9ScaleType4KindE0ELNS_15FloatRoundStyleE2ESK_EENS1_15EpilogueDefaultEEEEEvvEEEEvNT_6ParamsE)
        /*0020*/ 	.word	0x00000b08
.L_16:


//--------------------- .nv.compat                --------------------------
	.section	.nv.compat,"",@"SHT_CUDA_COMPAT_INFO"
	.align	4
        /*0000*/ 	.byte	0x02, 0x09, 0x01, 0x00, 0x02, 0x02, 0x04, 0x00, 0x02, 0x05, 0x05, 0x00, 0x03, 0x07, 0x01, 0x01
        /*0010*/ 	.byte	0x02, 0x03, 0x01, 0x00, 0x02, 0x06, 0x01, 0x00, 0x04, 0x0b, 0x08, 0x00, 0x00, 0x00, 0x00, 0x00
        /*0020*/ 	.byte	0x00, 0x00, 0x00, 0x00


//--------------------- .nv.info._ZN7cutlass13device_kernelINS_4gemm6kernel13GemmUniversalIN4cute5tupleIJiiiiEEENS1_10collective13CollectiveMmaINS1_37MainloopSm90TmaGmmaWarpSpecializedFP8ILi2ENS5_IJNS4_1CILi2EEENSA_ILi1EEESC_EEENS1_35KernelTmaWarpSpecializedCooperativeEEENS5_IJNSA_ILi512EEENSA_ILi160EEENSA_ILi128EEEEEENS_12float_e4m3_tENS5_IJlSC_lEEESK_SL_NS4_8TiledMMAINS4_8MMA_AtomIJNS4_4SM904GMMA30MMA_64x32x32_F32E4M3E4M3_SS_TNILNSP_7ScaleInE1ELSR_1EEEEEENS4_6LayoutISD_NS5_IJSC_NSA_ILi0EEESV_EEEEENS5_IJNS4_10UnderscoreESY_SY_EEEEENS4_13SM90_TMA_LOADENS4_14ComposedLayoutINS4_7SwizzleILi3ELi4ELi3EEENS4_18smem_ptr_flag_bitsILi8EEENSU_INS5_IJNSA_ILi8EEESI_EEENS5_IJSI_SC_EEEEEEEvNS4_8identityENS4_23SM90_TMA_LOAD_MULTICASTES1B_vS1C_EENS_8epilogue10collective6detail29Sm90TmaWarpSpecializedAdapterINS1G_15DefaultEpilogueISK_SL_SL_NS1F_6thread17LinearCombinationISK_Li1EffLNS1K_9ScaleType4KindE0ELNS_15FloatRoundStyleE2ESK_EENS1_15EpilogueDefaultEEEEEvvEEEEvNT_6ParamsE --------------------------
	.section	.nv.info._ZN7cutlass13device_kernelINS_4gemm6kernel13GemmUniversalIN4cute5tupleIJiiiiEEENS1_10collective13CollectiveMmaINS1_37MainloopSm90TmaGmmaWarpSpecializedFP8ILi2ENS5_IJNS4_1CILi2EEENSA_ILi1EEESC_EEENS1_35KernelTmaWarpSpecializedCooperativeEEENS5_IJNSA_ILi512EEENSA_ILi160EEENSA_ILi128EEEEEENS_12float_e4m3_tENS5_IJlSC_lEEESK_SL_NS4_8TiledMMAINS4_8MMA_AtomIJNS4_4SM904GMMA30MMA_64x32x32_F32E4M3E4M3_SS_TNILNSP_7ScaleInE1ELSR_1EEEEEENS4_6LayoutISD_NS5_IJSC_NSA_ILi0EEESV_EEEEENS5_IJNS4_10UnderscoreESY_SY_EEEEENS4_13SM90_TMA_LOADENS4_14ComposedLayoutINS4_7SwizzleILi3ELi4ELi3EEENS4_18smem_ptr_flag_bitsILi8EEENSU_INS5_IJNSA_ILi8EEESI_EEENS5_IJSI_SC_EEEEEEEvNS4_8identityENS4_23SM90_TMA_LOAD_MULTICASTES1B_vS1C_EENS_8epilogue10collective6detail29Sm90TmaWarpSpecializedAdapterINS1G_15DefaultEpilogueISK_SL_SL_NS1F_6thread17LinearCombinationISK_Li1EffLNS1K_9ScaleType4KindE0ELNS_15FloatRoundStyleE2ESK_EENS1_15EpilogueDefaultEEEEEvvEEEEvNT_6ParamsE,"",@"SHT_CUDA_INFO"
	.sectionflags	@""
	.align	4


	//----- nvinfo : EIATTR_CUDA_API_VERSION
	.align		4
        /*0000*/ 	.byte	0x04, 0x37
        /*0002*/ 	.short	(.L_18 - .L_17)
.L_17:
        /*0004*/ 	.word	0x00000082


	//----- nvinfo : EIATTR_KPARAM_INFO
	.align		4
.L_18:
        /*0008*/ 	.byte	0x04, 0x17
        /*000a*/ 	.short	(.L_20 - .L_19)
.L_19:
        /*000c*/ 	.word	0x00000000
        /*0010*/ 	.short	0x0000
        /*0012*/ 	.short	0x0070
        /*0014*/ 	.byte	0x00, 0xf0, 0x01, 0x10


	//----- nvinfo : EIATTR_SPARSE_MMA_MASK
	.align		4
.L_20:
        /*0018*/ 	.byte	0x03, 0x50
        /*001a*/ 	.short	0x0000


	//----- nvinfo : EIATTR_MAXREG_COUNT
	.align		4
        /*001c*/ 	.byte	0x03, 0x1b
        /*001e*/ 	.short	0x00a8


	//----- nvinfo : EIATTR_NUM_BARRIERS
	.align		4
        /*0020*/ 	.byte	0x02, 0x4c
        /*0022*/ 	.byte	0x01
	.zero		1


	//----- nvinfo : EIATTR_ANNOTATIONS
	.align		4
        /*0024*/ 	.byte	0x04, 0x55
        /*0026*/ 	.short	(.L_22 - .L_21)


	//   ....[0]....
.L_21:
        /*0028*/ 	.word	0x00000001
        /*002c*/ 	.byte	0xf0, 0x06, 0x00, 0x00, 0x01, 0x00, 0x00, 0x00, 0xc0, 0x07, 0x00, 0x00, 0x01, 0x00, 0x00, 0x00
        /* <DEDUP_REMOVED lines=2340> */
        /*927c*/ 	.byte	0x70, 0x4c, 0x04, 0x00, 0x01, 0x00, 0x00, 0x00, 0xc0, 0x4c, 0x04, 0x00


	//----- nvinfo : EIATTR_MERCURY_ISA_VERSION
	.align		4
.L_22:
        /*9288*/ 	.byte	0x03, 0x5f
        /*928a*/ 	.short	0x0101


	//----- nvinfo : EIATTR_INT_WARP_WIDE_INSTR_OFFSETS
	.align		4
        /*928c*/ 	.byte	0x04, 0x31
        /*928e*/ 	.short	(.L_24 - .L_23)


	//   ....[0]....
.L_23:
        /*9290*/ 	.word	0x00000510


	//   ....[1]....
        /*9294*/ 	.word	0x00000530


	//   ....[2]....
        /*9298*/ 	.word	0x00000690


	//   ....[3]....
        /*929c*/ 	.word	0x0001c4b0


	//----- nvinfo : EIATTR_COOP_GROUP_MASK_REGIDS
	.align		4
.L_24:
        /*92a0*/ 	.byte	0x04, 0x29
        /*92a2*/ 	.short	(.L_26 - .L_25)


	//   ....[0]....
.L_25:
        /*92a4*/ 	.word	0xffffffff


	//   ....[1]....
        /*92a8*/ 	.word	0xffffffff


	//   ....[2]....
        /*92ac*/ 	.word	0xffffffff


	//   ....[3]....
        /*92b0*/ 	.word	0xffffffff


	//   ....[4]....
        /*92b4*/ 	.word	0xffffffff


	//   ....[5]....
        /*92b8*/ 	.word	0xffffffff


	//----- nvinfo : EIATTR_COOP_GROUP_INSTR_OFFSETS
	.align		4
.L_26:
        /*92bc*/ 	.byte	0x04, 0x28
        /*92be*/ 	.short	(.L_28 - .L_27)


	//   ....[0]....
.L_27:
        /*92c0*/ 	.word	0x00000070


	//   ....[1]....
        /*92c4*/ 	.word	0x00000080


	//   ....[2]....
        /*92c8*/ 	.word	0x000001a0


	//   ....[3]....
        /*92cc*/ 	.word	0x00000380


	//   ....[4]....
        /*92d0*/ 	.word	0x00000800


	//   ....[5]....
        /*92d4*/ 	.word	0x000031e0


	//----- nvinfo : EIATTR_REG_RECONFIG
	.align		4
.L_28:
        /*92d8*/ 	.byte	0x01, 0x54
	.zero		2


	//----- nvinfo : EIATTR_MBARRIER_INSTR_OFFSETS
	.align		4
        /*92dc*/ 	.byte	0x04, 0x39
        /*92de*/ 	.short	(.L_30 - .L_29)


	//   ....[0]....
.L_29:
        /*92e0*/ 	.word	0x00000320
        /*92e4*/ 	.word	0x000000ff
        /*92e8*/ 	.word	0x00000000
        /*92ec*/ 	.short	0x0100
        /*92ee*/ 	.byte	0x0a
	.zero		1


	//   ....[1]....
        /*92f0*/ 	.word	0x00000330
        /*92f4*/ 	.word	0x000000ff
        /*92f8*/ 	.word	0x00000010
        /*92fc*/ 	.short	0x0100
        /*92fe*/ 	.byte	0x0a
	.zero		1


	//   ....[2]....
        /*9300*/ 	.word	0x00000340
        /*9304*/ 	.word	0x000000ff
        /*9308*/ 	.word	0x00000008
        /*930c*/ 	.short	0x0100
        /*930e*/ 	.byte	0x0a
	.zero		1


	//   ....[3]....
        /*9310*/ 	.word	0x00000350
        /*9314*/ 	.word	0x000000ff
        /*9318*/ 	.word	0x00000018
        /*931c*/ 	.short	0x0100
        /*931e*/ 	.byte	0x0a
	.zero		1


	//   ....[4]....
        /*9320*/ 	.word	0x00000720
        /*9324*/ 	.word	0x000000ff
        /*9328*/ 	.word	0x00000030
        /*932c*/ 	.short	0x0100
        /*932e*/ 	.byte	0x08
	.zero		1


	//   ....[5]....
        /*9330*/ 	.word	0x000007a0
        /*9334*/ 	.word	0x000000ff
        /*9338*/ 	.word	0x00000038
        /*933c*/ 	.short	0x0100
        /*933e*/ 	.byte	0x08
	.zero		1


	//   ....[6]....
        /*9340*/ 	.word	0x000035e0
        /*9344*/ 	.word	0x000000ff
        /*9348*/ 	.word	0x00000000
        /*934c*/ 	.short	0x010a
        /*934e*/ 	.byte	0x0c
	.zero		1


	//   ....[7]....
        /*9350*/ 	.word	0x00003640
        /*9354*/ 	.word	0x000000ff
        /*9358*/ 	.word	0x00000000
        /*935c*/ 	.short	0x010a
        /*935e*/ 	.byte	0x0c
	.zero		1


	//   ....[8]....
        /*9360*/ 	.word	0x0000d8d0
        /*9364*/ 	.word	0x000000ff
        /*9368*/ 	.word	0x00000000
        /*936c*/ 	.short	0x010a
        /*936e*/ 	.byte	0x0e
	.zero		1


	//   ....[9]....
        /*9370*/ 	.word	0x0000d910
        /*9374*/ 	.word	0x000000ff
        /*9378*/ 	.word	0x00000000
        /*937c*/ 	.short	0x010a
        /*937e*/ 	.byte	0x0e
	.zero		1


	//   ....[10]....
        /*9380*/ 	.word	0x00017b20
        /*9384*/ 	.word	0x00000005
        /*9388*/ 	.word	0x00000000
        /*938c*/ 	.short	0x0101
        /*938e*/ 	.byte	0x3f
	.zero		1


	//   ....[11]....
        /*9390*/ 	.word	0x0001c540
        /*9394*/ 	.word	0x00000004
        /*9398*/ 	.word	0x00000000
        /*939c*/ 	.short	0x0101
        /*939e*/ 	.byte	0x3f
	.zero		1


	//   ....[12]....
        /*93a0*/ 	.word	0x00043fb0
        /*93a4*/ 	.word	0x0000000f
        /*93a8*/ 	.word	0x00000010
        /*93ac*/ 	.short	0x010a
        /*93ae*/ 	.byte	0x3f
	.zero		1


	//   ....[13]....
        /*93b0*/ 	.word	0x000443c0
        /*93b4*/ 	.word	0x00000002
        /*93b8*/ 	.word	0x00000038
        /*93bc*/ 	.short	0x0101
        /*93be*/ 	.byte	0x3f
	.zero		1


	//   ....[14]....
        /*93c0*/ 	.word	0x00044b20
        /*93c4*/ 	.word	0x00000005
        /*93c8*/ 	.word	0x00000000
        /*93cc*/ 	.short	0x010a
        /*93ce*/ 	.byte	0x3f
	.zero		1


	//   ....[15]....
        /*93d0*/ 	.word	0x00044bb0
        /*93d4*/ 	.word	0x00000003
        /*93d8*/ 	.word	0x00000000
        /*93dc*/ 	.short	0x010a
        /*93de*/ 	.byte	0x3f
	.zero		1


	//   ....[16]....
        /*93e0*/ 	.word	0x00044c20
        /*93e4*/ 	.word	0x00000005
        /*93e8*/ 	.word	0x00000000
        /*93ec*/ 	.short	0x010a
        /*93ee*/ 	.byte	0x3f
	.zero		1


	//   ....[17]....
        /*93f0*/ 	.word	0x00044c90
        /*93f4*/ 	.word	0x00000000
        /*93f8*/ 	.word	0x00000000
        /*93fc*/ 	.short	0x010a
        /*93fe*/ 	.byte	0x3f
	.zero		1


	//   ....[18]....
        /*9400*/ 	.word	0x00044d70
        /*9404*/ 	.word	0x0000000f
        /*9408*/ 	.word	0x00000010
        /*940c*/ 	.short	0x010a
        /*940e*/ 	.byte	0x3f
	.zero		1


	//   ....[19]....
        /*9410*/ 	.word	0x00044e40
        /*9414*/ 	.word	0x00000005
        /*9418*/ 	.word	0x00000000
        /*941c*/ 	.short	0x010a
        /*941e*/ 	.byte	0x3f
	.zero		1


	//----- nvinfo : EIATTR_NUM_MBARRIERS
	.align		4
.L_30:
        /*9420*/ 	.byte	0x03, 0x38
        /*9422*/ 	.short	0x0006


	//----- nvinfo : EIATTR_EXIT_INSTR_OFFSETS
	.align		4
        /*9424*/ 	.byte	0x04, 0x1c
        /*9426*/ 	.short	(.L_32 - .L_31)


	//   ....[0]....
.L_31:
        /*9428*/ 	.word	0x000009b0


	//   ....[1]....
        /*942c*/ 	.word	0x00001240


	//   ....[2]....
        /*9430*/ 	.word	0x000436b0


	//   ....[3]....
        /*9434*/ 	.word	0x00043c60


	//   ....[4]....
        /*9438*/ 	.word	0x00044c00


	//----- nvinfo : EIATTR_MAX_THREADS
	.align		4
.L_32:
        /*943c*/ 	.byte	0x04, 0x05
        /*943e*/ 	.short	(.L_34 - .L_33)
.L_33:
        /*9440*/ 	.word	0x00000180
        /*9444*/ 	.word	0x00000001
        /*9448*/ 	.word	0x00000001


	//----- nvinfo : EIATTR_CRS_STACK_SIZE
	.align		4
.L_34:
        /*944c*/ 	.byte	0x04, 0x1e
        /*944e*/ 	.short	(.L_36 - .L_35)
.L_35:
        /*9450*/ 	.word	0x00000000


	//----- nvinfo : EIATTR_CBANK_PARAM_SIZE
	.align		4
.L_36:
        /*9454*/ 	.byte	0x03, 0x19
        /*9456*/ 	.short	0x0470


	//----- nvinfo : EIATTR_PARAM_CBANK
	.align		4
        /*9458*/ 	.byte	0x04, 0x0a
        /*945a*/ 	.short	(.L_38 - .L_37)
	.align		4
.L_37:
        /*945c*/ 	.word	index@(.nv.constant0._ZN7cutlass13device_kernelINS_4gemm6kernel13GemmUniversalIN4cute5tupleIJiiiiEEENS1_10collective13CollectiveMmaINS1_37MainloopSm90TmaGmmaWarpSpecializedFP8ILi2ENS5_IJNS4_1CILi2EEENSA_ILi1EEESC_EEENS1_35KernelTmaWarpSpecializedCooperativeEEENS5_IJNSA_ILi512EEENSA_ILi160EEENSA_ILi128EEEEEENS_12float_e4m3_tENS5_IJlSC_lEEESK_SL_NS4_8TiledMMAINS4_8MMA_AtomIJNS4_4SM904GMMA30MMA_64x32x32_F32E4M3E4M3_SS_TNILNSP_7ScaleInE1ELSR_1EEEEEENS4_6LayoutISD_NS5_IJSC_NSA_ILi0EEESV_EEEEENS5_IJNS4_10UnderscoreESY_SY_EEEEENS4_13SM90_TMA_LOADENS4_14ComposedLayoutINS4_7SwizzleILi3ELi4ELi3EEENS4_18smem_ptr_flag_bitsILi8EEENSU_INS5_IJNSA_ILi8EEESI_EEENS5_IJSI_SC_EEEEEEEvNS4_8identityENS4_23SM90_TMA_LOAD_MULTICASTES1B_vS1C_EENS_8epilogue10collective6detail29Sm90TmaWarpSpecializedAdapterINS1G_15DefaultEpilogueISK_SL_SL_NS1F_6thread17LinearCombinationISK_Li1EffLNS1K_9ScaleType4KindE0ELNS_15FloatRoundStyleE2ESK_EENS1_15EpilogueDefaultEEEEEvvEEEEvNT_6ParamsE)
        /*9460*/ 	.short	0x0210
        /*9462*/ 	.short	0x0470


	//----- nvinfo : EIATTR_SW_WAR
	.align		4
.L_38:
        /*9464*/ 	.byte	0x04, 0x36
        /*9466*/ 	.short	(.L_40 - .L_39)
.L_39:
        /*9468*/ 	.word	0x00000008
.L_40:


//--------------------- .nv.callgraph             --------------------------
	.section	.nv.callgraph,"",@"SHT_CUDA_CALLGRAPH"
	.align	4
	.sectionentsize	8
	.align		4
        /*0000*/ 	.word	0x00000000
	.align		4
        /*0004*/ 	.word	0xffffffff
	.align		4
        /*0008*/ 	.word	0x00000000
	.align		4
        /*000c*/ 	.word	0xfffffffe
	.align		4
        /*0010*/ 	.word	0x00000000
	.align		4
        /*0014*/ 	.word	0xfffffffd
	.align		4
        /*0018*/ 	.word	0x00000000
	.align		4
        /*001c*/ 	.word	0xfffffffc


//--------------------- .nv.constant4             --------------------------
	.section	.nv.constant4,"a",@progbits
	.align	8
	.align		8
.nv.constant4:
        /*0000*/ 	.dword	_ZN40_INTERNAL_83407156_4_k_cu_7cad7c0b_100214cuda3std3__45__cpo5beginE
	.align		8
        /*0008*/ 	.dword	_ZN40_INTERNAL_83407156_4_k_cu_7cad7c0b_100214cuda3std3__45__cpo3endE
	.align		8
        /*0010*/ 	.dword	_ZN40_INTERNAL_83407156_4_k_cu_7cad7c0b_100214cuda3std3__45__cpo6cbeginE
	.align		8
        /*0018*/ 	.dword	_ZN40_INTERNAL_83407156_4_k_cu_7cad7c0b_100214cuda3std3__45__cpo4cendE
	.align		8
        /*0020*/ 	.dword	_ZN40_INTERNAL_83407156_4_k_cu_7cad7c0b_100214cuda3std3__442_GLOBAL__N__83407156_4_k_cu_7cad7c0b_100216ignoreE
	.align		8
        /*0028*/ 	.dword	_ZN40_INTERNAL_83407156_4_k_cu_7cad7c0b_100214cuda3std3__419piecewise_constructE
	.align		8
        /*0030*/ 	.dword	_ZN40_INTERNAL_83407156_4_k_cu_7cad7c0b_100214cuda3std3__48in_placeE
	.align		8
        /*0038*/ 	.dword	_ZN40_INTERNAL_83407156_4_k_cu_7cad7c0b_100214cuda3std6ranges3__45__cpo4swapE
	.align		8
        /*0040*/ 	.dword	_ZN40_INTERNAL_83407156_4_k_cu_7cad7c0b_100214cuda3std6ranges3__45__cpo9iter_moveE
	.align		8
        /*0048*/ 	.dword	_ZN40_INTERNAL_83407156_4_k_cu_7cad7c0b_100214cute7productE
	.align		8
        /*0050*/ 	.dword	_ZN40_INTERNAL_83407156_4_k_cu_7cad7c0b_100214cute1_E


//--------------------- .text._ZN7cutlass13device_kernelINS_4gemm6kernel13GemmUniversalIN4cute5tupleIJiiiiEEENS1_10collective13CollectiveMmaINS1_37MainloopSm90TmaGmmaWarpSpecializedFP8ILi2ENS5_IJNS4_1CILi2EEENSA_ILi1EEESC_EEENS1_35KernelTmaWarpSpecializedCooperativeEEENS5_IJNSA_ILi512EEENSA_ILi160EEENSA_ILi128EEEEEENS_12float_e4m3_tENS5_IJlSC_lEEESK_SL_NS4_8TiledMMAINS4_8MMA_AtomIJNS4_4SM904GMMA30MMA_64x32x32_F32E4M3E4M3_SS_TNILNSP_7ScaleInE1ELSR_1EEEEEENS4_6LayoutISD_NS5_IJSC_NSA_ILi0EEESV_EEEEENS5_IJNS4_10UnderscoreESY_SY_EEEEENS4_13SM90_TMA_LOADENS4_14ComposedLayoutINS4_7SwizzleILi3ELi4ELi3EEENS4_18smem_ptr_flag_bitsILi8EEENSU_INS5_IJNSA_ILi8EEESI_EEENS5_IJSI_SC_EEEEEEEvNS4_8identityENS4_23SM90_TMA_LOAD_MULTICASTES1B_vS1C_EENS_8epilogue10collective6detail29Sm90TmaWarpSpecializedAdapterINS1G_15DefaultEpilogueISK_SL_SL_NS1F_6thread17LinearCombinationISK_Li1EffLNS1K_9ScaleType4KindE0ELNS_15FloatRoundStyleE2ESK_EENS1_15EpilogueDefaultEEEEEvvEEEEvNT_6ParamsE --------------------------
	.section	.text._ZN7cutlass13device_kernelINS_4gemm6kernel13GemmUniversalIN4cute5tupleIJiiiiEEENS1_10collective13CollectiveMmaINS1_37MainloopSm90TmaGmmaWarpSpecializedFP8ILi2ENS5_IJNS4_1CILi2EEENSA_ILi1EEESC_EEENS1_35KernelTmaWarpSpecializedCooperativeEEENS5_IJNSA_ILi512EEENSA_ILi160EEENSA_ILi128EEEEEENS_12float_e4m3_tENS5_IJlSC_lEEESK_SL_NS4_8TiledMMAINS4_8MMA_AtomIJNS4_4SM904GMMA30MMA_64x32x32_F32E4M3E4M3_SS_TNILNSP_7ScaleInE1ELSR_1EEEEEENS4_6LayoutISD_NS5_IJSC_NSA_ILi0EEESV_EEEEENS5_IJNS4_10UnderscoreESY_SY_EEEEENS4_13SM90_TMA_LOADENS4_14ComposedLayoutINS4_7SwizzleILi3ELi4ELi3EEENS4_18smem_ptr_flag_bitsILi8EEENSU_INS5_IJNSA_ILi8EEESI_EEENS5_IJSI_SC_EEEEEEEvNS4_8identityENS4_23SM90_TMA_LOAD_MULTICASTES1B_vS1C_EENS_8epilogue10collective6detail29Sm90TmaWarpSpecializedAdapterINS1G_15DefaultEpilogueISK_SL_SL_NS1F_6thread17LinearCombinationISK_Li1EffLNS1K_9ScaleType4KindE0ELNS_15FloatRoundStyleE2ESK_EENS1_15EpilogueDefaultEEEEEvvEEEEvNT_6ParamsE,"ax",@progbits
	.align	128
.text._ZN7cutlass13device_kernelINS_4gemm6kernel13GemmUniversalIN4cute5tupleIJiiiiEEENS1_10collective13CollectiveMmaINS1_37MainloopSm90TmaGmmaWarpSpecializedFP8ILi2ENS5_IJNS4_1CILi2EEENSA_ILi1EEESC_EEENS1_35KernelTmaWarpSpecializedCooperativeEEENS5_IJNSA_ILi512EEENSA_ILi160EEENSA_ILi128EEEEEENS_12float_e4m3_tENS5_IJlSC_lEEESK_SL_NS4_8TiledMMAINS4_8MMA_AtomIJNS4_4SM904GMMA30MMA_64x32x32_F32E4M3E4M3_SS_TNILNSP_7ScaleInE1ELSR_1EEEEEENS4_6LayoutISD_NS5_IJSC_NSA_ILi0EEESV_EEEEENS5_IJNS4_10UnderscoreESY_SY_EEEEENS4_13SM90_TMA_LOADENS4_14ComposedLayoutINS4_7SwizzleILi3ELi4ELi3EEENS4_18smem_ptr_flag_bitsILi8EEENSU_INS5_IJNSA_ILi8EEESI_EEENS5_IJSI_SC_EEEEEEEvNS4_8identityENS4_23SM90_TMA_LOAD_MULTICASTES1B_vS1C_EENS_8epilogue10collective6detail29Sm90TmaWarpSpecializedAdapterINS1G_15DefaultEpilogueISK_SL_SL_NS1F_6thread17LinearCombinationISK_Li1EffLNS1K_9ScaleType4KindE0ELNS_15FloatRoundStyleE2ESK_EENS1_15EpilogueDefaultEEEEEvvEEEEvNT_6ParamsE:
        .type           _ZN7cutlass13device_kernelINS_4gemm6kernel13GemmUniversalIN4cute5tupleIJiiiiEEENS1_10collective13CollectiveMmaINS1_37MainloopSm90TmaGmmaWarpSpecializedFP8ILi2ENS5_IJNS4_1CILi2EEENSA_ILi1EEESC_EEENS1_35KernelTmaWarpSpecializedCooperativeEEENS5_IJNSA_ILi512EEENSA_ILi160EEENSA_ILi128EEEEEENS_12float_e4m3_tENS5_IJlSC_lEEESK_SL_NS4_8TiledMMAINS4_8MMA_AtomIJNS4_4SM904GMMA30MMA_64x32x32_F32E4M3E4M3_SS_TNILNSP_7ScaleInE1ELSR_1EEEEEENS4_6LayoutISD_NS5_IJSC_NSA_ILi0EEESV_EEEEENS5_IJNS4_10UnderscoreESY_SY_EEEEENS4_13SM90_TMA_LOADENS4_14ComposedLayoutINS4_7SwizzleILi3ELi4ELi3EEENS4_18smem_ptr_flag_bitsILi8EEENSU_INS5_IJNSA_ILi8EEESI_EEENS5_IJSI_SC_EEEEEEEvNS4_8identityENS4_23SM90_TMA_LOAD_MULTICASTES1B_vS1C_EENS_8epilogue10collective6detail29Sm90TmaWarpSpecializedAdapterINS1G_15DefaultEpilogueISK_SL_SL_NS1F_6thread17LinearCombinationISK_Li1EffLNS1K_9ScaleType4KindE0ELNS_15FloatRoundStyleE2ESK_EENS1_15EpilogueDefaultEEEEEvvEEEEvNT_6ParamsE,@function
        .size           _ZN7cutlass13device_kernelINS_4gemm6kernel13GemmUniversalIN4cute5tupleIJiiiiEEENS1_10collective13CollectiveMmaINS1_37MainloopSm90TmaGmmaWarpSpecializedFP8ILi2ENS5_IJNS4_1CILi2EEENSA_ILi1EEESC_EEENS1_35KernelTmaWarpSpecializedCooperativeEEENS5_IJNSA_ILi512EEENSA_ILi160EEENSA_ILi128EEEEEENS_12float_e4m3_tENS5_IJlSC_lEEESK_SL_NS4_8TiledMMAINS4_8MMA_AtomIJNS4_4SM904GMMA30MMA_64x32x32_F32E4M3E4M3_SS_TNILNSP_7ScaleInE1ELSR_1EEEEEENS4_6LayoutISD_NS5_IJSC_NSA_ILi0EEESV_EEEEENS5_IJNS4_10UnderscoreESY_SY_EEEEENS4_13SM90_TMA_LOADENS4_14ComposedLayoutINS4_7SwizzleILi3ELi4ELi3EEENS4_18smem_ptr_flag_bitsILi8EEENSU_INS5_IJNSA_ILi8EEESI_EEENS5_IJSI_SC_EEEEEEEvNS4_8identityENS4_23SM90_TMA_LOAD_MULTICASTES1B_vS1C_EENS_8epilogue10collective6detail29Sm90TmaWarpSpecializedAdapterINS1G_15DefaultEpilogueISK_SL_SL_NS1F_6thread17LinearCombinationISK_Li1EffLNS1K_9ScaleType4KindE0ELNS_15FloatRoundStyleE2ESK_EENS1_15EpilogueDefaultEEEEEvvEEEEvNT_6ParamsE,(.L_x_152 - _ZN7cutlass13device_kernelINS_4gemm6kernel13GemmUniversalIN4cute5tupleIJiiiiEEENS1_10collective13CollectiveMmaINS1_37MainloopSm90TmaGmmaWarpSpecializedFP8ILi2ENS5_IJNS4_1CILi2EEENSA_ILi1EEESC_EEENS1_35KernelTmaWarpSpecializedCooperativeEEENS5_IJNSA_ILi512EEENSA_ILi160EEENSA_ILi128EEEEEENS_12float_e4m3_tENS5_IJlSC_lEEESK_SL_NS4_8TiledMMAINS4_8MMA_AtomIJNS4_4SM904GMMA30MMA_64x32x32_F32E4M3E4M3_SS_TNILNSP_7ScaleInE1ELSR_1EEEEEENS4_6LayoutISD_NS5_IJSC_NSA_ILi0EEESV_EEEEENS5_IJNS4_10UnderscoreESY_SY_EEEEENS4_13SM90_TMA_LOADENS4_14ComposedLayoutINS4_7SwizzleILi3ELi4ELi3EEENS4_18smem_ptr_flag_bitsILi8EEENSU_INS5_IJNSA_ILi8EEESI_EEENS5_IJSI_SC_EEEEEEEvNS4_8identityENS4_23SM90_TMA_LOAD_MULTICASTES1B_vS1C_EENS_8epilogue10collective6detail29Sm90TmaWarpSpecializedAdapterINS1G_15DefaultEpilogueISK_SL_SL_NS1F_6thread17LinearCombinationISK_Li1EffLNS1K_9ScaleType4KindE0ELNS_15FloatRoundStyleE2ESK_EENS1_15EpilogueDefaultEEEEEvvEEEEvNT_6ParamsE)
        .other          _ZN7cutlass13device_kernelINS_4gemm6kernel13GemmUniversalIN4cute5tupleIJiiiiEEENS1_10collective13CollectiveMmaINS1_37MainloopSm90TmaGmmaWarpSpecializedFP8ILi2ENS5_IJNS4_1CILi2EEENSA_ILi1EEESC_EEENS1_35KernelTmaWarpSpecializedCooperativeEEENS5_IJNSA_ILi512EEENSA_ILi160EEENSA_ILi128EEEEEENS_12float_e4m3_tENS5_IJlSC_lEEESK_SL_NS4_8TiledMMAINS4_8MMA_AtomIJNS4_4SM904GMMA30MMA_64x32x32_F32E4M3E4M3_SS_TNILNSP_7ScaleInE1ELSR_1EEEEEENS4_6LayoutISD_NS5_IJSC_NSA_ILi0EEESV_EEEEENS5_IJNS4_10UnderscoreESY_SY_EEEEENS4_13SM90_TMA_LOADENS4_14ComposedLayoutINS4_7SwizzleILi3ELi4ELi3EEENS4_18smem_ptr_flag_bitsILi8EEENSU_INS5_IJNSA_ILi8EEESI_EEENS5_IJSI_SC_EEEEEEEvNS4_8identityENS4_23SM90_TMA_LOAD_MULTICASTES1B_vS1C_EENS_8epilogue10collective6detail29Sm90TmaWarpSpecializedAdapterINS1G_15DefaultEpilogueISK_SL_SL_NS1F_6thread17LinearCombinationISK_Li1EffLNS1K_9ScaleType4KindE0ELNS_15FloatRoundStyleE2ESK_EENS1_15EpilogueDefaultEEEEEvvEEEEvNT_6ParamsE,@"STO_CUDA_ENTRY STV_DEFAULT"
_ZN7cutlass13device_kernelINS_4gemm6kernel13GemmUniversalIN4cute5tupleIJiiiiEEENS1_10collective13CollectiveMmaINS1_37MainloopSm90TmaGmmaWarpSpecializedFP8ILi2ENS5_IJNS4_1CILi2EEENSA_ILi1EEESC_EEENS1_35KernelTmaWarpSpecializedCooperativeEEENS5_IJNSA_ILi512EEENSA_ILi160EEENSA_ILi128EEEEEENS_12float_e4m3_tENS5_IJlSC_lEEESK_SL_NS4_8TiledMMAINS4_8MMA_AtomIJNS4_4SM904GMMA30MMA_64x32x32_F32E4M3E4M3_SS_TNILNSP_7ScaleInE1ELSR_1EEEEEENS4_6LayoutISD_NS5_IJSC_NSA_ILi0EEESV_EEEEENS5_IJNS4_10UnderscoreESY_SY_EEEEENS4_13SM90_TMA_LOADENS4_14ComposedLayoutINS4_7SwizzleILi3ELi4ELi3EEENS4_18smem_ptr_flag_bitsILi8EEENSU_INS5_IJNSA_ILi8EEESI_EEENS5_IJSI_SC_EEEEEEEvNS4_8identityENS4_23SM90_TMA_LOAD_MULTICASTES1B_vS1C_EENS_8epilogue10collective6detail29Sm90TmaWarpSpecializedAdapterINS1G_15DefaultEpilogueISK_SL_SL_NS1F_6thread17LinearCombinationISK_Li1EffLNS1K_9ScaleType4KindE0ELNS_15FloatRoundStyleE2ESK_EENS1_15EpilogueDefaultEEEEEvvEEEEvNT_6ParamsE:
[----:B------:R-:W0:Y:S02]  /*0000*/  LDC R1, c[0x0][0x28] ;  /* 0x00000a00ff017b82 */ /* 0x000e240000000800 */
[----:B0-----:R-:W-:Y:S01]  /*0010*/  VIADD R1, R1, 0xfffff4f8 ;  /* 0xfffff4f801017836 */ /* 0x001fe20000000000 */
[----:B------:R-:W0:Y:S01]  /*0020*/  S2R R4, SR_TID.X ;  /* 0x0000000000047919 */ /* 0x000e220000002100 */
[----:B------:R-:W-:Y:S01]  /*0030*/  ELECT P0, URZ, PT ;  /* 0x00000000003f782f */ /* 0x000fe20003800000 */
[----:B------:R-:W-:Y:S01]  /*0040*/  BSSY B0, `(.L_x_0) ;  /* 0x0000015000007945 */ /* 0x000fe20003800000 */
[--C-:B0-----:R-:W-:Y:S02]  /*0050*/  SHF.R.U32.HI R0, RZ, 0x5, R4.reuse ;  /* 0x00000005ff007819 */ /* 0x101fe40000011604 */
[----:B------:R-:W-:-:S03]  /*0060*/  SHF.R.U32.HI R2, RZ, 0x7, R4 ;  /* 0x00000007ff027819 */ /* 0x000fc60000011604 */
[----:B------:R-:W0:Y:S04]  /*0070*/  SHFL.IDX PT, R3, R0, RZ, 0x1f ;  /* 0x00001fff00037589 */ /* 0x000e2800000e0000 */
[----:B------:R-:W1:Y:S01]  /*0080*/  SHFL.IDX PT, R2, R2, RZ, 0x1f ;  /* 0x00001fff02027589 */ /* 0x000e6200000e0000 */
[----:B0-----:R-:W-:Y:S02]  /*0090*/  R2UR UR4, R3 ;  /* 0x00000000030472ca */ /* 0x001fe400000e0000 */
[----:B-1----:R-:W-:-:S11]  /*00a0*/  R2UR UR6, R2 ;  /* 0x00000000020672ca */ /* 0x002fd600000e0000 */
[----:B------:R-:W-:Y:S02]  /*00b0*/  USHF.R.S32.HI UR5, URZ, 0x1f, UR4 ;  /* 0x0000001f3f057899 */ /* 0x000fe40008011404 */
[----:B------:R-:W-:Y:S02]  /*00c0*/  ISETP.NE.OR P0, PT, RZ, UR4, !P0 ;  /* 0x00000004ff007c0c */ /* 0x000fe4000c705670 */
[----:B------:R-:W-:-:S04]  /*00d0*/  ULEA.HI UR5, UR5, UR4, URZ, 0x2 ;  /* 0x0000000405057291 */ /* 0x000fc8000f8f103f */
[----:B------:R-:W-:-:S04]  /*00e0*/  ULOP3.LUT UR5, UR5, 0xfffffffc, URZ, 0xc0, !UPT ;  /* 0xfffffffc05057892 */ /* 0x000fc8000f8ec03f */
[----:B------:R-:W-:-:S03]  /*00f0*/  UIADD3 UR5, UR4, -UR5, URZ ;  /* 0x8000000504057290 */ /* 0x000fc6000fffe03f */
[----:B------:R-:W-:Y:S09]  /*0100*/  @P0 BRA `(.L_x_1) ;  /* 0x0000000000200947 */ /* 0x000ff20003800000 */
[----:B------:R-:W-:Y:S02]  /*0110*/  ULDC.64 UR8, c[0x0][0x198] ;  /* 0x0000660000087ab9 */ /* 0x000fe40000000a00 */
[----:B------:R-:W-:Y:S02]  /*0120*/  UIADD3 UR10, UP0, UR8, 0xf0, URZ ;  /* 0x000000f0080a7890 */ /* 0x000fe4000ff1e03f */
[----:B------:R-:W-:Y:S02]  /*0130*/  UIADD3 UR8, UP1, UR8, 0x1f0, URZ ;  /* 0x000001f008087890 */ /* 0x000fe4000ff3e03f */
[----:B------:R-:W-:Y:S02]  /*0140*/  UIADD3.X UR11, URZ, UR9, URZ, UP0, !UPT ;  /* 0x000000093f0b7290 */ /* 0x000fe400087fe43f */
[----:B------:R-:W-:-:S07]  /*0150*/  UIADD3.X UR9, URZ, UR9, URZ, UP1, !UPT ;  /* 0x000000093f097290 */ /* 0x000fce0008ffe43f */
[----:B------:R0:W-:Y:S02]  /*0160*/  UTMACCTL.PF [UR10] ;  /* 0x000000000a0079b9 */ /* 0x0001e40008040000 */
[----:B------:R0:W-:Y:S02]  /*0170*/  UTMACCTL.PF [UR8] ;  /* 0x00000000080079b9 */ /* 0x0001e40008040000 */
[----:B0-----:R-:W-:Y:S01]  /*0180*/  NOP ;  /* 0x0000000000007918 */ /* 0x001fe20000000000 */
.L_x_1:
[----:B------:R-:W-:Y:S05]  /*0190*/  BSYNC B0 ;  /* 0x0000000000007941 */ /* 0x000fea0003800000 */
.L_x_0:
[----:B------:R-:W0:Y:S01]  /*01a0*/  SHFL.IDX PT, R2, R0, RZ, 0x1f ;  /* 0x00001fff00027589 */ /* 0x000e2200000e0000 */
[----:B------:R-:W-:Y:S01]  /*01b0*/  UISETP.NE.AND UP0, UPT, UR5, 0x3, UPT ;  /* 0x000000030500788c */ /* 0x000fe2000bf05270 */
[----:B------:R-:W-:Y:S01]  /*01c0*/  ISETP.NE.AND P1, PT, RZ, UR6, PT ;  /* 0x00000006ff007c0c */ /* 0x000fe2000bf25270 */
[----:B------:R-:W-:Y:S02]  /*01d0*/  UIADD3 UR11, UR6, -0x1, URZ ;  /* 0xffffffff060b7890 */ /* 0x000fe4000fffe03f */
[----:B------:R-:W-:Y:S02]  /*01e0*/  UISETP.EQ.OR UP0, UPT, UR5, URZ, !UP0 ;  /* 0x0000003f0500728c */ /* 0x000fe4000c702670 */
[----:B------:R-:W-:Y:S02]  /*01f0*/  UISETP.GE.U32.AND UP1, UPT, UR11, 0x2, UPT ;  /* 0x000000020b00788c */ /* 0x000fe4000bf26070 */
[----:B------:R-:W-:-:S04]  /*0200*/  UISETP.EQ.AND UP0, UPT, UR6, URZ, UP0 ;  /* 0x0000003f0600728c */ /* 0x000fc80008702270 */
[----:B------:R-:W-:-:S04]  /*0210*/  USEL UR4, URZ, 0x1, !UP0 ;  /* 0x000000013f047887 */ /* 0x000fc8000c000000 */
[----:B------:R-:W-:Y:S01]  /*0220*/  USEL UR4, UR4, 0x2, UP1 ;  /* 0x0000000204047887 */ /* 0x000fe20008800000 */
[----:B0-----:R-:W-:-:S13]  /*0230*/  ISETP.NE.AND P0, PT, R2, RZ, PT ;  /* 0x000000ff0200720c */ /* 0x001fda0003f05270 */
[----:B------:R-:W-:Y:S05]  /*0240*/  @P0 BRA `(.L_x_2) ;  /* 0x0000000000480947 */ /* 0x000fea0003800000 */
[----:B------:R-:W0:Y:S01]  /*0250*/  S2UR UR10, SR_CgaCtaId ;  /* 0x00000000000a79c3 */ /* 0x000e220000008800 */
[----:B------:R-:W-:Y:S01]  /*0260*/  UMOV UR6, 0x400 ;  /* 0x0000040000067882 */ /* 0x000fe20000000000 */
[----:B------:R-:W-:Y:S01]  /*0270*/  UMOV UR7, 0x1 ;  /* 0x0000000100077882 */ /* 0x000fe20000000000 */
[----:B------:R-:W-:Y:S01]  /*0280*/  UMOV UR8, 0x4 ;  /* 0x0000000400087882 */ /* 0x000fe20000000000 */
[----:B------:R-:W-:Y:S01]  /*0290*/  ELECT P0, URZ, PT ;  /* 0x00000000003f782f */ /* 0x000fe20003800000 */
[----:B------:R-:W-:-:S04]  /*02a0*/  UIADD3 UR8, -UR8, 0x100000, URZ ;  /* 0x0010000008087890 */ /* 0x000fc8000fffe13f */
[----:B------:R-:W-:Y:S02]  /*02b0*/  USHF.L.U32 UR9, UR8, 0xb, URZ ;  /* 0x0000000b08097899 */ /* 0x000fe4000800063f */
[----:B------:R-:W-:Y:S02]  /*02c0*/  USHF.L.U32 UR8, UR8, 0x1, URZ ;  /* 0x0000000108087899 */ /* 0x000fe4000800063f */
[----:B0-----:R-:W-:Y:S02]  /*02d0*/  ULEA UR10, UR10, UR6, 0x18 ;  /* 0x000000060a0a7291 */ /* 0x001fe4000f8ec03f */
[----:B------:R-:W-:-:S04]  /*02e0*/  UIADD3 UR6, -UR7, 0x100000, URZ ;  /* 0x0010000007067890 */ /* 0x000fc8000fffe13f */
[----:B------:R-:W-:Y:S02]  /*02f0*/  USHF.L.U32 UR7, UR6, 0xb, URZ ;  /* 0x0000000b06077899 */ /* 0x000fe4000800063f */
[----:B------:R-:W-:Y:S01]  /*0300*/  USHF.L.U32 UR6, UR6, 0x1, URZ ;  /* 0x0000000106067899 */ /* 0x000fe2000800063f */
[----:B------:R-:W0:Y:S11]  /*0310*/  FENCE.VIEW.ASYNC.S ;  /* 0x00000000000073c6 */ /* 0x000e360000000000 */
[----:B0-----:R0:W1:Y:S01]  /*0320*/  SYNCS.EXCH.64 URZ, [UR10], UR6 ;  /* 0x000000060a3f75b2 */ /* 0x0010620008000100 */
[----:B------:R0:W2:Y:S01]  /*0330*/  SYNCS.EXCH.64 URZ, [UR10+0x10], UR8 ;  /* 0x000010080a3f75b2 */ /* 0x0000a20008000100 */
[----:B------:R0:W3:Y:S01]  /*0340*/  SYNCS.EXCH.64 URZ, [UR10+0x8], UR6 ;  /* 0x000008060a3f75b2 */ /* 0x0000e20008000100 */
[----:B------:R0:W4:Y:S01]  /*0350*/  SYNCS.EXCH.64 URZ, [UR10+0x18], UR8 ;  /* 0x000018080a3f75b2 */ /* 0x0001220008000100 */
[----:B------:R-:W-:Y:S01]  /*0360*/  NOP ;  /* 0x0000000000007918 */ /* 0x000fe20000000000 */
.L_x_2:
[----:B------:R-:W-:Y:S01]  /*0370*/  SHF.R.S32.HI R3, RZ, 0x1f, R4 ;  /* 0x0000001fff037819 */ /* 0x000fe20000011404 */
[----:B------:R-:W5:Y:S01]  /*0380*/  SHFL.IDX PT, R0, R0, RZ, 0x1f ;  /* 0x00001fff00007589 */ /* 0x000f6200000e0000 */
[----:B0-----:R-:W0:Y:S01]  /*0390*/  S2UR UR10, SR_CTAID.X ;  /* 0x00000000000a79c3 */ /* 0x001e220000002500 */
[----:B------:R-:W-:Y:S02]  /*03a0*/  ELECT P0, URZ, PT ;  /* 0x00000000003f782f */ /* 0x000fe40003800000 */
[----:B------:R-:W-:Y:S01]  /*03b0*/  LEA.HI R3, R3, R4, RZ, 0x7 ;  /* 0x0000000403037211 */ /* 0x000fe200078f38ff */
[----:B------:R-:W-:Y:S01]  /*03c0*/  ULDC UR6, c[0x0][0x150] ;  /* 0x0000540000067ab9 */ /* 0x000fe20000000800 */
[----:B------:R-:W-:Y:S01]  /*03d0*/  SHF.R.S32.HI R9, RZ, 0x1f, R2 ;  /* 0x0000001fff097819 */ /* 0x000fe20000011402 */
[----:B------:R-:W-:Y:S01]  /*03e0*/  NOP ;  /* 0x0000000000007918 */ /* 0x000fe20000000000 */
[----:B------:R-:W-:Y:S01]  /*03f0*/  LOP3.LUT R3, R3, 0xffffff80, RZ, 0xc0, !PT ;  /* 0xffffff8003037812 */ /* 0x000fe200078ec0ff */
[----:B------:R-:W-:Y:S01]  /*0400*/  NOP ;  /* 0x0000000000007918 */ /* 0x000fe20000000000 */
[----:B------:R-:W-:Y:S01]  /*0410*/  LEA.HI R9, R9, R2, RZ, 0x2 ;  /* 0x0000000209097211 */ /* 0x000fe200078f10ff */
[----:B------:R-:W1:Y:S02]  /*0420*/  LDC R8, c[0x0][0x144] ;  /* 0x00005100ff087b82 */ /* 0x000e640000000800 */
[----:B------:R-:W-:Y:S01]  /*0430*/  IMAD.IADD R3, R4, 0x1, -R3 ;  /* 0x0000000104037824 */ /* 0x000fe200078e0a03 */
[----:B------:R-:W-:Y:S01]  /*0440*/  LOP3.LUT R9, R9, 0x3ffffffc, RZ, 0xc0, !PT ;  /* 0x3ffffffc09097812 */ /* 0x000fe200078ec0ff */
[----:B------:R-:W2:Y:S03]  /*0450*/  S2R R4, SR_CTAID.Y ;  /* 0x0000000000047919 */ /* 0x000ea60000002600 */
[----:B------:R-:W-:Y:S01]  /*0460*/  SHF.R.S32.HI R6, RZ, 0x1f, R3 ;  /* 0x0000001fff067819 */ /* 0x000fe20000011403 */
[----:B------:R-:W-:Y:S01]  /*0470*/  IMAD.IADD R2, R2, 0x1, -R9 ;  /* 0x0000000102027824 */ /* 0x000fe200078e0a09 */
[----:B------:R-:W3:Y:S02]  /*0480*/  LDC R13, c[0x0][0x148] ;  /* 0x00005200ff0d7b82 */ /* 0x000ee40000000800 */
[----:B------:R-:W-:-:S02]  /*0490*/  LEA.HI R6, R6, R3, RZ, 0x3 ;  /* 0x0000000306067211 */ /* 0x000fc400078f18ff */
[----:B-----5:R-:W-:Y:S02]  /*04a0*/  ISETP.NE.OR P0, PT, R0, RZ, !P0 ;  /* 0x000000ff0000720c */ /* 0x020fe40004705670 */
[--C-:B------:R-:W-:Y:S02]  /*04b0*/  SHF.R.S32.HI R0, RZ, 0x3, R6.reuse ;  /* 0x00000003ff007819 */ /* 0x100fe40000011406 */
[----:B------:R-:W-:Y:S02]  /*04c0*/  SHF.R.S32.HI R7, RZ, 0x1f, R6 ;  /* 0x0000001fff077819 */ /* 0x000fe40000011406 */
[----:B0-----:R-:W-:Y:S02]  /*04d0*/  I2FP.F32.U32 R6, UR10 ;  /* 0x0000000a00067c45 */ /* 0x001fe40008201000 */
[----:B------:R-:W-:-:S03]  /*04e0*/  LEA.HI R7, R7, R0, RZ, 0x2 ;  /* 0x0000000007077211 */ /* 0x000fc600078f10ff */
[----:B------:R-:W-:Y:S01]  /*04f0*/  FMUL R6, R6, UR6 ;  /* 0x0000000606067c20 */ /* 0x000fe20008400000 */
[----:B------:R-:W-:Y:S01]  /*0500*/  LOP3.LUT R7, R7, 0xfffffffc, RZ, 0xc0, !PT ;  /* 0xfffffffc07077812 */ /* 0x000fe200078ec0ff */
[----:B------:R-:W-:Y:S01]  /*0510*/  VOTEU.ALL UP0, P0 ;  /* 0x00000000003f7886 */ /* 0x000fe20000000000 */
[----:B------:R-:W-:Y:S01]  /*0520*/  ULDC UR6, c[0x0][0x154] ;  /* 0x0000550000067ab9 */ /* 0x000fe20000000800 */
[----:B------:R-:W-:Y:S02]  /*0530*/  VOTEU.ALL UP1, P0 ;  /* 0x00000000003f7886 */ /* 0x000fe40000020000 */
[----:B------:R-:W0:Y:S01]  /*0540*/  F2I.U32.TRUNC.NTZ R6, R6 ;  /* 0x0000000600067305 */ /* 0x000e22000020f000 */
[----:B------:R-:W-:Y:S01]  /*0550*/  IMAD.IADD R7, R0, 0x1, -R7 ;  /* 0x0000000100077824 */ /* 0x000fe200078e0a07 */
[----:B------:R-:W5:Y:S01]  /*0560*/  @!UP0 S2UR UR9, SR_CgaCtaId ;  /* 0x00000000000989c3 */ /* 0x000f620000008800 */
[----:B------:R-:W-:Y:S02]  /*0570*/  @!UP0 UMOV UR8, 0x400 ;  /* 0x0000040000088882 */ /* 0x000fe40000000000 */
[----:B------:R-:W-:Y:S01]  /*0580*/  IMAD R2, R2, 0x4, R7 ;  /* 0x0000000402027824 */ /* 0x000fe200078e0207 */
[----:B--2---:R-:W-:-:S04]  /*0590*/  I2FP.F32.U32 R9, R4 ;  /* 0x0000000400097245 */ /* 0x004fc80000201000 */
[----:B------:R-:W-:Y:S01]  /*05a0*/  LEA.HI R0, R2, R2, RZ, 0x1 ;  /* 0x0000000202007211 */ /* 0x000fe200078f08ff */
[----:B------:R-:W-:Y:S01]  /*05b0*/  FMUL R9, R9, UR6 ;  /* 0x0000000609097c20 */ /* 0x000fe20008400000 */
[----:B------:R-:W-:Y:S02]  /*05c0*/  UMOV UR6, 0x20 ;  /* 0x0000002000067882 */ /* 0x000fe40000000000 */
[----:B------:R-:W-:Y:S01]  /*05d0*/  LOP3.LUT R7, R0, 0xfffffffe, RZ, 0xc0, !PT ;  /* 0xfffffffe00077812 */ /* 0x000fe200078ec0ff */
[----:B0-----:R-:W-:Y:S01]  /*05e0*/  IMAD.MOV R11, RZ, RZ, -R6 ;  /* 0x000000ffff0b7224 */ /* 0x001fe200078e0a06 */
[----:B------:R-:W-:-:S04]  /*05f0*/  @!UP0 UIADD3 UR6, -UR6, 0x100000, URZ ;  /* 0x0010000006068890 */ /* 0x000fc8000fffe13f */
[----:B------:R-:W-:Y:S02]  /*0600*/  @!UP0 USHF.L.U32 UR7, UR6, 0xb, URZ ;  /* 0x0000000b06078899 */ /* 0x000fe4000800063f */
[----:B------:R-:W-:Y:S01]  /*0610*/  @!UP0 USHF.L.U32 UR6, UR6, 0x1, URZ ;  /* 0x0000000106068899 */ /* 0x000fe2000800063f */
[----:B------:R-:W0:Y:S01]  /*0620*/  F2I.U32.TRUNC.NTZ R9, R9 ;  /* 0x0000000900097305 */ /* 0x000e22000020f000 */
[----:B------:R-:W2:Y:S01]  /*0630*/  LDC R6, c[0x0][0x140] ;  /* 0x00005000ff067b82 */ /* 0x000ea20000000800 */
[----:B-1----:R-:W-:Y:S02]  /*0640*/  IMAD R0, R8, R11, UR10 ;  /* 0x0000000a08007e24 */ /* 0x002fe4000f8e020b */
[----:B------:R-:W-:-:S05]  /*0650*/  IMAD.IADD R7, R2, 0x1, -R7 ;  /* 0x0000000102077824 */ /* 0x000fca00078e0a07 */
[----:B------:R-:W-:Y:S01]  /*0660*/  ISETP.NE.AND P2, PT, R7, R0, PT ;  /* 0x000000000700720c */ /* 0x000fe20003f45270 */
[C---:B------:R-:W-:Y:S01]  /*0670*/  IMAD.SHL.U32 R7, R2.reuse, 0x4, RZ ;  /* 0x0000000402077824 */ /* 0x040fe200078e00ff */
[----:B-----5:R-:W-:Y:S01]  /*0680*/  @!UP0 ULEA UR8, UR9, UR8, 0x18 ;  /* 0x0000000809088291 */ /* 0x020fe2000f8ec03f */
[----:B------:R-:W-:Y:S01]  /*0690*/  VOTEU.ALL UP0, P0 ;  /* 0x00000000003f7886 */ /* 0x000fe20000000000 */
[----:B------:R-:W-:Y:S01]  /*06a0*/  LOP3.LUT P0, RZ, R3, 0x7, RZ, 0xc0, !PT ;  /* 0x0000000703ff7812 */ /* 0x000fe2000780c0ff */
[----:B0-----:R-:W-:Y:S01]  /*06b0*/  IMAD.MOV R12, RZ, RZ, -R9 ;  /* 0x000000ffff0c7224 */ /* 0x001fe200078e0a09 */
[----:B------:R-:W-:-:S03]  /*06c0*/  LOP3.LUT R10, R2, 0xc, R7, 0x78, !PT ;  /* 0x0000000c020a7812 */ /* 0x000fc600078e7807 */
[----:B---3--:R-:W-:Y:S01]  /*06d0*/  IMAD R7, R13, R12, R4 ;  /* 0x0000000c0d077224 */ /* 0x008fe200078e0204 */
[C---:B------:R-:W-:Y:S01]  /*06e0*/  ISETP.LT.U32.AND P0, PT, R10.reuse, 0x2, !P0 ;  /* 0x000000020a00780c */ /* 0x040fe20004701070 */
[----:B------:R0:W-:Y:S02]  /*06f0*/  STL [R1+0x66c], R10 ;  /* 0x00066c0a01007387 */ /* 0x0001e40000100800 */
[----:B------:R-:W-:Y:S02]  /*0700*/  @P2 LEA.HI R2, R10, R10, RZ, 0x1 ;  /* 0x0000000a0a022211 */ /* 0x000fe400078f08ff */
[----:B------:R-:W1:Y:S02]  /*0710*/  FENCE.VIEW.ASYNC.S ;  /* 0x00000000000073c6 */ /* 0x000e640000000000 */
[----:B-1----:R0:W1:Y:S01]  /*0720*/  @!UP0 SYNCS.EXCH.64 URZ, [UR8+0x30], UR6 ;  /* 0x00003006083f85b2 */ /* 0x0020620008000100 */
[----:B------:R-:W-:Y:S02]  /*0730*/  SEL R3, RZ, 0x1, !P0 ;  /* 0x00000001ff037807 */ /* 0x000fe40004000000 */
[----:B------:R-:W-:-:S02]  /*0740*/  @P2 SHF.R.S32.HI R2, RZ, 0x1, R2 ;  /* 0x00000001ff022819 */ /* 0x000fc40000011402 */
[----:B--2---:R-:W-:Y:S02]  /*0750*/  ISETP.EQ.U32.AND P4, PT, R6, 0x1, PT ;  /* 0x000000010600780c */ /* 0x004fe40003f82070 */
[----:B------:R-:W-:Y:S01]  /*0760*/  @P2 ISETP.NE.AND P3, PT, R2, R7, PT ;  /* 0x000000070200220c */ /* 0x000fe20003f65270 */
[----:B------:R-:W-:-:S03]  /*0770*/  IMAD.MOV.U32 R2, RZ, RZ, 0x1 ;  /* 0x00000001ff027424 */ /* 0x000fc600078e00ff */
[----:B------:R-:W-:-:S04]  /*0780*/  @P2 SEL R2, RZ, 0x1, P3 ;  /* 0x00000001ff022807 */ /* 0x000fc80001800000 */
[----:B------:R-:W-:Y:S01]  /*0790*/  LOP3.LUT R2, R2, R3, RZ, 0xc0, !PT ;  /* 0x0000000302027212 */ /* 0x000fe200078ec0ff */
[----:B------:R0:W2:Y:S01]  /*07a0*/  @!UP1 SYNCS.EXCH.64 URZ, [UR8+0x38], UR6 ;  /* 0x00003806083f95b2 */ /* 0x0000a20008000100 */
[----:B------:R-:W-:-:S03]  /*07b0*/  NOP ;  /* 0x0000000000007918 */ /* 0x000fc60000000000 */
[----:B------:R0:W-:Y:S01]  /*07c0*/  STL [R1+0x660], R2 ;  /* 0x0006600201007387 */ /* 0x0001e20000100800 */
[----:B-1----:R-:W-:Y:S05]  /*07d0*/  @!P4 BRA `(.L_x_3) ;  /* 0x000000000008c947 */ /* 0x002fea0003800000 */
[----:B--2-4-:R-:W-:Y:S01]  /*07e0*/  UCGABAR_ARV ;  /* 0x00000000000079c7 */ /* 0x014fe20008000000 */
[----:B------:R-:W-:Y:S05]  /*07f0*/  BRA `(.L_x_4) ;  /* 0x0000000000047947 */ /* 0x000fea0003800000 */
.L_x_3:
[----:B--2-4-:R-:W-:Y:S01]  /*0800*/  NOP ;  /* 0x0000000000007918 */ /* 0x014fe20000000000 */
.L_x_4:
[----:B0-----:R-:W0:Y:S01]  /*0810*/  LDC R2, c[0x0][0x65c] ;  /* 0x00019700ff027b82 */ /* 0x001e220000000800 */
[----:B------:R-:W-:Y:S01]  /*0820*/  IMAD.U32 R6, RZ, RZ, UR10 ;  /* 0x0000000aff067e24 */ /* 0x000fe2000f8e00ff */
[----:B------:R-:W-:Y:S01]  /*0830*/  LOP3.LUT R3, R3, 0xffffffbf, RZ, 0xc0, !PT ;  /* 0xffffffbf03037812 */ /* 0x000fe200078ec0ff */
[----:B------:R-:W-:Y:S01]  /*0840*/  IMAD.MOV.U32 R7, RZ, RZ, RZ ;  /* 0x000000ffff077224 */ /* 0x000fe200078e00ff */
[----:B0-----:R-:W-:-:S13]  /*0850*/  ISETP.NE.AND P2, PT, R2, 0x1, PT ;  /* 0x000000010200780c */ /* 0x001fda0003f45270 */
[----:B------:R-:W0:Y:S01]  /*0860*/  @P2 LDC R9, c[0x0][0x10] ;  /* 0x00000400ff092b82 */ /* 0x000e220000000800 */
[----:B------:R-:W-:Y:S01]  /*0870*/  @P2 IMAD.MOV.U32 R5, RZ, RZ, RZ ;  /* 0x000000ffff052224 */ /* 0x000fe200078e00ff */
[----:B------:R-:W-:Y:S01]  /*0880*/  @P2 LOP3.LUT R3, R3, 0x40, RZ, 0xfc, !PT ;  /* 0x0000004003032812 */ /* 0x000fe200078efcff */
[----:B------:R-:W-:-:S05]  /*0890*/  @P2 IMAD.MOV.U32 R15, RZ, RZ, RZ ;  /* 0x000000ffff0f2224 */ /* 0x000fca00078e00ff */
[----:B------:R-:W1:Y:S01]  /*08a0*/  @!P2 LDC R11, c[0x0][0xc] ;  /* 0x00000300ff0bab82 */ /* 0x000e620000000800 */
[----:B0-----:R-:W-:-:S04]  /*08b0*/  @P2 IMAD.WIDE.U32 R8, R9, UR10, R4 ;  /* 0x0000000a09082c25 */ /* 0x001fc8000f8e0004 */
[----:B------:R-:W-:Y:S02]  /*08c0*/  @P2 IMAD.MOV.U32 R23, RZ, RZ, R8 ;  /* 0x000000ffff172224 */ /* 0x000fe400078e0008 */
[----:B------:R-:W-:Y:S02]  /*08d0*/  @P2 IMAD.IADD R24, R9, 0x1, R15 ;  /* 0x0000000109182824 */ /* 0x000fe400078e020f */
[----:B-1----:R-:W-:-:S04]  /*08e0*/  @!P2 IMAD.WIDE.U32 R6, R4, R11, R6 ;  /* 0x0000000b0406a225 */ /* 0x002fc800078e0006 */
[----:B------:R-:W-:Y:S02]  /*08f0*/  @!P2 IMAD.MOV.U32 R23, RZ, RZ, R6 ;  /* 0x000000ffff17a224 */ /* 0x000fe400078e0006 */
[----:B------:R-:W-:-:S03]  /*0900*/  @!P2 IMAD.MOV.U32 R24, RZ, RZ, R7 ;  /* 0x000000ffff18a224 */ /* 0x000fc600078e0007 */
[----:B------:R0:W-:Y:S04]  /*0910*/  STL [R1+0x674], R23 ;  /* 0x0006741701007387 */ /* 0x0001e80000100800 */
[----:B------:R0:W-:Y:S01]  /*0920*/  STL [R1+0x670], R24 ;  /* 0x0006701801007387 */ /* 0x0001e20000100800 */
[----:B------:R-:W-:Y:S05]  /*0930*/  @!P4 BRA `(.L_x_5) ;  /* 0x00000000000cc947 */ /* 0x000fea0003800000 */
[----:B------:R-:W-:Y:S01]  /*0940*/  UCGABAR_WAIT ;  /* 0x0000000000007dc7 */ /* 0x000fe20008000000 */
[----:B------:R-:W-:Y:S01]  /*0950*/  CCTL.IVALL ;  /* 0x00000000ff00798f */ /* 0x000fe20002000000 */
[----:B------:R-:W-:Y:S05]  /*0960*/  BRA `(.L_x_6) ;  /* 0x0000000000047947 */ /* 0x000fea0003800000 */
.L_x_5:
[----:B------:R-:W-:Y:S06]  /*0970*/  BAR.SYNC.DEFER_BLOCKING 0x0 ;  /* 0x0000000000007b1d */ /* 0x000fec0000010000 */
.L_x_6:
[----:B------:R-:W-:Y:S05]  /*0980*/  @!P1 BRA `(.L_x_7) ;  /* 0x0000042c004c9947 */ /* 0x000fea0003800000 */
[----:B------:R-:W-:-:S06]  /*0990*/  UISETP.GT.U32.AND UP0, UPT, UR11, 0x1, UPT ;  /* 0x000000010b00788c */ /* 0x000fcc000bf04070 */
[----:B------:R-:W-:-:S13]  /*09a0*/  PLOP3.LUT P0, PT, PT, PT, UP0, 0x80, 0x0 ;  /* 0x000000000000781c */ /* 0x000fda0003f0f008 */
[----:B------:R-:W-:Y:S05]  /*09b0*/  @P0 EXIT ;  /* 0x000000000000094d */ /* 0x000fea0003800000 */
[----:B------:R-:W-:Y:S01]  /*09c0*/  IMAD.MOV.U32 R7, RZ, RZ, -0x1 ;  /* 0xffffffffff077424 */ /* 0x000fe200078e00ff */
[----:B------:R-:W-:Y:S01]  /*09d0*/  ULDC.64 UR6, c[0x0][0x650] ;  /* 0x0001940000067ab9 */ /* 0x000fe20000000a00 */
[----:B------:R-:W-:Y:S01]  /*09e0*/  IMAD.MOV.U32 R6, RZ, RZ, -0x1 ;  /* 0xffffffffff067424 */ /* 0x000fe200078e00ff */
[----:B------:R-:W-:Y:S01]  /*09f0*/  ISETP.GE.U32.AND P0, PT, R23, UR6, PT ;  /* 0x0000000617007c0c */ /* 0x000fe2000bf06070 */
[----:B------:R-:W-:Y:S01]  /*0a00*/  UMOV UR40, 0xffffffff ;  /* 0xffffffff00287882 */ /* 0x000fe20000000000 */
[----:B------:R1:W-:Y:S01]  /*0a10*/  STL [R1+0x664], R7 ;  /* 0x0006640701007387 */ /* 0x0003e20000100800 */
[----:B------:R-:W-:Y:S02]  /*0a20*/  PRMT R2, RZ, 0x7610, R2 ;  /* 0x00007610ff027816 */ /* 0x000fe40000000002 */
[----:B------:R-:W-:Y:S01]  /*0a30*/  ISETP.GE.U32.AND.EX P0, PT, R24, UR7, PT, P0 ;  /* 0x0000000718007c0c */ /* 0x000fe2000bf06100 */
[----:B------:R1:W-:-:S12]  /*0a40*/  STL [R1+0x668], R6 ;  /* 0x0006680601007387 */ /* 0x0003d80000100800 */
[----:B-1----:R-:W-:Y:S05]  /*0a50*/  @P0 BRA `(.L_x_8) ;  /* 0x0000000400380947 */ /* 0x002fea0003800000 */
[----:B------:R-:W1:Y:S01]  /*0a60*/  LDC.64 R16, c[0x0][0x628] ;  /* 0x00018a00ff107b82 */ /* 0x000e620000000a00 */
[----:B------:R-:W-:Y:S02]  /*0a70*/  IMAD.MOV.U32 R6, RZ, RZ, R23 ;  /* 0x000000ffff067224 */ /* 0x000fe400078e0017 */
[----:B------:R-:W-:-:S05]  /*0a80*/  IMAD.MOV.U32 R7, RZ, RZ, R24 ;  /* 0x000000ffff077224 */ /* 0x000fca00078e0018 */
[----:B------:R-:W2:Y:S08]  /*0a90*/  LDC R2, c[0x0][0x630] ;  /* 0x00018c00ff027b82 */ /* 0x000eb00000000800 */
[----:B------:R-:W3:Y:S01]  /*0aa0*/  LDC.64 R18, c[0x0][0x620] ;  /* 0x00018800ff127b82 */ /* 0x000ee20000000a00 */
[----:B-1----:R-:W-:-:S04]  /*0ab0*/  ISETP.NE.U32.AND P0, PT, R16, RZ, PT ;  /* 0x000000ff1000720c */ /* 0x002fc80003f05070 */
[----:B------:R-:W-:-:S13]  /*0ac0*/  ISETP.NE.AND.EX P0, PT, R17, RZ, PT, P0 ;  /* 0x000000ff1100720c */ /* 0x000fda0003f05300 */
[----:B--23--:R-:W-:Y:S05]  /*0ad0*/  @!P0 BRA `(.L_x_9) ;  /* 0x0000000000288947 */ /* 0x00cfea0003800000 */
[----:B------:R-:W1:Y:S02]  /*0ae0*/  LDC R11, c[0x0][0x634] ;  /* 0x00018d00ff0b7b82 */ /* 0x000e640000000800 */
[----:B-1----:R-:W-:-:S05]  /*0af0*/  IADD3 R11, P0, R23, R11, RZ ;  /* 0x0000000b170b7210 */ /* 0x002fca0007f1e0ff */
[----:B------:R-:W-:-:S04]  /*0b00*/  IMAD.X R15, RZ, RZ, R24, P0 ;  /* 0x000000ffff0f7224 */ /* 0x000fc800000e0618 */
[----:B------:R-:W-:-:S04]  /*0b10*/  IMAD.WIDE.U32 R6, R15, R16, RZ ;  /* 0x000000100f067225 */ /* 0x000fc800078e00ff */
[----:B------:R-:W-:-:S04]  /*0b20*/  IMAD.WIDE.U32 R8, P0, R11, R17, R6 ;  /* 0x000000110b087225 */ /* 0x000fc80007800006 */
[----:B------:R-:W-:-:S04]  /*0b30*/  IMAD.WIDE.U32 R6, R11, R16, RZ ;  /* 0x000000100b067225 */ /* 0x000fc800078e00ff */
[----:B------:R-:W-:Y:S01]  /*0b40*/  IMAD.X R11, RZ, RZ, RZ, P0 ;  /* 0x000000ffff0b7224 */ /* 0x000fe200000e06ff */
[----:B------:R-:W-:Y:S01]  /*0b50*/  IADD3 RZ, P0, R7, R8, RZ ;  /* 0x0000000807ff7210 */ /* 0x000fe20007f1e0ff */
[----:B------:R-:W-:-:S04]  /*0b60*/  IMAD.MOV.U32 R10, RZ, RZ, R9 ;  /* 0x000000ffff0a7224 */ /* 0x000fc800078e0009 */
[----:B------:R-:W-:-:S08]  /*0b70*/  IMAD.WIDE.U32.X R6, R15, R17, R10, P0 ;  /* 0x000000110f067225 */ /* 0x000fd000000e040a */
.L_x_9:
[----:B------:R-:W1:Y:S01]  /*0b80*/  LDC.64 R20, c[0x0][0x640] ;  /* 0x00019000ff147b82 */ /* 0x000e620000000a00 */
[-C--:B------:R-:W-:Y:S01]  /*0b90*/  SHF.R.U64 R22, R6, R2.reuse, R7 ;  /* 0x0000000206167219 */ /* 0x080fe20000001207 */
[----:B------:R-:W-:Y:S01]  /*0ba0*/  IMAD.MOV.U32 R6, RZ, RZ, R23 ;  /* 0x000000ffff067224 */ /* 0x000fe200078e0017 */
[----:B------:R-:W-:Y:S01]  /*0bb0*/  SHF.R.U32.HI R2, RZ, R2, R7 ;  /* 0x00000002ff027219 */ /* 0x000fe20000011607 */
[----:B------:R-:W-:Y:S01]  /*0bc0*/  IMAD R25, R13, R12, R4 ;  /* 0x0000000c0d197224 */ /* 0x000fe200078e0204 */
[----:B------:R-:W-:Y:S01]  /*0bd0*/  IADD3 R5, P0, RZ, -R22, RZ ;  /* 0x80000016ff057210 */ /* 0x000fe20007f1e0ff */
[----:B------:R-:W-:Y:S02]  /*0be0*/  IMAD.MOV.U32 R13, RZ, RZ, 0x1 ;  /* 0x00000001ff0d7424 */ /* 0x000fe400078e00ff */
[----:B------:R-:W2:Y:S02]  /*0bf0*/  LDC R8, c[0x0][0x618] ;  /* 0x00018600ff087b82 */ /* 0x000ea40000000800 */
[----:B------:R-:W-:-:S04]  /*0c00*/  IMAD.X R7, RZ, RZ, ~R2, P0 ;  /* 0x000000ffff077224 */ /* 0x000fc800000e0e02 */
[-C--:B------:R-:W-:Y:S02]  /*0c10*/  IMAD R2, R7, R18.reuse, RZ ;  /* 0x0000001207027224 */ /* 0x080fe400078e02ff */
[----:B------:R-:W0:Y:S01]  /*0c20*/  LDC R9, c[0x0][0x608] ;  /* 0x00018200ff097b82 */ /* 0x000e220000000800 */
[----:B------:R-:W-:Y:S02]  /*0c30*/  IMAD.MOV.U32 R7, RZ, RZ, R24 ;  /* 0x000000ffff077224 */ /* 0x000fe400078e0018 */
[----:B------:R-:W-:-:S05]  /*0c40*/  IMAD.WIDE.U32 R6, R5, R18, R6 ;  /* 0x0000001205067225 */ /* 0x000fca00078e0006 */
[----:B------:R-:W3:Y:S01]  /*0c50*/  LDC R14, c[0x0][0x658] ;  /* 0x00019600ff0e7b82 */ /* 0x000ee20000000800 */
[----:B------:R-:W-:Y:S01]  /*0c60*/  IMAD R5, R5, R19, R2 ;  /* 0x0000001305057224 */ /* 0x000fe200078e0202 */
[----:B-1----:R-:W-:-:S03]  /*0c70*/  ISETP.NE.U32.AND P0, PT, R20, RZ, PT ;  /* 0x000000ff1400720c */ /* 0x002fc60003f05070 */
[----:B------:R-:W-:Y:S01]  /*0c80*/  IMAD.IADD R5, R7, 0x1, R5 ;  /* 0x0000000107057824 */ /* 0x000fe200078e0205 */
[----:B------:R-:W-:Y:S01]  /*0c90*/  ISETP.NE.AND.EX P0, PT, R21, RZ, PT, P0 ;  /* 0x000000ff1500720c */ /* 0x000fe20003f05300 */
[----:B------:R-:W-:Y:S01]  /*0ca0*/  IMAD.MOV.U32 R7, RZ, RZ, -0x1 ;  /* 0xffffffffff077424 */ /* 0x000fe200078e00ff */
[----:B------:R-:W1:Y:S02]  /*0cb0*/  LDC R17, c[0x0][0x600] ;  /* 0x00018000ff117b82 */ /* 0x000e640000000800 */
[-CC-:B--2---:R-:W-:Y:S02]  /*0cc0*/  SHF.R.U64 R15, R6, R8.reuse, R5.reuse ;  /* 0x00000008060f7219 */ /* 0x184fe40000001205 */
[----:B------:R-:W-:-:S04]  /*0cd0*/  SHF.R.U32.HI R2, RZ, R8, R5 ;  /* 0x00000008ff027219 */ /* 0x000fc80000011605 */
[----:B------:R-:W2:Y:S01]  /*0ce0*/  LDC R16, c[0x0][0x648] ;  /* 0x00019200ff107b82 */ /* 0x000ea20000000800 */
[-CC-:B0-----:R-:W-:Y:S02]  /*0cf0*/  SHF.R.U64 R23, R15, R9.reuse, R2.reuse ;  /* 0x000000090f177219 */ /* 0x181fe40000001202 */
[----:B------:R-:W-:-:S05]  /*0d00*/  SHF.R.U32.HI R5, RZ, R9, R2 ;  /* 0x00000009ff057219 */ /* 0x000fca0000011602 */
[----:B------:R-:W0:Y:S01]  /*0d10*/  LDC R18, c[0x0][0x638] ;  /* 0x00018e00ff127b82 */ /* 0x000e220000000800 */
[-CC-:B---3--:R-:W-:Y:S02]  /*0d20*/  SHF.R.U64 R12, R23, R14.reuse, R5.reuse ;  /* 0x0000000e170c7219 */ /* 0x188fe40000001205 */
[-C--:B------:R-:W-:Y:S02]  /*0d30*/  SHF.L.U32 R2, R7, R14.reuse, RZ ;  /* 0x0000000e07027219 */ /* 0x080fe400000006ff */
[----:B------:R-:W-:Y:S01]  /*0d40*/  SHF.R.U32.HI R5, RZ, R14, R5 ;  /* 0x0000000eff057219 */ /* 0x000fe20000011605 */
[----:B------:R-:W-:Y:S01]  /*0d50*/  IMAD.MOV.U32 R4, RZ, RZ, R12 ;  /* 0x000000ffff047224 */ /* 0x000fe200078e000c */
[----:B------:R-:W-:Y:S01]  /*0d60*/  LOP3.LUT R10, RZ, R2, RZ, 0x33, !PT ;  /* 0x00000002ff0a7212 */ /* 0x000fe200078e33ff */
[----:B------:R-:W3:Y:S01]  /*0d70*/  LDC R19, c[0x0][0x610] ;  /* 0x00018400ff137b82 */ /* 0x000ee20000000800 */
[----:B------:R-:W-:Y:S05]  /*0d80*/  @!P0 BRA `(.L_x_10) ;  /* 0x0000000000288947 */ /* 0x000fea0003800000 */
[----:B------:R-:W4:Y:S02]  /*0d90*/  LDC R9, c[0x0][0x64c] ;  /* 0x00019300ff097b82 */ /* 0x000f240000000800 */
[----:B----4-:R-:W-:-:S05]  /*0da0*/  IADD3 R9, P0, R12, R9, RZ ;  /* 0x000000090c097210 */ /* 0x010fca0007f1e0ff */
        /* <DEDUP_REMOVED lines=8> */
.L_x_10:
[----:B--2---:R-:W-:Y:S01]  /*0e30*/  SHF.R.U64 R4, R4, R16, R5 ;  /* 0x0000001004047219 */ /* 0x004fe20000001205 */
[----:B-1----:R-:W-:Y:S01]  /*0e40*/  VIADD R6, R17, 0xffffffff ;  /* 0xffffffff11067836 */ /* 0x002fe20000000000 */
[----:B------:R-:W-:Y:S02]  /*0e50*/  SHF.L.U32 R2, R13, R14, RZ ;  /* 0x0000000e0d027219 */ /* 0x000fe400000006ff */
[----:B------:R-:W-:Y:S01]  /*0e60*/  LOP3.LUT R5, R23, R10, RZ, 0xc0, !PT ;  /* 0x0000000a17057212 */ /* 0x000fe200078ec0ff */
[----:B------:R-:W-:Y:S01]  /*0e70*/  IMAD.MOV R7, RZ, RZ, -R4 ;  /* 0x000000ffff077224 */ /* 0x000fe200078e0a04 */
[----:B------:R-:W-:Y:S02]  /*0e80*/  SEL R0, R0, R25, !P2 ;  /* 0x0000001900007207 */ /* 0x000fe40005000000 */
[----:B------:R-:W-:Y:S01]  /*0e90*/  LOP3.LUT R6, R15, R6, RZ, 0xc0, !PT ;  /* 0x000000060f067212 */ /* 0x000fe200078ec0ff */
[----:B------:R-:W-:Y:S01]  /*0ea0*/  IMAD R5, R2, R4, R5 ;  /* 0x0000000402057224 */ /* 0x000fe200078e0205 */
[----:B------:R-:W-:Y:S01]  /*0eb0*/  R2UR UR40, R22 ;  /* 0x00000000162872ca */ /* 0x000fe200000e0000 */
[----:B0-----:R-:W-:-:S02]  /*0ec0*/  IMAD R2, R7, R18, R12 ;  /* 0x0000001207027224 */ /* 0x001fc400078e020c */
[----:B---3--:R-:W-:Y:S02]  /*0ed0*/  IMAD R0, R5, R19, R0 ;  /* 0x0000001305007224 */ /* 0x008fe400078e0200 */
[----:B------:R-:W-:Y:S02]  /*0ee0*/  IMAD R5, R2, R17, R6 ;  /* 0x0000001102057224 */ /* 0x000fe400078e0206 */
[----:B------:R-:W-:-:S03]  /*0ef0*/  IMAD.MOV.U32 R2, RZ, RZ, 0x1 ;  /* 0x00000001ff027424 */ /* 0x000fc600078e00ff */
[----:B------:R-:W-:Y:S02]  /*0f00*/  SEL R4, R5, R0, !P2 ;  /* 0x0000000005047207 */ /* 0x000fe40005000000 */
[----:B------:R-:W-:-:S03]  /*0f10*/  SEL R0, R0, R5, !P2 ;  /* 0x0000000500007207 */ /* 0x000fc60005000000 */
[----:B------:R1:W-:Y:S04]  /*0f20*/  STL [R1+0x668], R4 ;  /* 0x0006680401007387 */ /* 0x0003e80000100800 */
[----:B------:R1:W-:Y:S02]  /*0f30*/  STL [R1+0x664], R0 ;  /* 0x0006640001007387 */ /* 0x0003e40000100800 */
.L_x_8:
[----:B------:R-:W-:-:S08]  /*0f40*/  NOP ;  /* 0x0000000000007918 */ /* 0x000fd00000000000 */
[----:B------:R-:W2:Y:S02]  /*0f50*/  USETMAXREG.TRY_ALLOC.CTAPOOL UP0, 0xf0 ;  /* 0x000000f0000079c8 */ /* 0x000ea40008000600 */
[----:B--2---:R-:W-:-:S13]  /*0f60*/  PLOP3.LUT P0, PT, PT, PT, UP0, 0x80, 0x0 ;  /* 0x000000000000781c */ /* 0x004fda0003f0f008 */
[----:B------:R-:W-:Y:S05]  /*0f70*/  @!P0 BRA `(.L_x_8) ;  /* 0xfffffffc00f08947 */ /* 0x000fea000383ffff */
[----:B------:R-:W-:Y:S01]  /*0f80*/  ULDC.64 UR6, c[0x0][0x598] ;  /* 0x0001660000067ab9 */ /* 0x000fe20000000a00 */
[----:B------:R-:W-:Y:S01]  /*0f90*/  ULDC.64 UR46, c[0x0][0x208] ;  /* 0x00008200002e7ab9 */ /* 0x000fe20000000a00 */
[----:B------:R-:W-:-:S04]  /*0fa0*/  ISETP.NE.U32.AND P0, PT, RZ, UR6, PT ;  /* 0x00000006ff007c0c */ /* 0x000fc8000bf05070 */
[----:B------:R-:W-:-:S13]  /*0fb0*/  ISETP.NE.AND.EX P0, PT, RZ, UR7, PT, P0 ;  /* 0x00000007ff007c0c */ /* 0x000fda000bf05300 */
[----:B------:R-:W-:Y:S05]  /*0fc0*/  @!P0 BRA `(.L_x_11) ;  /* 0x0000000000208947 */ /* 0x000fea0003800000 */
[----:B-1----:R-:W1:Y:S02]  /*0fd0*/  LDC.64 R4, c[0x0][0x598] ;  /* 0x00016600ff047b82 */ /* 0x002e640000000a00 */
[----:B-1----:R-:W2:Y:S02]  /*0fe0*/  LDG.E.64 R4, desc[UR46][R4.64] ;  /* 0x0000002e04047981 */ /* 0x002ea4000c1e1b00 */
[----:B--2---:R-:W-:-:S04]  /*0ff0*/  ISETP.NE.U32.AND P0, PT, R4, RZ, PT ;  /* 0x000000ff0400720c */ /* 0x004fc80003f05070 */
[----:B------:R-:W-:-:S13]  /*1000*/  ISETP.NE.AND.EX P0, PT, R5, RZ, PT, P0 ;  /* 0x000000ff0500720c */ /* 0x000fda0003f05300 */
[----:B------:R-:W-:Y:S05]  /*1010*/  @!P0 BRA `(.L_x_11) ;  /* 0x00000000000c8947 */ /* 0x000fea0003800000 */
[----:B------:R-:W2:Y:S02]  /*1020*/  LD.E R4, desc[UR46][R4.64] ;  /* 0x0000002e04047980 */ /* 0x000ea4000c101900 */
[----:B--2---:R-:W-:Y:S01]  /*1030*/  R2UR UR39, R4 ;  /* 0x00000000042772ca */ /* 0x004fe200000e0000 */
[----:B------:R-:W-:-:S14]  /*1040*/  BRA `(.L_x_12) ;  /* 0x0000000000247947 */ /* 0x000fdc0003800000 */
.L_x_11:
[----:B------:R-:W-:Y:S02]  /*1050*/  ULDC.64 UR6, c[0x0][0x588] ;  /* 0x0001620000067ab9 */ /* 0x000fe40000000a00 */
[----:B------:R-:W-:-:S04]  /*1060*/  ISETP.NE.U32.AND P0, PT, RZ, UR6, PT ;  /* 0x00000006ff007c0c */ /* 0x000fc8000bf05070 */
[----:B------:R-:W-:-:S13]  /*1070*/  ISETP.NE.AND.EX P0, PT, RZ, UR7, PT, P0 ;  /* 0x00000007ff007c0c */ /* 0x000fda000bf05300 */
[----:B------:R-:W-:Y:S05]  /*1080*/  @!P0 BRA `(.L_x_13) ;  /* 0x0000000000108947 */ /* 0x000fea0003800000 */
[----:B-1----:R-:W1:Y:S02]  /*1090*/  LDC.64 R4, c[0x0][0x588] ;  /* 0x00016200ff047b82 */ /* 0x002e640000000a00 */
[----:B-1----:R-:W2:Y:S02]  /*10a0*/  LDG.E R4, desc[UR46][R4.64] ;  /* 0x0000002e04047981 */ /* 0x002ea4000c1e1900 */
[----:B--2---:R-:W-:Y:S01]  /*10b0*/  R2UR UR39, R4 ;  /* 0x00000000042772ca */ /* 0x004fe200000e0000 */
[----:B------:R-:W-:-:S14]  /*10c0*/  BRA `(.L_x_12) ;  /* 0x0000000000047947 */ /* 0x000fdc0003800000 */
.L_x_13:
[----:B------:R-:W-:-:S05]  /*10d0*/  ULDC UR39, c[0x0][0x580] ;  /* 0x0001600000277ab9 */ /* 0x000fca0000000800 */
.L_x_12:
[----:B------:R-:W-:Y:S02]  /*10e0*/  ULDC.64 UR6, c[0x0][0x5a0] ;  /* 0x0001680000067ab9 */ /* 0x000fe40000000a00 */
        /* <DEDUP_REMOVED lines=11> */
.L_x_14:
        /* <DEDUP_REMOVED lines=8> */
.L_x_16:
[----:B------:R-:W-:-:S05]  /*1220*/  ULDC UR38, c[0x0][0x584] ;  /* 0x0001610000267ab9 */ /* 0x000fca0000000800 */
.L_x_15:
[----:B------:R-:W-:-:S13]  /*1230*/  LOP3.LUT P0, RZ, R2, 0xff, RZ, 0xc0, !PT ;  /* 0x000000ff02ff7812 */ /* 0x000fda000780c0ff */
[----:B------:R-:W-:Y:S05]  /*1240*/  @!P0 EXIT ;  /* 0x000000000000894d */ /* 0x000fea0003800000 */
[----:B------:R-:W-:Y:S01]  /*1250*/  ULDC UR10, c[0x0][0x28c] ;  /* 0x0000a300000a7ab9 */ /* 0x000fe20000000800 */
[----:B------:R-:W-:Y:S01]  /*1260*/  ULDC.64 UR12, c[0x0][0x5c8] ;  /* 0x00017200000c7ab9 */ /* 0x000fe20000000a00 */
[----:B------:R-:W-:Y:S02]  /*1270*/  UIADD3 UR10, UR10, 0x7f, URZ ;  /* 0x0000007f0a0a7890 */ /* 0x000fe4000fffe03f */
[----:B------:R-:W-:Y:S02]  /*1280*/  USHF.L.U64.HI UR5, UR12, 0x7, UR13 ;  /* 0x000000070c057899 */ /* 0x000fe4000801020d */
[----:B------:R-:W-:Y:S02]  /*1290*/  USHF.R.S32.HI UR11, URZ, 0x1f, UR10 ;  /* 0x0000001f3f0b7899 */ /* 0x000fe4000801140a */
[----:B------:R-:W-:Y:S02]  /*12a0*/  USHF.L.U32 UR6, UR12, 0x7, URZ ;  /* 0x000000070c067899 */ /* 0x000fe4000800063f */
[----:B------:R-:W-:-:S02]  /*12b0*/  ULEA.HI UR11, UR11, UR10, URZ, 0x7 ;  /* 0x0000000a0b0b7291 */ /* 0x000fc4000f8f383f */
[----:B------:R-:W-:Y:S02]  /*12c0*/  USHF.L.U64.HI UR7, UR12, 0x3, UR13 ;  /* 0x000000030c077899 */ /* 0x000fe4000801020d */
[----:B------:R-:W-:Y:S02]  /*12d0*/  USHF.L.U32 UR8, UR12, 0x3, URZ ;  /* 0x000000030c087899 */ /* 0x000fe4000800063f */
[----:B------:R-:W-:Y:S02]  /*12e0*/  USHF.L.U64.HI UR9, UR12, 0x8, UR13 ;  /* 0x000000080c097899 */ /* 0x000fe4000801020d */
[----:B------:R-:W-:Y:S02]  /*12f0*/  USHF.L.U32 UR10, UR12, 0x8, URZ ;  /* 0x000000080c0a7899 */ /* 0x000fe4000800063f */
[----:B------:R-:W-:Y:S02]  /*1300*/  ULOP3.LUT UR36, UR4, 0x1, URZ, 0xfc, !UPT ;  /* 0x0000000104247892 */ /* 0x000fe4000f8efc3f */
[----:B------:R-:W-:Y:S01]  /*1310*/  USHF.R.S32.HI UR37, URZ, 0x7, UR11 ;  /* 0x000000073f257899 */ /* 0x000fe2000801140b */
[----:B------:R-:W-:Y:S01]  /*1320*/  UMOV UR35, URZ ;  /* 0x0000003f00237c82 */ /* 0x000fe20008000000 */
[----:B------:R-:W-:-:S10]  /*1330*/  UMOV UR34, URZ ;  /* 0x0000003f00227c82 */ /* 0x000fd40008000000 */
.L_x_121:
[----:B------:R-:W-:Y:S01]  /*1340*/  STL [R1+0x65c], RZ ;  /* 0x00065cff01007387 */ /* 0x000fe20000100800 */
[----:B------:R-:W2:Y:S01]  /*1350*/  S2UR UR17, SR_CgaCtaId ;  /* 0x00000000001179c3 */ /* 0x000ea20000008800 */
[----:B------:R-:W-:Y:S01]  /*1360*/  UMOV UR16, 0x400 ;  /* 0x0000040000107882 */ /* 0x000fe20000000000 */
[----:B------:R-:W-:Y:S01]  /*1370*/  UMOV UR33, URZ ;  /* 0x0000003f00217c82 */ /* 0x000fe20008000000 */
[----:B------:R-:W-:Y:S01]  /*1380*/  STL [R1+0x658], RZ ;  /* 0x000658ff01007387 */ /* 0x000fe20000100800 */
[----:B------:R-:W-:Y:S01]  /*1390*/  UMOV UR12, URZ ;  /* 0x0000003f000c7c82 */ /* 0x000fe20008000000 */
[----:B------:R-:W-:Y:S01]  /*13a0*/  UMOV UR13, URZ ;  /* 0x0000003f000d7c82 */ /* 0x000fe20008000000 */
[----:B------:R-:W-:Y:S01]  /*13b0*/  UMOV UR44, UR34 ;  /* 0x00000022002c7c82 */ /* 0x000fe20008000000 */
[----:B------:R-:W-:Y:S01]  /*13c0*/  STL [R1+0x654], RZ ;  /* 0x000654ff01007387 */ /* 0x000fe20000100800 */
[----:B------:R-:W3:Y:S01]  /*13d0*/  LDC R5, c[0x0][0x28c] ;  /* 0x0000a300ff057b82 */ /* 0x000ee20000000800 */
[----:B------:R-:W-:-:S02]  /*13e0*/  CS2R R236, SRZ ;  /* 0x0000000000ec7805 */ /* 0x000fc4000001ff00 */
[----:B------:R-:W-:Y:S01]  /*13f0*/  CS2R R234, SRZ ;  /* 0x0000000000ea7805 */ /* 0x000fe2000001ff00 */
[----:B------:R-:W-:Y:S01]  /*1400*/  STL [R1+0x650], RZ ;  /* 0x000650ff01007387 */ /* 0x000fe20000100800 */
[----:B------:R-:W-:Y:S02]  /*1410*/  CS2R R232, SRZ ;  /* 0x0000000000e87805 */ /* 0x000fe4000001ff00 */
[----:B0-----:R-:W-:Y:S02]  /*1420*/  CS2R R22, SRZ ;  /* 0x0000000000167805 */ /* 0x001fe4000001ff00 */
[----:B------:R-:W-:Y:S01]  /*1430*/  CS2R R20, SRZ ;  /* 0x0000000000147805 */ /* 0x000fe2000001ff00 */
[----:B------:R-:W-:Y:S01]  /*1440*/  STL [R1+0x64c], RZ ;  /* 0x00064cff01007387 */ /* 0x000fe20000100800 */
[----:B------:R-:W-:Y:S02]  /*1450*/  CS2R R18, SRZ ;  /* 0x0000000000127805 */ /* 0x000fe4000001ff00 */
[----:B------:R-:W-:-:S02]  /*1460*/  CS2R R16, SRZ ;  /* 0x0000000000107805 */ /* 0x000fc4000001ff00 */
[----:B------:R-:W-:Y:S01]  /*1470*/  CS2R R14, SRZ ;  /* 0x00000000000e7805 */ /* 0x000fe2000001ff00 */
[----:B------:R-:W-:Y:S01]  /*1480*/  STL [R1+0x648], RZ ;  /* 0x000648ff01007387 */ /* 0x000fe20000100800 */
[----:B------:R-:W-:Y:S02]  /*1490*/  CS2R R12, SRZ ;  /* 0x00000000000c7805 */ /* 0x000fe4000001ff00 */
[----:B------:R-:W-:Y:S02]  /*14a0*/  CS2R R10, SRZ ;  /* 0x00000000000a7805 */ /* 0x000fe4000001ff00 */
[----:B------:R-:W-:Y:S01]  /*14b0*/  CS2R R8, SRZ ;  /* 0x0000000000087805 */ /* 0x000fe2000001ff00 */
[----:B------:R-:W-:Y:S01]  /*14c0*/  STL [R1+0x644], RZ ;  /* 0x000644ff01007387 */ /* 0x000fe20000100800 */
[----:B-1---5:R-:W-:Y:S02]  /*14d0*/  CS2R R6, SRZ ;  /* 0x0000000000067805 */ /* 0x022fe4000001ff00 */
[----:B------:R-:W-:-:S02]  /*14e0*/  CS2R R216, SRZ ;  /* 0x0000000000d87805 */ /* 0x000fc4000001ff00 */
[----:B------:R-:W-:Y:S01]  /*14f0*/  CS2R R218, SRZ ;  /* 0x0000000000da7805 */ /* 0x000fe2000001ff00 */
[----:B------:R-:W-:Y:S01]  /*1500*/  STL [R1+0x640], RZ ;  /* 0x000640ff01007387 */ /* 0x000fe20000100800 */
[----:B------:R-:W-:Y:S02]  /*1510*/  CS2R R220, SRZ ;  /* 0x0000000000dc7805 */ /* 0x000fe4000001ff00 */
[----:B------:R-:W-:Y:S02]  /*1520*/  CS2R R222, SRZ ;  /* 0x0000000000de7805 */ /* 0x000fe4000001ff00 */
[----:B------:R-:W-:Y:S01]  /*1530*/  CS2R R224, SRZ ;  /* 0x0000000000e07805 */ /* 0x000fe2000001ff00 */
[----:B------:R-:W-:Y:S01]  /*1540*/  STL [R1+0x63c], RZ ;  /* 0x00063cff01007387 */ /* 0x000fe20000100800 */
[----:B---3--:R-:W-:Y:S02]  /*1550*/  ISETP.GE.AND P0, PT, R5, 0x1, PT ;  /* 0x000000010500780c */ /* 0x008fe40003f06270 */
[----:B------:R-:W-:-:S02]  /*1560*/  CS2R R226, SRZ ;  /* 0x0000000000e27805 */ /* 0x000fc4000001ff00 */
[----:B------:R-:W-:Y:S01]  /*1570*/  CS2R R228, SRZ ;  /* 0x0000000000e47805 */ /* 0x000fe2000001ff00 */
[----:B------:R-:W-:Y:S01]  /*1580*/  STL [R1+0x638], RZ ;  /* 0x000638ff01007387 */ /* 0x000fe20000100800 */
[----:B------:R-:W-:Y:S02]  /*1590*/  CS2R R230, SRZ ;  /* 0x0000000000e67805 */ /* 0x000fe4000001ff00 */
[----:B------:R-:W-:Y:S02]  /*15a0*/  CS2R R200, SRZ ;  /* 0x0000000000c87805 */ /* 0x000fe4000001ff00 */
        /* <DEDUP_REMOVED lines=126> */
[----:B------:R-:W-:-:S03]  /*1d90*/  CS2R R38, SRZ ;  /* 0x0000000000267805 */ /* 0x000fc6000001ff00 */
[----:B------:R-:W-:Y:S04]  /*1da0*/  STL [R1+0x5b4], RZ ;  /* 0x0005b4ff01007387 */ /* 0x000fe80000100800 */
        /* <DEDUP_REMOVED lines=277> */
[----:B------:R-:W-:Y:S01]  /*2f00*/  STL [R1+0x160], RZ ;  /* 0x000160ff01007387 */ /* 0x000fe20000100800 */
[----:B-1----:R-:W0:Y:S03]  /*2f10*/  S2R R4, SR_TID.X ;  /* 0x0000000000047919 */ /* 0x002e260000002100 */
        /* <DEDUP_REMOVED lines=8> */
[----:B0-----:R-:W-:-:S03]  /*2fa0*/  LOP3.LUT R4, R4, 0x80, RZ, 0xc0, !PT ;  /* 0x0000008004047812 */ /* 0x001fc600078ec0ff */
[----:B------:R-:W-:Y:S01]  /*2fb0*/  STL [R1+0x104], RZ ;  /* 0x000104ff01007387 */ /* 0x000fe20000100800 */
[----:B------:R-:W-:-:S03]  /*2fc0*/  SHF.R.U32.HI R4, RZ, 0x7, R4 ;  /* 0x00000007ff047819 */ /* 0x000fc60000011604 */
        /* <DEDUP_REMOVED lines=33> */
[----:B------:R-:W0:Y:S04]  /*31e0*/  SHFL.IDX PT, R4, R4, RZ, 0x1f ;  /* 0x00001fff04047589 */ /* 0x000e2800000e0000 */
[----:B------:R1:W-:Y:S04]  /*31f0*/  STL [R1+0x8c], RZ ;  /* 0x00008cff01007387 */ /* 0x0003e80000100800 */
[----:B------:R1:W-:Y:S04]  /*3200*/  STL [R1+0x90], RZ ;  /* 0x000090ff01007387 */ /* 0x0003e80000100800 */
[----:B------:R1:W-:Y:S04]  /*3210*/  STL [R1+0x94], RZ ;  /* 0x000094ff01007387 */ /* 0x0003e80000100800 */
[----:B------:R1:W-:Y:S04]  /*3220*/  STL [R1+0x98], RZ ;  /* 0x000098ff01007387 */ /* 0x0003e80000100800 */
[----:B------:R1:W-:Y:S04]  /*3230*/  STL [R1+0x9c], RZ ;  /* 0x00009cff01007387 */ /* 0x0003e80000100800 */
[----:B------:R1:W-:Y:S01]  /*3240*/  STL [R1+0xa0], RZ ;  /* 0x0000a0ff01007387 */ /* 0x0003e20000100800 */
[----:B0-----:R-:W-:Y:S01]  /*3250*/  R2UR UR14, R4 ;  /* 0x00000000040e72ca */ /* 0x001fe200000e0000 */
[----:B------:R-:W-:-:S02]  /*3260*/  IMAD.U32 R4, RZ, RZ, UR35 ;  /* 0x00000023ff047e24 */ /* 0x000fc4000f8e00ff */
[----:B------:R1:W-:Y:S04]  /*3270*/  STL [R1+0xa4], RZ ;  /* 0x0000a4ff01007387 */ /* 0x0003e80000100800 */
[----:B------:R1:W-:Y:S04]  /*3280*/  STL [R1+0xa8], RZ ;  /* 0x0000a8ff01007387 */ /* 0x0003e80000100800 */
[----:B------:R1:W-:Y:S02]  /*3290*/  STL [R1+0xac], RZ ;  /* 0x0000acff01007387 */ /* 0x0003e40000100800 */
[----:B------:R-:W-:-:S02]  /*32a0*/  ULEA.HI UR11, UR14, UR14, URZ, 0x1 ;  /* 0x0000000e0e0b7291 */ /* 0x000fc4000f8f083f */
[----:B------:R1:W-:Y:S02]  /*32b0*/  STL [R1+0xb0], RZ ;  /* 0x0000b0ff01007387 */ /* 0x0003e40000100800 */
[----:B------:R-:W-:Y:S02]  /*32c0*/  ULOP3.LUT UR15, UR11, 0x7fffe, URZ, 0xc0, !UPT ;  /* 0x0007fffe0b0f7892 */ /* 0x000fe4000f8ec03f */
[----:B------:R1:W-:Y:S01]  /*32d0*/  STL [R1+0xb4], RZ ;  /* 0x0000b4ff01007387 */ /* 0x0003e20000100800 */
[----:B--2---:R-:W-:Y:S02]  /*32e0*/  ULEA UR11, UR17, UR16, 0x18 ;  /* 0x00000010110b7291 */ /* 0x004fe4000f8ec03f */
[----:B------:R-:W-:Y:S01]  /*32f0*/  UIADD3 UR15, UR14, -UR15, URZ ;  /* 0x8000000f0e0f7290 */ /* 0x000fe2000fffe03f */
[----:B------:R1:W-:Y:S03]  /*3300*/  STL [R1+0xb8], RZ ;  /* 0x0000b8ff01007387 */ /* 0x0003e60000100800 */
[----:B------:R-:W-:Y:S01]  /*3310*/  ULEA UR15, UR15, UR11, 0xd ;  /* 0x0000000b0f0f7291 */ /* 0x000fe2000f8e683f */
[----:B------:R1:W-:Y:S03]  /*3320*/  STL [R1+0xbc], RZ ;  /* 0x0000bcff01007387 */ /* 0x0003e60000100800 */
[----:B------:R-:W-:Y:S01]  /*3330*/  UIADD3 UR15, UR15, 0x100, URZ ;  /* 0x000001000f0f7890 */ /* 0x000fe2000fffe03f */
[----:B------:R1:W-:Y:S03]  /*3340*/  STL [R1+0x40], RZ ;  /* 0x000040ff01007387 */ /* 0x0003e60000100800 */
[----:B------:R-:W-:Y:S01]  /*3350*/  USHF.R.U32.HI UR15, URZ, 0x4, UR15 ;  /* 0x000000043f0f7899 */ /* 0x000fe2000801160f */
[----:B------:R1:W-:Y:S03]  /*3360*/  STL [R1+0x44], RZ ;  /* 0x000044ff01007387 */ /* 0x0003e60000100800 */
[----:B------:R-:W-:Y:S01]  /*3370*/  ULOP3.LUT UR32, UR15, 0x3fff, URZ, 0xc0, !UPT ;  /* 0x00003fff0f207892 */ /* 0x000fe2000f8ec03f */
[----:B------:R1:W-:Y:S04]  /*3380*/  STL [R1+0x48], RZ ;  /* 0x000048ff01007387 */ /* 0x0003e80000100800 */
        /* <DEDUP_REMOVED lines=13> */
[----:B------:R1:W-:Y:S04]  /*3460*/  STL [R1], RZ ;  /* 0x000000ff01007387 */ /* 0x0003e80000100800 */
        /* <DEDUP_REMOVED lines=14> */
[----:B------:R1:W-:Y:S01]  /*3550*/  STL [R1+0x3c], RZ ;  /* 0x00003cff01007387 */ /* 0x0003e20000100800 */
[----:B------:R-:W-:Y:S05]  /*3560*/  @!P0 BRA `(.L_x_17) ;  /* 0x000000a000948947 */ /* 0x000fea0003800000 */
[----:B------:R-:W-:-:S06]  /*3570*/  UISETP.NE.AND UP0, UPT, UR36, 0x3, UPT ;  /* 0x000000032400788c */ /* 0x000fcc000bf05270 */
[----:B------:R-:W-:-:S13]  /*3580*/  PLOP3.LUT P1, PT, PT, PT, UP0, 0x80, 0x0 ;  /* 0x000000000000781c */ /* 0x000fda0003f2f008 */
[----:B------:R-:W-:Y:S05]  /*3590*/  @!P1 BRA `(.L_x_18) ;  /* 0x0000000000049947 */ /* 0x000fea0003800000 */
[----:B------:R-:W-:Y:S01]  /*35a0*/  BPT.TRAP 0x1 ;  /* 0x000000040000795c */ /* 0x000fe20000300000 */
.L_x_18:
[----:B------:R-:W-:Y:S01]  /*35b0*/  ULEA UR12, UR34, UR11, 0x3 ;  /* 0x0000000b220c7291 */ /* 0x000fe2000f8e183f */
[----:B------:R-:W-:-:S05]  /*35c0*/  IMAD.U32 R4, RZ, RZ, UR35 ;  /* 0x00000023ff047e24 */ /* 0x000fca000f8e00ff */
[----:B------:R-:W-:-:S04]  /*35d0*/  SHF.L.U32 R4, R4, 0x1f, RZ ;  /* 0x0000001f04047819 */ /* 0x000fc800000006ff */
[----:B------:R0:W2:Y:S01]  /*35e0*/  SYNCS.PHASECHK.TRANS64.TRYWAIT P0, [UR12], R4 ;  /* 0x00000004ff0075a7 */ /* 0x0000a2000800014c */
[----:B------:R-:W-:Y:S05]  /*35f0*/  @!P1 BRA `(.L_x_19) ;  /* 0x0000000000049947 */ /* 0x000fea0003800000 */
[----:B------:R-:W-:Y:S01]  /*3600*/  BPT.TRAP 0x1 ;  /* 0x000000040000795c */ /* 0x000fe20000300000 */
.L_x_19:
[----:B------:R3:W-:Y:S01]  /*3610*/  STL [R1+0x65c], RZ ;  /* 0x00065cff01007387 */ /* 0x0007e20000100800 */
[----:B------:R-:W-:Y:S01]  /*3620*/  UMOV UR33, 0x4 ;  /* 0x0000000400217882 */ /* 0x000fe20000000000 */
[----:B--2---:R-:W-:Y:S05]  /*3630*/  @P0 BRA `(.L_x_20) ;  /* 0x0000000000080947 */ /* 0x004fea0003800000 */
[----:B------:R-:W2:Y:S02]  /*3640*/  SYNCS.PHASECHK.TRANS64.TRYWAIT P0, [UR12], R4 ;  /* 0x00000004ff0075a7 */ /* 0x000ea4000800014c */
[----:B--2---:R-:W-:Y:S05]  /*3650*/  @!P0 BRA `(.L_x_21) ;  /* 0x00000414006c8947 */ /* 0x004fea0003800000 */
.L_x_20:
[----:B------:R-:W-:Y:S01]  /*3660*/  UIADD3 UR12, UR11, 0x20100, URZ ;  /* 0x000201000b0c7890 */ /* 0x000fe2000fffe03f */
[----:B0-2---:R-:W-:Y:S01]  /*3670*/  WARPGROUP.ARRIVE ;  /* 0x00000000000079c5 */ /* 0x005fe20000000000 */
[----:B------:R-:W-:Y:S01]  /*3680*/  ULOP3.LUT UR41, UR32, 0x10000, URZ, 0xfc, !UPT ;  /* 0x0001000020297892 */ /* 0x000fe2000f8efc3f */
[----:B------:R0:W-:Y:S01]  /*3690*/  STL [R1+0x788], R3 ;  /* 0x0007880301007387 */ /* 0x0001e20000100800 */
[----:B------:R-:W-:Y:S02]  /*36a0*/  USHF.R.U32.HI UR12, URZ, 0x4, UR12 ;  /* 0x000000043f0c7899 */ /* 0x000fe4000801160c */
[----:B------:R-:W-:Y:S01]  /*36b0*/  ULEA UR41, UR34, UR41, 0xc ;  /* 0x0000002922297291 */ /* 0x000fe2000f8e603f */
[----:B------:R2:W-:Y:S01]  /*36c0*/  STL [R1+0x784], R2 ;  /* 0x0007840201007387 */ /* 0x0005e20000100800 */
[----:B------:R-:W-:Y:S01]  /*36d0*/  ULOP3.LUT UR12, UR12, 0x3fff, URZ, 0xc0, !UPT ;  /* 0x00003fff0c0c7892 */ /* 0x000fe2000f8ec03f */
[----:B------:R-:W-:Y:S01]  /*36e0*/  UMOV UR13, 0x40000040 ;  /* 0x40000040000d7882 */ /* 0x000fe20000000000 */
[----:B------:R-:W-:-:S02]  /*36f0*/  UMOV UR15, 0x40000040 ;  /* 0x40000040000f7882 */ /* 0x000fc40000000000 */
[----:B------:R-:W-:Y:S01]  /*3700*/  ULOP3.LUT UR12, UR12, 0x10000, URZ, 0xfc, !UPT ;  /* 0x000100000c0c7892 */ /* 0x000fe2000f8efc3f */
[----:B------:R4:W-:Y:S01]  /*3710*/  STL [R1+0x780], R0 ;  /* 0x0007800001007387 */ /* 0x0009e20000100800 */
[----:B------:R-:W-:Y:S01]  /*3720*/  UMOV UR25, UR13 ;  /* 0x0000000d00197c82 */ /* 0x000fe20008000000 */
[----:B------:R-:W-:Y:S01]  /*3730*/  UMOV UR27, 0x40000040 ;  /* 0x40000040001b7882 */ /* 0x000fe20000000000 */
[----:B------:R-:W-:Y:S01]  /*3740*/  UIMAD UR42, UR34, 0x500, UR12 ;  /* 0x00000500222a78a4 */ /* 0x000fe2000f8e020c */
[----:B------:R-:W-:Y:S01]  /*3750*/  STL [R1+0x658], RZ ;  /* 0x000658ff01007387 */ /* 0x000fe20000100800 */
[----:B------:R-:W-:Y:S01]  /*3760*/  UMOV UR29, UR13 ;  /* 0x0000000d001d7c82 */ /* 0x000fe20008000000 */
[----:B------:R-:W-:Y:S01]  /*3770*/  UMOV UR12, UR41 ;  /* 0x00000029000c7c82 */ /* 0x000fe20008000000 */
[----:B------:R-:W-:Y:S01]  /*3780*/  UIADD3 UR26, UR42, 0x100, URZ ;  /* 0x000001002a1a7890 */ /* 0x000fe2000fffe03f */
[----:B------:R-:W-:Y:S01]  /*3790*/  STL [R1+0x654], RZ ;  /* 0x000654ff01007387 */ /* 0x000fe20000100800 */
[----:B------:R-:W-:Y:S01]  /*37a0*/  UMOV UR24, UR12 ;  /* 0x0000000c00187c82 */ /* 0x000fe20008000000 */
[----:B------:R-:W-:Y:S01]  /*37b0*/  UMOV UR14, UR42 ;  /* 0x0000002a000e7c82 */ /* 0x000fe20008000000 */
[----:B------:R-:W-:Y:S01]  /*37c0*/  UIADD3 UR30, UR42, 0x200, URZ ;  /* 0x000002002a1e7890 */ /* 0x000fe2000fffe03f */
[----:B------:R-:W-:Y:S01]  /*37d0*/  QGMMA.64x32x32.F32.E4M3.E4M3 R4, gdesc[UR12], RZ, !UPT, gsb0 ;  /* 0x006000000c0479f3 */ /* 0x000fe2000c0008ff */
[----:B------:R-:W-:Y:S01]  /*37e0*/  UMOV UR28, UR12 ;  /* 0x0000000c001c7c82 */ /* 0x000fe20008000000 */
[----:B------:R-:W-:Y:S01]  /*37f0*/  UMOV UR31, 0x40000040 ;  /* 0x40000040001f7882 */ /* 0x000fe20000000000 */
[----:B------:R-:W-:Y:S01]  /*3800*/  UIADD3 UR18, UR42, 0x300, URZ ;  /* 0x000003002a127890 */ /* 0x000fe2000fffe03f */
[----:B------:R-:W-:Y:S01]  /*3810*/  STL [R1+0x650], RZ ;  /* 0x000650ff01007387 */ /* 0x000fe20000100800 */
[----:B------:R-:W-:Y:S01]  /*3820*/  UMOV UR16, UR12 ;  /* 0x0000000c00107c82 */ /* 0x000fe20008000000 */
[----:B------:R-:W-:Y:S01]  /*3830*/  UMOV UR17, UR13 ;  /* 0x0000000d00117c82 */ /* 0x000fe20008000000 */
[----:B------:R-:W-:Y:S01]  /*3840*/  UMOV UR19, 0x40000040 ;  /* 0x4000004000137882 */ /* 0x000fe20000000000 */
[----:B------:R-:W-:Y:S01]  /*3850*/  UIADD3 UR22, UR42, 0x400, URZ ;  /* 0x000004002a167890 */ /* 0x000fe2000fffe03f */
[----:B------:R-:W-:Y:S01]  /*3860*/  STL [R1+0x64c], RZ ;  /* 0x00064cff01007387 */ /* 0x000fe20000100800 */
[----:B------:R-:W-:Y:S01]  /*3870*/  UMOV UR20, UR12 ;  /* 0x0000000c00147c82 */ /* 0x000fe20008000000 */
[----:B------:R-:W-:Y:S01]  /*3880*/  UMOV UR21, UR13 ;  /* 0x0000000d00157c82 */ /* 0x000fe20008000000 */
[----:B------:R-:W-:Y:S01]  /*3890*/  UMOV UR23, 0x40000040 ;  /* 0x4000004000177882 */ /* 0x000fe20000000000 */
        /* <DEDUP_REMOVED lines=12> */
[----:B------:R-:W-:-:S02]  /*3960*/  WARPGROUP.DEPBAR.LE gsb0, 0x0 ;  /* 0x00008000000079c5 */ /* 0x000fc40000010000 */
[----:B------:R-:W-:Y:S01]  /*3970*/  WARPGROUP.ARRIVE ;  /* 0x00000000000079c5 */ /* 0x000fe20000000000 */
[----:B------:R-:W-:Y:S04]  /*3980*/  STL [R1+0x618], RZ ;  /* 0x000618ff01007387 */ /* 0x000fe80000100800 */
[----:B------:R-:W-:Y:S01]  /*3990*/  STL [R1+0x614], RZ ;  /* 0x000614ff01007387 */ /* 0x000fe20000100800 */
[----:B------:R-:W-:Y:S03]  /*39a0*/  QGMMA.64x32x32.F32.E4M3.E4M3 R24, gdesc[UR24], RZ, !UPT, gsb0 ;  /* 0x00600000181879f3 */ /* 0x000fe6000c0008ff */
        /* <DEDUP_REMOVED lines=17> */
[----:B------:R-:W-:Y:S01]  /*3ac0*/  STL [R1+0x5d4], RZ ;  /* 0x0005d4ff01007387 */ /* 0x000fe20000100800 */
[----:B------:R-:W-:Y:S02]  /*3ad0*/  IMAD.MOV.U32 R156, RZ, RZ, R24 ;  /* 0x000000ffff9c7224 */ /* 0x000fe400078e0018 */
[----:B------:R-:W-:Y:S01]  /*3ae0*/  IMAD.MOV.U32 R155, RZ, RZ, R25 ;  /* 0x000000ffff9b7224 */ /* 0x000fe200078e0019 */
[----:B------:R-:W-:Y:S01]  /*3af0*/  STL [R1+0x5d0], RZ ;  /* 0x0005d0ff01007387 */ /* 0x000fe20000100800 */
[----:B------:R-:W-:Y:S01]  /*3b00*/  QGMMA.64x32x32.F32.E4M3.E4M3 R200, gdesc[UR28], RZ, !UPT, gsb0 ;  /* 0x006000001cc879f3 */ /* 0x000fe2000c0008ff */
[----:B------:R-:W-:Y:S02]  /*3b10*/  IMAD.MOV.U32 R154, RZ, RZ, R26 ;  /* 0x000000ffff9a7224 */ /* 0x000fe400078e001a */
[----:B------:R-:W-:Y:S01]  /*3b20*/  STL [R1+0x5cc], RZ ;  /* 0x0005ccff01007387 */ /* 0x000fe20000100800 */
[----:B------:R-:W-:-:S02]  /*3b30*/  IMAD.MOV.U32 R153, RZ, RZ, R27 ;  /* 0x000000ffff997224 */ /* 0x000fc400078e001b */
[----:B------:R-:W-:Y:S01]  /*3b40*/  IMAD.MOV.U32 R152, RZ, RZ, R28 ;  /* 0x000000ffff987224 */ /* 0x000fe200078e001c */
[----:B------:R-:W-:Y:S01]  /*3b50*/  STL [R1+0x5c8], RZ ;  /* 0x0005c8ff01007387 */ /* 0x000fe20000100800 */
[----:B------:R-:W-:Y:S02]  /*3b60*/  IMAD.MOV.U32 R235, RZ, RZ, R29 ;  /* 0x000000ffffeb7224 */ /* 0x000fe400078e001d */
[----:B------:R-:W-:Y:S01]  /*3b70*/  IMAD.MOV.U32 R234, RZ, RZ, R30 ;  /* 0x000000ffffea7224 */ /* 0x000fe200078e001e */
[----:B------:R-:W-:Y:S01]  /*3b80*/  STL [R1+0x5c4], RZ ;  /* 0x0005c4ff01007387 */ /* 0x000fe20000100800 */
[----:B------:R-:W-:Y:S02]  /*3b90*/  IMAD.MOV.U32 R233, RZ, RZ, R31 ;  /* 0x000000ffffe97224 */ /* 0x000fe400078e001f */
[----:B------:R-:W-:Y:S01]  /*3ba0*/  IMAD.MOV.U32 R232, RZ, RZ, R32 ;  /* 0x000000ffffe87224 */ /* 0x000fe200078e0020 */
[----:B------:R-:W-:Y:S01]  /*3bb0*/  STL [R1+0x5c0], RZ ;  /* 0x0005c0ff01007387 */ /* 0x000fe20000100800 */
[----:B------:R-:W-:-:S02]  /*3bc0*/  IMAD.MOV.U32 R23, RZ, RZ, R33 ;  /* 0x000000ffff177224 */ /* 0x000fc400078e0021 */
[----:B------:R-:W-:Y:S01]  /*3bd0*/  IMAD.MOV.U32 R22, RZ, RZ, R34 ;  /* 0x000000ffff167224 */ /* 0x000fe200078e0022 */
[----:B------:R-:W-:Y:S01]  /*3be0*/  STL [R1+0x5bc], RZ ;  /* 0x0005bcff01007387 */ /* 0x000fe20000100800 */
[----:B------:R-:W-:Y:S02]  /*3bf0*/  IMAD.MOV.U32 R21, RZ, RZ, R35 ;  /* 0x000000ffff157224 */ /* 0x000fe400078e0023 */
[----:B------:R-:W-:Y:S01]  /*3c00*/  IMAD.MOV.U32 R20, RZ, RZ, R36 ;  /* 0x000000ffff147224 */ /* 0x000fe200078e0024 */
[----:B------:R-:W-:Y:S01]  /*3c10*/  STL [R1+0x5b8], RZ ;  /* 0x0005b8ff01007387 */ /* 0x000fe20000100800 */
[----:B0-----:R-:W-:Y:S02]  /*3c20*/  IMAD.MOV.U32 R3, RZ, RZ, R37 ;  /* 0x000000ffff037224 */ /* 0x001fe400078e0025 */
[----:B--2---:R-:W-:Y:S01]  /*3c30*/  IMAD.MOV.U32 R2, RZ, RZ, R38 ;  /* 0x000000ffff027224 */ /* 0x004fe200078e0026 */
[----:B------:R-:W-:Y:S01]  /*3c40*/  STL [R1+0x5b4], RZ ;  /* 0x0005b4ff01007387 */ /* 0x000fe20000100800 */
[----:B----4-:R-:W-:-:S03]  /*3c50*/  IMAD.MOV.U32 R0, RZ, RZ, R39 ;  /* 0x000000ffff007224 */ /* 0x010fc600078e0027 */
        /* <DEDUP_REMOVED lines=12> */
[----:B------:R-:W-:Y:S01]  /*3d20*/  QGMMA.64x32x32.F32.E4M3.E4M3 R136, gdesc[UR16], RZ, !UPT, gsb0 ;  /* 0x00600000108879f3 */ /* 0x000fe2000c0008ff */
[----:B------:R-:W-:Y:S02]  /*3d30*/  UIADD3 UR16, UR41, 0x400, URZ ;  /* 0x0000040029107890 */ /* 0x000fe4000fffe03f */
        /* <DEDUP_REMOVED lines=20> */
[----:B------:R-:W-:Y:S01]  /*3e80*/  UMOV UR20, UR16 ;  /* 0x0000001000147c82 */ /* 0x000fe20008000000 */
[----:B------:R-:W-:Y:S01]  /*3e90*/  UMOV UR21, 0x40000040 ;  /* 0x4000004000157882 */ /* 0x000fe20000000000 */
[----:B------:R-:W-:Y:S01]  /*3ea0*/  STL [R1+0x544], RZ ;  /* 0x000544ff01007387 */ /* 0x000fe20000100800 */
[----:B------:R-:W-:Y:S01]  /*3eb0*/  UMOV UR16, UR20 ;  /* 0x0000001400107c82 */ /* 0x000fe20008000000 */
[----:B------:R-:W-:Y:S01]  /*3ec0*/  UMOV UR17, UR21 ;  /* 0x0000001500117c82 */ /* 0x000fe20008000000 */
[----:B------:R-:W-:Y:S01]  /*3ed0*/  UMOV UR28, UR20 ;  /* 0x00000014001c7c82 */ /* 0x000fe20008000000 */
[----:B------:R-:W-:Y:S01]  /*3ee0*/  STL [R1+0x540], RZ ;  /* 0x000540ff01007387 */ /* 0x000fe20000100800 */
[----:B------:R-:W-:Y:S01]  /*3ef0*/  UMOV UR29, UR21 ;  /* 0x00000015001d7c82 */ /* 0x000fe20008000000 */
[----:B------:R-:W-:Y:S01]  /*3f00*/  UMOV UR24, UR20 ;  /* 0x0000001400187c82 */ /* 0x000fe20008000000 */
[----:B------:R-:W-:Y:S01]  /*3f10*/  UMOV UR25, UR21 ;  /* 0x0000001500197c82 */ /* 0x000fe20008000000 */
[----:B------:R-:W-:Y:S01]  /*3f20*/  STL [R1+0x53c], RZ ;  /* 0x00053cff01007387 */ /* 0x000fe20000100800 */
[----:B------:R-:W-:Y:S01]  /*3f30*/  UMOV UR12, UR20 ;  /* 0x00000014000c7c82 */ /* 0x000fe20008000000 */
[----:B------:R-:W-:-:S02]  /*3f40*/  UMOV UR13, UR21 ;  /* 0x00000015000d7c82 */ /* 0x000fc40008000000 */
        /* <DEDUP_REMOVED lines=93> */
[----:B------:R-:W-:-:S03]  /*4520*/  WARPGROUP.DEPBAR.LE gsb0, 0x0 ;  /* 0x00008000000079c5 */ /* 0x000fc60000010000 */
        /* <DEDUP_REMOVED lines=88> */
[----:B------:R-:W-:Y:S04]  /*4ab0*/  STL [R1+0xafc], R8 ;  /* 0x000afc0801007387 */ /* 0x000fe80000100800 */
        /* <DEDUP_REMOVED lines=11> */
[----:B------:R0:W-:Y:S04]  /*4b70*/  STL [R1+0xa84], R200 ;  /* 0x000a84c801007387 */ /* 0x0001e80000100800 */
[----:B------:R2:W-:Y:S04]  /*4b80*/  STL [R1+0xa80], R201 ;  /* 0x000a80c901007387 */ /* 0x0005e80000100800 */
[----:B------:R4:W-:Y:S01]  /*4b90*/  STL [R1+0xa7c], R202 ;  /* 0x000a7cca01007387 */ /* 0x0009e20000100800 */
[----:B0-----:R-:W-:-:S03]  /*4ba0*/  IMAD.MOV.U32 R200, RZ, RZ, R36 ;  /* 0x000000ffffc87224 */ /* 0x001fc600078e0024 */
[----:B------:R0:W-:Y:S01]  /*4bb0*/  STL [R1+0xa78], R203 ;  /* 0x000a78cb01007387 */ /* 0x0001e20000100800 */
[----:B--2---:R-:W-:-:S03]  /*4bc0*/  IMAD.MOV.U32 R201, RZ, RZ, R37 ;  /* 0x000000ffffc97224 */ /* 0x004fc600078e0025 */
[----:B------:R-:W-:Y:S01]  /*4bd0*/  STL [R1+0xa74], R204 ;  /* 0x000a74cc01007387 */ /* 0x000fe20000100800 */
[----:B----4-:R-:W-:-:S03]  /*4be0*/  IMAD.MOV.U32 R202, RZ, RZ, R38 ;  /* 0x000000ffffca7224 */ /* 0x010fc600078e0026 */
[----:B------:R-:W-:Y:S01]  /*4bf0*/  STL [R1+0xa70], R205 ;  /* 0x000a70cd01007387 */ /* 0x000fe20000100800 */
[----:B0-----:R-:W-:-:S03]  /*4c00*/  IMAD.MOV.U32 R203, RZ, RZ, R39 ;  /* 0x000000ffffcb7224 */ /* 0x001fc600078e0027 */
        /* <DEDUP_REMOVED lines=18> */
[----:B------:R2:W-:Y:S01]  /*4d30*/  STL [R1+0xaa4], R142 ;  /* 0x000aa48e01007387 */ /* 0x0005e20000100800 */
[----:B----4-:R-:W-:-:S03]  /*4d40*/  IMAD.MOV.U32 R140, RZ, RZ, R26 ;  /* 0x000000ffff8c7224 */ /* 0x010fc600078e001a */
        /* <DEDUP_REMOVED lines=17> */
[----:B----4-:R-:W-:Y:S02]  /*4e60*/  IMAD.MOV.U32 R149, RZ, RZ, R35 ;  /* 0x000000ffff957224 */ /* 0x010fe400078e0023 */
[----:B------:R-:W-:Y:S01]  /*4e70*/  WARPGROUP.ARRIVE ;  /* 0x00000000000079c5 */ /* 0x000fe20000000000 */
[----:B------:R-:W-:Y:S04]  /*4e80*/  STL [R1+0xacc], R82 ;  /* 0x000acc5201007387 */ /* 0x000fe80000100800 */
[----:B------:R-:W-:Y:S01]  /*4e90*/  STL [R1+0xac8], R83 ;  /* 0x000ac85301007387 */ /* 0x000fe20000100800 */
[----:B------:R-:W-:Y:S01]  /*4ea0*/  QGMMA.64x32x32.F32.E4M3.E4M3 R24, gdesc[UR12], RZ, !UPT, gsb0 ;  /* 0x006000000c1879f3 */ /* 0x000fe2000c0008ff */
[----:B------:R-:W-:Y:S01]  /*4eb0*/  UMOV UR12, UR16 ;  /* 0x00000010000c7c82 */ /* 0x000fe20008000000 */
[----:B------:R-:W-:Y:S01]  /*4ec0*/  UMOV UR13, 0x40000040 ;  /* 0x40000040000d7882 */ /* 0x000fe20000000000 */
[----:B------:R-:W-:Y:S01]  /*4ed0*/  STL [R1+0xac4], R84 ;  /* 0x000ac45401007387 */ /* 0x000fe20000100800 */
[----:B------:R-:W-:Y:S01]  /*4ee0*/  UMOV UR24, UR12 ;  /* 0x0000000c00187c82 */ /* 0x000fe20008000000 */
[----:B------:R-:W-:Y:S01]  /*4ef0*/  UMOV UR25, UR13 ;  /* 0x0000000d00197c82 */ /* 0x000fe20008000000 */
[----:B------:R-:W-:Y:S01]  /*4f00*/  UMOV UR28, UR12 ;  /* 0x0000000c001c7c82 */ /* 0x000fe20008000000 */
[----:B------:R-:W-:Y:S01]  /*4f10*/  STL [R1+0xac0], R85 ;  /* 0x000ac05501007387 */ /* 0x000fe20000100800 */
[----:B------:R-:W-:Y:S01]  /*4f20*/  UMOV UR29, UR13 ;  /* 0x0000000d001d7c82 */ /* 0x000fe20008000000 */
[----:B------:R-:W-:Y:S01]  /*4f30*/  UMOV UR16, UR12 ;  /* 0x0000000c00107c82 */ /* 0x000fe20008000000 */
[----:B------:R-:W-:Y:S01]  /*4f40*/  UMOV UR17, UR13 ;  /* 0x0000000d00117c82 */ /* 0x000fe20008000000 */
[----:B------:R4:W-:Y:S01]  /*4f50*/  STL [R1+0xa3c], R86 ;  /* 0x000a3c5601007387 */ /* 0x0009e20000100800 */
[----:B------:R-:W-:Y:S01]  /*4f60*/  UMOV UR20, UR12 ;  /* 0x0000000c00147c82 */ /* 0x000fe20008000000 */
[----:B------:R-:W-:-:S02]  /*4f70*/  UMOV UR21, UR13 ;  /* 0x0000000d00157c82 */ /* 0x000fc40008000000 */
[----:B------:R1:W-:Y:S04]  /*4f80*/  STL [R1+0xa38], R87 ;  /* 0x000a385701007387 */ /* 0x0003e80000100800 */
[----:B------:R-:W-:Y:S04]  /*4f90*/  STL [R1+0x298], RZ ;  /* 0x000298ff01007387 */ /* 0x000fe80000100800 */
[----:B------:R-:W-:Y:S04]  /*4fa0*/  STL [R1+0x294], RZ ;  /* 0x000294ff01007387 */ /* 0x000fe80000100800 */
[----:B------:R-:W-:Y:S04]  /*4fb0*/  STL [R1+0x290], RZ ;  /* 0x000290ff01007387 */ /* 0x000fe80000100800 */
[----:B------:R-:W-:Y:S04]  /*4fc0*/  STL [R1+0x28c], RZ ;  /* 0x00028cff01007387 */ /* 0x000fe80000100800 */
[----:B------:R-:W-:Y:S04]  /*4fd0*/  STL [R1+0x288], RZ ;  /* 0x000288ff01007387 */ /* 0x000fe80000100800 */
[----:B------:R-:W-:Y:S01]  /*4fe0*/  STL [R1+0x284], RZ ;  /* 0x000284ff01007387 */ /* 0x000fe20000100800 */
[----:B------:R-:W-:-:S02]  /*4ff0*/  WARPGROUP.DEPBAR.LE gsb0, 0x0 ;  /* 0x00008000000079c5 */ /* 0x000fc40000010000 */
[----:B------:R-:W-:Y:S02]  /*5000*/  IMAD.MOV.U32 R204, RZ, RZ, R24 ;  /* 0x000000ffffcc7224 */ /* 0x000fe400078e0018 */
[----:B------:R-:W-:Y:S02]  /*5010*/  IMAD.MOV.U32 R205, RZ, RZ, R25 ;  /* 0x000000ffffcd7224 */ /* 0x000fe400078e0019 */
[----:B------:R-:W-:Y:S02]  /*5020*/  IMAD.MOV.U32 R206, RZ, RZ, R26 ;  /* 0x000000ffffce7224 */ /* 0x000fe400078e001a */
[----:B------:R-:W-:Y:S02]  /*5030*/  IMAD.MOV.U32 R207, RZ, RZ, R27 ;  /* 0x000000ffffcf7224 */ /* 0x000fe400078e001b */
[----:B------:R-:W-:Y:S02]  /*5040*/  IMAD.MOV.U32 R208, RZ, RZ, R28 ;  /* 0x000000ffffd07224 */ /* 0x000fe400078e001c */
[----:B------:R-:W-:-:S02]  /*5050*/  IMAD.MOV.U32 R209, RZ, RZ, R29 ;  /* 0x000000ffffd17224 */ /* 0x000fc400078e001d */
[----:B------:R-:W-:Y:S02]  /*5060*/  IMAD.MOV.U32 R210, RZ, RZ, R30 ;  /* 0x000000ffffd27224 */ /* 0x000fe400078e001e */
[----:B------:R-:W-:Y:S02]  /*5070*/  IMAD.MOV.U32 R211, RZ, RZ, R31 ;  /* 0x000000ffffd37224 */ /* 0x000fe400078e001f */
[----:B------:R-:W-:Y:S02]  /*5080*/  IMAD.MOV.U32 R212, RZ, RZ, R32 ;  /* 0x000000ffffd47224 */ /* 0x000fe400078e0020 */
[----:B------:R-:W-:Y:S02]  /*5090*/  IMAD.MOV.U32 R213, RZ, RZ, R33 ;  /* 0x000000ffffd57224 */ /* 0x000fe400078e0021 */
[----:B------:R-:W-:Y:S02]  /*50a0*/  IMAD.MOV.U32 R214, RZ, RZ, R34 ;  /* 0x000000ffffd67224 */ /* 0x000fe400078e0022 */
[----:B------:R-:W-:-:S02]  /*50b0*/  IMAD.MOV.U32 R215, RZ, RZ, R35 ;  /* 0x000000ffffd77224 */ /* 0x000fc400078e0023 */
[----:B0-----:R-:W-:Y:S02]  /*50c0*/  IMAD.MOV.U32 R150, RZ, RZ, R36 ;  /* 0x000000ffff967224 */ /* 0x001fe400078e0024 */
[----:B--2---:R-:W-:Y:S02]  /*50d0*/  IMAD.MOV.U32 R151, RZ, RZ, R37 ;  /* 0x000000ffff977224 */ /* 0x004fe400078e0025 */
[----:B----4-:R-:W-:Y:S02]  /*50e0*/  IMAD.MOV.U32 R86, RZ, RZ, R38 ;  /* 0x000000ffff567224 */ /* 0x010fe400078e0026 */
[----:B-1----:R-:W-:Y:S02]  /*50f0*/  IMAD.MOV.U32 R87, RZ, RZ, R39 ;  /* 0x000000ffff577224 */ /* 0x002fe400078e0027 */
[----:B------:R-:W-:-:S06]  /*5100*/  WARPGROUP.ARRIVE ;  /* 0x00000000000079c5 */ /* 0x000fcc0000000000 */
[----:B------:R-:W-:Y:S03]  /*5110*/  QGMMA.64x32x32.F32.E4M3.E4M3 R24, gdesc[UR12], RZ, !UPT, gsb0 ;  /* 0x006000000c1879f3 */ /* 0x000fe6000c0008ff */
[----:B------:R-:W-:Y:S02]  /*5120*/  WARPGROUP.DEPBAR.LE gsb0, 0x0 ;  /* 0x00008000000079c5 */ /* 0x000fe40000010000 */
        /* <DEDUP_REMOVED lines=16> */
[----:B------:R-:W-:-:S06]  /*5230*/  WARPGROUP.ARRIVE ;  /* 0x00000000000079c5 */ /* 0x000fcc0000000000 */
[----:B------:R-:W-:Y:S01]  /*5240*/  QGMMA.64x32x32.F32.E4M3.E4M3 R24, gdesc[UR24], RZ, !UPT, gsb0 ;  /* 0x00600000181879f3 */ /* 0x000fe2000c0008ff */
[----:B------:R-:W-:Y:S02]  /*5250*/  UIADD3 UR24, UR41, 0xc00, URZ ;  /* 0x00000c0029187890 */ /* 0x000fe4000fffe03f */
[----:B------:R-:W-:Y:S02]  /*5260*/  WARPGROUP.DEPBAR.LE gsb0, 0x0 ;  /* 0x00008000000079c5 */ /* 0x000fe40000010000 */
[----:B------:R-:W-:Y:S01]  /*5270*/  WARPGROUP.ARRIVE ;  /* 0x00000000000079c5 */ /* 0x000fe20000000000 */
[----:B------:R-:W-:Y:S02]  /*5280*/  IMAD.MOV.U32 R218, RZ, RZ, R25 ;  /* 0x000000ffffda7224 */ /* 0x000fe400078e0019 */
[----:B------:R-:W-:Y:S02]  /*5290*/  IMAD.MOV.U32 R217, RZ, RZ, R26 ;  /* 0x000000ffffd97224 */ /* 0x000fe400078e001a */
[----:B------:R-:W-:Y:S01]  /*52a0*/  IMAD.MOV.U32 R216, RZ, RZ, R27 ;  /* 0x000000ffffd87224 */ /* 0x000fe200078e001b */
[----:B------:R-:W-:Y:S01]  /*52b0*/  QGMMA.64x32x32.F32.E4M3.E4M3 R168, gdesc[UR28], RZ, !UPT, gsb0 ;  /* 0x006000001ca879f3 */ /* 0x000fe2000c0008ff */
        /* <DEDUP_REMOVED lines=12> */
[----:B------:R-:W-:Y:S01]  /*5380*/  IMAD.MOV.U32 R9, RZ, RZ, R39 ;  /* 0x000000ffff097224 */ /* 0x000fe200078e0027 */
[----:B------:R-:W-:-:S02]  /*5390*/  WARPGROUP.DEPBAR.LE gsb0, 0x0 ;  /* 0x00008000000079c5 */ /* 0x000fc40000010000 */
[----:B------:R-:W-:Y:S01]  /*53a0*/  WARPGROUP.ARRIVE ;  /* 0x00000000000079c5 */ /* 0x000fe20000000000 */
[----:B------:R0:W-:Y:S04]  /*53b0*/  STL.64 [R1+0x970], R182 ;  /* 0x000970b601007387 */ /* 0x0001e80000100a00 */
[----:B------:R1:W-:Y:S01]  /*53c0*/  STL.64 [R1+0x968], R180 ;  /* 0x000968b401007387 */ /* 0x0003e20000100a00 */
[----:B------:R-:W-:Y:S03]  /*53d0*/  QGMMA.64x32x32.F32.E4M3.E4M3 R104, gdesc[UR16], RZ, !UPT, gsb0 ;  /* 0x00600000106879f3 */ /* 0x000fe6000c0008ff */
[----:B------:R2:W-:Y:S04]  /*53e0*/  STL.64 [R1+0x960], R178 ;  /* 0x000960b201007387 */ /* 0x0005e80000100a00 */
[----:B------:R4:W-:Y:S01]  /*53f0*/  STL.64 [R1+0x958], R176 ;  /* 0x000958b001007387 */ /* 0x0009e20000100a00 */
[----:B0-----:R-:W-:-:S02]  /*5400*/  IMAD.MOV.U32 R182, RZ, RZ, R159 ;  /* 0x000000ffffb67224 */ /* 0x001fc400078e009f */
[----:B------:R-:W-:Y:S01]  /*5410*/  IMAD.MOV.U32 R183, RZ, RZ, R158 ;  /* 0x000000ffffb77224 */ /* 0x000fe200078e009e */
[----:B------:R0:W-:Y:S01]  /*5420*/  STL.64 [R1+0x950], R174 ;  /* 0x000950ae01007387 */ /* 0x0001e20000100a00 */
[----:B-1----:R-:W-:Y:S02]  /*5430*/  IMAD.MOV.U32 R180, RZ, RZ, R161 ;  /* 0x000000ffffb47224 */ /* 0x002fe400078e00a1 */
[----:B------:R-:W-:Y:S01]  /*5440*/  IMAD.MOV.U32 R181, RZ, RZ, R160 ;  /* 0x000000ffffb57224 */ /* 0x000fe200078e00a0 */
[----:B------:R1:W-:Y:S01]  /*5450*/  STL.64 [R1+0x948], R172 ;  /* 0x000948ac01007387 */ /* 0x0003e20000100a00 */
[----:B--2---:R-:W-:Y:S02]  /*5460*/  IMAD.MOV.U32 R178, RZ, RZ, R163 ;  /* 0x000000ffffb27224 */ /* 0x004fe400078e00a3 */
[----:B------:R-:W-:Y:S01]  /*5470*/  IMAD.MOV.U32 R179, RZ, RZ, R162 ;  /* 0x000000ffffb37224 */ /* 0x000fe200078e00a2 */
[----:B------:R2:W-:Y:S01]  /*5480*/  STL.64 [R1+0x940], R170 ;  /* 0x000940aa01007387 */ /* 0x0005e20000100a00 */
[----:B----4-:R-:W-:-:S02]  /*5490*/  IMAD.MOV.U32 R176, RZ, RZ, R165 ;  /* 0x000000ffffb07224 */ /* 0x010fc400078e00a5 */
[----:B------:R-:W-:Y:S01]  /*54a0*/  IMAD.MOV.U32 R177, RZ, RZ, R164 ;  /* 0x000000ffffb17224 */ /* 0x000fe200078e00a4 */
[----:B------:R4:W-:Y:S01]  /*54b0*/  STL.64 [R1+0x938], R168 ;  /* 0x000938a801007387 */ /* 0x0009e20000100a00 */
[----:B0-----:R-:W-:Y:S02]  /*54c0*/  IMAD.MOV.U32 R174, RZ, RZ, R167 ;  /* 0x000000ffffae7224 */ /* 0x001fe400078e00a7 */
[----:B------:R-:W-:Y:S01]  /*54d0*/  IMAD.MOV.U32 R175, RZ, RZ, R166 ;  /* 0x000000ffffaf7224 */ /* 0x000fe200078e00a6 */
[----:B------:R-:W-:Y:S01]  /*54e0*/  STL [R1+0x280], RZ ;  /* 0x000280ff01007387 */ /* 0x000fe20000100800 */
[----:B-1----:R-:W-:Y:S02]  /*54f0*/  IMAD.MOV.U32 R172, RZ, RZ, R217 ;  /* 0x000000ffffac7224 */ /* 0x002fe400078e00d9 */
[----:B------:R-:W-:Y:S02]  /*5500*/  IMAD.MOV.U32 R173, RZ, RZ, R216 ;  /* 0x000000ffffad7224 */ /* 0x000fe400078e00d8 */
[----:B--2---:R-:W-:-:S02]  /*5510*/  IMAD.MOV.U32 R170, RZ, RZ, R157 ;  /* 0x000000ffffaa7224 */ /* 0x004fc400078e009d */
[----:B------:R-:W-:Y:S02]  /*5520*/  IMAD.MOV.U32 R171, RZ, RZ, R218 ;  /* 0x000000ffffab7224 */ /* 0x000fe400078e00da */
[----:B----4-:R-:W-:Y:S02]  /*5530*/  IMAD.MOV.U32 R168, RZ, RZ, R153 ;  /* 0x000000ffffa87224 */ /* 0x010fe400078e0099 */
[----:B------:R-:W-:Y:S01]  /*5540*/  IMAD.MOV.U32 R169, RZ, RZ, R152 ;  /* 0x000000ffffa97224 */ /* 0x000fe200078e0098 */
[----:B------:R-:W-:Y:S02]  /*5550*/  WARPGROUP.DEPBAR.LE gsb0, 0x0 ;  /* 0x00008000000079c5 */ /* 0x000fe40000010000 */
[----:B------:R-:W-:Y:S01]  /*5560*/  WARPGROUP.ARRIVE ;  /* 0x00000000000079c5 */ /* 0x000fe20000000000 */
[----:B------:R0:W-:Y:S04]  /*5570*/  STL.64 [R1+0x9b0], R118 ;  /* 0x0009b07601007387 */ /* 0x0001e80000100a00 */
[----:B------:R1:W-:Y:S01]  /*5580*/  STL.64 [R1+0x9a8], R116 ;  /* 0x0009a87401007387 */ /* 0x0003e20000100a00 */
[----:B------:R-:W-:Y:S01]  /*5590*/  QGMMA.64x32x32.F32.E4M3.E4M3 R40, gdesc[UR20], RZ, !UPT, gsb0 ;  /* 0x00600000142879f3 */ /* 0x000fe2000c0008ff */
[----:B------:R-:W-:Y:S01]  /*55a0*/  UMOV UR20, UR24 ;  /* 0x0000001800147c82 */ /* 0x000fe20008000000 */
[----:B------:R-:W-:Y:S01]  /*55b0*/  UMOV UR21, 0x40000040 ;  /* 0x4000004000157882 */ /* 0x000fe20000000000 */
[----:B------:R-:W-:Y:S01]  /*55c0*/  UMOV UR16, UR20 ;  /* 0x0000001400107c82 */ /* 0x000fe20008000000 */
[----:B------:R-:W-:Y:S01]  /*55d0*/  UMOV UR17, UR21 ;  /* 0x0000001500117c82 */ /* 0x000fe20008000000 */
[----:B------:R-:W-:Y:S01]  /*55e0*/  UMOV UR28, UR20 ;  /* 0x00000014001c7c82 */ /* 0x000fe20008000000 */
[----:B------:R-:W-:Y:S01]  /*55f0*/  UMOV UR29, UR21 ;  /* 0x00000015001d7c82 */ /* 0x000fe20008000000 */
[----:B0-----:R-:W-:Y:S01]  /*5600*/  IMAD.MOV.U32 R118, RZ, RZ, R155 ;  /* 0x000000ffff767224 */ /* 0x001fe200078e009b */
[----:B------:R0:W-:Y:S01]  /*5610*/  STL.64 [R1+0x9a0], R114 ;  /* 0x0009a07201007387 */ /* 0x0001e20000100a00 */
[----:B------:R-:W-:Y:S01]  /*5620*/  IMAD.MOV.U32 R119, RZ, RZ, R154 ;  /* 0x000000ffff777224 */ /* 0x000fe200078e009a */
[----:B------:R-:W-:Y:S01]  /*5630*/  UMOV UR24, UR20 ;  /* 0x0000001400187c82 */ /* 0x000fe20008000000 */
[----:B-1----:R-:W-:Y:S01]  /*5640*/  IMAD.MOV.U32 R117, RZ, RZ, R156 ;  /* 0x000000ffff757224 */ /* 0x002fe200078e009c */
[----:B------:R1:W-:Y:S01]  /*5650*/  STL.64 [R1+0x998], R112 ;  /* 0x0009987001007387 */ /* 0x0003e20000100a00 */
[----:B------:R-:W-:Y:S01]  /*5660*/  UMOV UR25, UR21 ;  /* 0x0000001500197c82 */ /* 0x000fe20008000000 */
[----:B------:R-:W-:Y:S01]  /*5670*/  UMOV UR12, UR20 ;  /* 0x00000014000c7c82 */ /* 0x000fe20008000000 */
[----:B------:R-:W-:Y:S01]  /*5680*/  UMOV UR13, UR21 ;  /* 0x00000015000d7c82 */ /* 0x000fe20008000000 */
[----:B------:R2:W-:Y:S01]  /*5690*/  STL.64 [R1+0x990], R110 ;  /* 0x0009906e01007387 */ /* 0x0005e20000100a00 */
[----:B------:R-:W-:-:S03]  /*56a0*/  IMAD.MOV.U32 R116, RZ, RZ, R22 ;  /* 0x000000ffff747224 */ /* 0x000fc600078e0016 */
[----:B------:R4:W-:Y:S01]  /*56b0*/  STL.64 [R1+0x988], R108 ;  /* 0x0009886c01007387 */ /* 0x0009e20000100a00 */
[----:B0-----:R-:W-:Y:S02]  /*56c0*/  IMAD.MOV.U32 R114, RZ, RZ, R232 ;  /* 0x000000ffff727224 */ /* 0x001fe400078e00e8 */
[----:B------:R-:W-:Y:S01]  /*56d0*/  IMAD.MOV.U32 R115, RZ, RZ, R23 ;  /* 0x000000ffff737224 */ /* 0x000fe200078e0017 */
[----:B------:R0:W-:Y:S01]  /*56e0*/  STL.64 [R1+0x980], R106 ;  /* 0x0009806a01007387 */ /* 0x0001e20000100a00 */
[----:B-1----:R-:W-:Y:S02]  /*56f0*/  IMAD.MOV.U32 R112, RZ, RZ, R234 ;  /* 0x000000ffff707224 */ /* 0x002fe400078e00ea */
[----:B------:R-:W-:Y:S01]  /*5700*/  IMAD.MOV.U32 R113, RZ, RZ, R233 ;  /* 0x000000ffff717224 */ /* 0x000fe200078e00e9 */
[----:B------:R-:W-:Y:S01]  /*5710*/  STL.64 [R1+0x978], R104 ;  /* 0x0009786801007387 */ /* 0x000fe20000100a00 */
[----:B--2---:R-:W-:Y:S02]  /*5720*/  IMAD.MOV.U32 R110, RZ, RZ, R169 ;  /* 0x000000ffff6e7224 */ /* 0x004fe400078e00a9 */
[----:B------:R-:W-:Y:S01]  /*5730*/  IMAD.MOV.U32 R169, RZ, RZ, R0 ;  /* 0x000000ffffa97224 */ /* 0x000fe200078e0000 */
[----:B------:R-:W-:Y:S01]  /*5740*/  STL [R1+0x27c], RZ ;  /* 0x00027cff01007387 */ /* 0x000fe20000100800 */
[----:B----4-:R-:W-:-:S02]  /*5750*/  IMAD.MOV.U32 R109, RZ, RZ, R168 ;  /* 0x000000ffff6d7224 */ /* 0x010fc400078e00a8 */
[----:B------:R-:W-:Y:S02]  /*5760*/  IMAD.MOV.U32 R168, RZ, RZ, R2 ;  /* 0x000000ffffa87224 */ /* 0x000fe400078e0002 */
[----:B0-----:R-:W-:Y:S02]  /*5770*/  IMAD.MOV.U32 R106, RZ, RZ, R117 ;  /* 0x000000ffff6a7224 */ /* 0x001fe400078e0075 */
[----:B------:R-:W-:Y:S02]  /*5780*/  IMAD.MOV.U32 R107, RZ, RZ, R118 ;  /* 0x000000ffff6b7224 */ /* 0x000fe400078e0076 */
[----:B------:R-:W-:Y:S02]  /*5790*/  IMAD.MOV.U32 R108, RZ, RZ, R119 ;  /* 0x000000ffff6c7224 */ /* 0x000fe400078e0077 */
[----:B------:R-:W-:Y:S02]  /*57a0*/  IMAD.MOV.U32 R111, RZ, RZ, R235 ;  /* 0x000000ffff6f7224 */ /* 0x000fe400078e00eb */
[----:B------:R-:W-:-:S02]  /*57b0*/  IMAD.MOV.U32 R117, RZ, RZ, R21 ;  /* 0x000000ffff757224 */ /* 0x000fc400078e0015 */
[----:B------:R-:W-:Y:S02]  /*57c0*/  IMAD.MOV.U32 R118, RZ, RZ, R20 ;  /* 0x000000ffff767224 */ /* 0x000fe400078e0014 */
[----:B------:R-:W-:Y:S01]  /*57d0*/  IMAD.MOV.U32 R119, RZ, RZ, R3 ;  /* 0x000000ffff777224 */ /* 0x000fe200078e0003 */
[----:B------:R-:W-:Y:S02]  /*57e0*/  WARPGROUP.DEPBAR.LE gsb0, 0x0 ;  /* 0x00008000000079c5 */ /* 0x000fe40000010000 */
[----:B------:R-:W-:Y:S01]  /*57f0*/  WARPGROUP.ARRIVE ;  /* 0x00000000000079c5 */ /* 0x000fe20000000000 */
[----:B------:R0:W-:Y:S04]  /*5800*/  STL.64 [R1+0x9f0], R54 ;  /* 0x0009f03601007387 */ /* 0x0001e80000100a00 */
[----:B------:R-:W-:Y:S01]  /*5810*/  STL.64 [R1+0x9e8], R52 ;  /* 0x0009e83401007387 */ /* 0x000fe20000100a00 */
[----:B------:R-:W-:Y:S03]  /*5820*/  QGMMA.64x32x32.F32.E4M3.E4M3 R24, gdesc[UR20], RZ, !UPT, gsb0 ;  /* 0x00600000141879f3 */ /* 0x000fe6000c0008ff */
[----:B------:R-:W-:Y:S04]  /*5830*/  STL.64 [R1+0x9e0], R50 ;  /* 0x0009e03201007387 */ /* 0x000fe80000100a00 */
[----:B------:R-:W-:Y:S01]  /*5840*/  STL.64 [R1+0x9d8], R48 ;  /* 0x0009d83001007387 */ /* 0x000fe20000100a00 */
[----:B0-----:R-:W-:-:S02]  /*5850*/  IMAD.MOV.U32 R54, RZ, RZ, R168 ;  /* 0x000000ffff367224 */ /* 0x001fc400078e00a8 */
[----:B------:R-:W-:Y:S01]  /*5860*/  IMAD.MOV.U32 R55, RZ, RZ, R169 ;  /* 0x000000ffff377224 */ /* 0x000fe200078e00a9 */
[----:B------:R-:W-:Y:S01]  /*5870*/  STL.64 [R1+0x9d0], R46 ;  /* 0x0009d02e01007387 */ /* 0x000fe20000100a00 */
[----:B------:R-:W-:Y:S02]  /*5880*/  IMAD.MOV.U32 R168, RZ, RZ, R170 ;  /* 0x000000ffffa87224 */ /* 0x000fe400078e00aa */
[----:B------:R-:W-:Y:S01]  /*5890*/  IMAD.MOV.U32 R169, RZ, RZ, R171 ;  /* 0x000000ffffa97224 */ /* 0x000fe200078e00ab */
[----:B------:R-:W-:Y:S01]  /*58a0*/  STL.64 [R1+0x9c8], R44 ;  /* 0x0009c82c01007387 */ /* 0x000fe20000100a00 */
[----:B------:R-:W-:Y:S02]  /*58b0*/  IMAD.MOV.U32 R170, RZ, RZ, R172 ;  /* 0x000000ffffaa7224 */ /* 0x000fe400078e00ac */
[----:B------:R-:W-:Y:S01]  /*58c0*/  IMAD.MOV.U32 R171, RZ, RZ, R173 ;  /* 0x000000ffffab7224 */ /* 0x000fe200078e00ad */
[----:B------:R-:W-:Y:S01]  /*58d0*/  STL.64 [R1+0x9c0], R42 ;  /* 0x0009c02a01007387 */ /* 0x000fe20000100a00 */
[----:B------:R-:W-:-:S02]  /*58e0*/  IMAD.MOV.U32 R172, RZ, RZ, R174 ;  /* 0x000000ffffac7224 */ /* 0x000fc400078e00ae */
[----:B------:R-:W-:Y:S01]  /*58f0*/  IMAD.MOV.U32 R173, RZ, RZ, R175 ;  /* 0x000000ffffad7224 */ /* 0x000fe200078e00af */
[----:B------:R0:W-:Y:S01]  /*5900*/  STL.64 [R1+0x9b8], R40 ;  /* 0x0009b82801007387 */ /* 0x0001e20000100a00 */
[----:B------:R-:W-:Y:S02]  /*5910*/  IMAD.MOV.U32 R174, RZ, RZ, R176 ;  /* 0x000000ffffae7224 */ /* 0x000fe400078e00b0 */
[----:B------:R-:W-:Y:S01]  /*5920*/  IMAD.MOV.U32 R175, RZ, RZ, R177 ;  /* 0x000000ffffaf7224 */ /* 0x000fe200078e00b1 */
[----:B------:R-:W-:Y:S01]  /*5930*/  STL [R1+0x278], RZ ;  /* 0x000278ff01007387 */ /* 0x000fe20000100800 */
[----:B------:R-:W-:Y:S02]  /*5940*/  IMAD.MOV.U32 R176, RZ, RZ, R178 ;  /* 0x000000ffffb07224 */ /* 0x000fe400078e00b2 */
[----:B------:R-:W-:Y:S02]  /*5950*/  IMAD.MOV.U32 R177, RZ, RZ, R179 ;  /* 0x000000ffffb17224 */ /* 0x000fe400078e00b3 */
[----:B------:R-:W-:-:S02]  /*5960*/  IMAD.MOV.U32 R178, RZ, RZ, R180 ;  /* 0x000000ffffb27224 */ /* 0x000fc400078e00b4 */
[----:B------:R-:W-:Y:S02]  /*5970*/  IMAD.MOV.U32 R179, RZ, RZ, R181 ;  /* 0x000000ffffb37224 */ /* 0x000fe400078e00b5 */
[----:B------:R-:W-:Y:S02]  /*5980*/  IMAD.MOV.U32 R180, RZ, RZ, R182 ;  /* 0x000000ffffb47224 */ /* 0x000fe400078e00b6 */
[----:B------:R-:W-:Y:S02]  /*5990*/  IMAD.MOV.U32 R181, RZ, RZ, R183 ;  /* 0x000000ffffb57224 */ /* 0x000fe400078e00b7 */
[----:B------:R-:W-:Y:S02]  /*59a0*/  IMAD.MOV.U32 R182, RZ, RZ, R8 ;  /* 0x000000ffffb67224 */ /* 0x000fe400078e0008 */
[----:B0-----:R-:W-:Y:S02]  /*59b0*/  IMAD.MOV.U32 R40, RZ, RZ, R106 ;  /* 0x000000ffff287224 */ /* 0x001fe400078e006a */
[----:B------:R-:W-:-:S02]  /*59c0*/  IMAD.MOV.U32 R52, RZ, RZ, R118 ;  /* 0x000000ffff347224 */ /* 0x000fc400078e0076 */
[----:B------:R-:W-:Y:S01]  /*59d0*/  IMAD.MOV.U32 R53, RZ, RZ, R119 ;  /* 0x000000ffff357224 */ /* 0x000fe200078e0077 */
[----:B------:R-:W-:Y:S02]  /*59e0*/  WARPGROUP.DEPBAR.LE gsb0, 0x0 ;  /* 0x00008000000079c5 */ /* 0x000fe40000010000 */
[----:B------:R-:W-:Y:S01]  /*59f0*/  WARPGROUP.ARRIVE ;  /* 0x00000000000079c5 */ /* 0x000fe20000000000 */
[----:B------:R-:W-:Y:S01]  /*5a00*/  STL.64 [R1+0xa30], R38 ;  /* 0x000a302601007387 */ /* 0x000fe20000100a00 */
[----:B------:R-:W-:Y:S02]  /*5a10*/  IMAD.MOV.U32 R41, RZ, RZ, R107 ;  /* 0x000000ffff297224 */ /* 0x000fe400078e006b */
[----:B------:R-:W-:Y:S01]  /*5a20*/  IMAD.MOV.U32 R42, RZ, RZ, R108 ;  /* 0x000000ffff2a7224 */ /* 0x000fe200078e006c */
[----:B------:R-:W-:Y:S01]  /*5a30*/  STL.64 [R1+0xa28], R36 ;  /* 0x000a282401007387 */ /* 0x000fe20000100a00 */
[----:B------:R-:W-:Y:S01]  /*5a40*/  QGMMA.64x32x32.F32.E4M3.E4M3 R88, gdesc[UR16], RZ, !UPT, gsb0 ;  /* 0x00600000105879f3 */ /* 0x000fe2000c0008ff */
[----:B------:R-:W-:Y:S01]  /*5a50*/  IMAD.MOV.U32 R183, RZ, RZ, R9 ;  /* 0x000000ffffb77224 */ /* 0x000fe200078e0009 */
[----:B------:R-:W-:Y:S01]  /*5a60*/  UIADD3 UR16, UR41, 0x2, URZ ;  /* 0x0000000229107890 */ /* 0x000fe2000fffe03f */
[----:B------:R-:W-:Y:S01]  /*5a70*/  STL.64 [R1+0xa20], R34 ;  /* 0x000a202201007387 */ /* 0x000fe20000100a00 */
[----:B------:R-:W-:Y:S01]  /*5a80*/  IMAD.MOV.U32 R106, RZ, RZ, R10 ;  /* 0x000000ffff6a7224 */ /* 0x000fe200078e000a */
[----:B------:R-:W-:Y:S01]  /*5a90*/  UIADD3 UR17, UR42, 0x2, URZ ;  /* 0x000000022a117890 */ /* 0x000fe2000fffe03f */
[----:B------:R-:W-:Y:S01]  /*5aa0*/  IMAD.MOV.U32 R43, RZ, RZ, R109 ;  /* 0x000000ffff2b7224 */ /* 0x000fe200078e006d */
[----:B------:R-:W-:Y:S01]  /*5ab0*/  STL.64 [R1+0xa18], R32 ;  /* 0x000a182001007387 */ /* 0x000fe20000100a00 */
[----:B------:R-:W-:-:S02]  /*5ac0*/  IMAD.MOV.U32 R44, RZ, RZ, R110 ;  /* 0x000000ffff2c7224 */ /* 0x000fc400078e006e */
        /* <DEDUP_REMOVED lines=10> */
[----:B------:R0:W-:Y:S04]  /*5b70*/  STL.64 [R1+0x9f8], R24 ;  /* 0x0009f81801007387 */ /* 0x0001e80000100a00 */
[----:B------:R-:W-:Y:S01]  /*5b80*/  STL [R1+0x274], RZ ;  /* 0x000274ff01007387 */ /* 0x000fe20000100800 */
[----:B------:R-:W-:Y:S02]  /*5b90*/  WARPGROUP.DEPBAR.LE gsb0, 0x0 ;  /* 0x00008000000079c5 */ /* 0x000fe40000010000 */
[----:B------:R-:W-:-:S06]  /*5ba0*/  WARPGROUP.ARRIVE ;  /* 0x00000000000079c5 */ /* 0x000fcc0000000000 */
[----:B------:R-:W-:Y:S01]  /*5bb0*/  QGMMA.64x32x32.F32.E4M3.E4M3 R152, gdesc[UR28], RZ, !UPT, gsb0 ;  /* 0x006000001c9879f3 */ /* 0x000fe2000c0008ff */
        /* <DEDUP_REMOVED lines=8> */
[----:B------:R-:W-:Y:S01]  /*5c40*/  IMAD.MOV.U32 R115, RZ, RZ, R19 ;  /* 0x000000ffff737224 */ /* 0x000fe200078e0013 */
[----:B------:R-:W-:Y:S02]  /*5c50*/  WARPGROUP.DEPBAR.LE gsb0, 0x0 ;  /* 0x00008000000079c5 */ /* 0x000fe40000010000 */
[----:B------:R1:W-:Y:S01]  /*5c60*/  STL [R1+0x930], R163 ;  /* 0x000930a301007387 */ /* 0x0003e20000100800 */
[----:B------:R-:W-:-:S03]  /*5c70*/  WARPGROUP.ARRIVE ;  /* 0x00000000000079c5 */ /* 0x000fc60000000000 */
[----:B------:R2:W-:Y:S03]  /*5c80*/  STL [R1+0x92c], R164 ;  /* 0x00092ca401007387 */ /* 0x0005e60000100800 */
[----:B------:R-:W-:Y:S01]  /*5c90*/  QGMMA.64x32x32.F32.E4M3.E4M3 R216, gdesc[UR24], RZ, !UPT, gsb0 ;  /* 0x0060000018d879f3 */ /* 0x000fe2000c0008ff */
[----:B------:R4:W-:Y:S04]  /*5ca0*/  STL [R1+0x928], R165 ;  /* 0x000928a501007387 */ /* 0x0009e80000100800 */
[----:B------:R3:W-:Y:S04]  /*5cb0*/  STL [R1+0x924], R166 ;  /* 0x000924a601007387 */ /* 0x0007e80000100800 */
[----:B------:R3:W-:Y:S04]  /*5cc0*/  STL [R1+0x920], R167 ;  /* 0x000920a701007387 */ /* 0x0007e80000100800 */
[----:B------:R-:W-:Y:S04]  /*5cd0*/  STL [R1+0x270], RZ ;  /* 0x000270ff01007387 */ /* 0x000fe80000100800 */
[----:B------:R-:W3:Y:S04]  /*5ce0*/  LDL.LU R8, [R1+0xafc] ;  /* 0x000afc0001087983 */ /* 0x000ee80000300800 */
        /* <DEDUP_REMOVED lines=9> */
[----:B------:R-:W3:Y:S01]  /*5d80*/  LDL.LU R18, [R1+0xad4] ;  /* 0x000ad40001127983 */ /* 0x000ee20000300800 */
[----:B------:R-:W-:-:S03]  /*5d90*/  WARPGROUP.DEPBAR.LE gsb0, 0x0 ;  /* 0x00008000000079c5 */ /* 0x000fc60000010000 */
[----:B------:R-:W3:Y:S01]  /*5da0*/  LDL.LU R19, [R1+0xad0] ;  /* 0x000ad00001137983 */ /* 0x000ee20000300800 */
[----:B0-----:R-:W-:-:S06]  /*5db0*/  WARPGROUP.ARRIVE ;  /* 0x00000000000079c5 */ /* 0x001fcc0000000000 */
[----:B------:R-:W-:Y:S01]  /*5dc0*/  QGMMA.64x32x32.F32.E4M3.E4M3 R24, gdesc[UR12], RZ, !UPT, gsb0 ;  /* 0x006000000c1879f3 */ /* 0x000fe2000c0008ff */
[----:B------:R-:W-:Y:S01]  /*5dd0*/  UMOV UR12, UR16 ;  /* 0x00000010000c7c82 */ /* 0x000fe20008000000 */
[----:B------:R-:W-:Y:S01]  /*5de0*/  UMOV UR13, 0x40000040 ;  /* 0x40000040000d7882 */ /* 0x000fe20000000000 */
[----:B------:R-:W-:Y:S01]  /*5df0*/  UMOV UR14, UR17 ;  /* 0x00000011000e7c82 */ /* 0x000fe20008000000 */
[----:B------:R-:W-:Y:S01]  /*5e00*/  UMOV UR15, 0x40000040 ;  /* 0x40000040000f7882 */ /* 0x000fe20000000000 */
[----:B------:R-:W-:Y:S02]  /*5e10*/  WARPGROUP.DEPBAR.LE gsb0, 0x0 ;  /* 0x00008000000079c5 */ /* 0x000fe40000010000 */
[----:B------:R-:W-:Y:S01]  /*5e20*/  UIADD3 UR26, UR42, 0x102, URZ ;  /* 0x000001022a1a7890 */ /* 0x000fe2000fffe03f */
[----:B------:R-:W-:Y:S01]  /*5e30*/  IMAD.MOV.U32 R116, RZ, RZ, R82 ;  /* 0x000000ffff747224 */ /* 0x000fe200078e0052 */
[----:B------:R-:W-:Y:S01]  /*5e40*/  UMOV UR24, UR12 ;  /* 0x0000000c00187c82 */ /* 0x000fe20008000000 */
[----:B------:R-:W-:Y:S01]  /*5e50*/  UMOV UR25, UR13 ;  /* 0x0000000d00197c82 */ /* 0x000fe20008000000 */
[----:B------:R-:W-:Y:S01]  /*5e60*/  UMOV UR27, 0x40000040 ;  /* 0x40000040001b7882 */ /* 0x000fe20000000000 */
[----:B------:R-:W3:Y:S01]  /*5e70*/  LDL.LU R82, [R1+0xacc] ;  /* 0x000acc0001527983 */ /* 0x000ee20000300800 */
[----:B------:R-:W-:-:S02]  /*5e80*/  IMAD.MOV.U32 R117, RZ, RZ, R83 ;  /* 0x000000ffff757224 */ /* 0x000fc400078e0053 */
[----:B------:R-:W-:Y:S01]  /*5e90*/  IMAD.MOV.U32 R118, RZ, RZ, R84 ;  /* 0x000000ffff767224 */ /* 0x000fe200078e0054 */
[----:B------:R-:W3:Y:S01]  /*5ea0*/  LDL.LU R83, [R1+0xac8] ;  /* 0x000ac80001537983 */ /* 0x000ee20000300800 */
[----:B------:R-:W-:Y:S02]  /*5eb0*/  IMAD.MOV.U32 R119, RZ, RZ, R85 ;  /* 0x000000ffff777224 */ /* 0x000fe400078e0055 */
[----:B------:R-:W-:Y:S01]  /*5ec0*/  IMAD.MOV.U32 R104, RZ, RZ, R106 ;  /* 0x000000ffff687224 */ /* 0x000fe200078e006a */
[----:B------:R-:W3:Y:S01]  /*5ed0*/  LDL.LU R84, [R1+0xac4] ;  /* 0x000ac40001547983 */ /* 0x000ee20000300800 */
[----:B------:R-:W-:Y:S02]  /*5ee0*/  IMAD.MOV.U32 R105, RZ, RZ, R107 ;  /* 0x000000ffff697224 */ /* 0x000fe400078e006b */
[----:B-1----:R-:W-:Y:S01]  /*5ef0*/  IMAD.MOV.U32 R163, RZ, RZ, R24 ;  /* 0x000000ffffa37224 */ /* 0x002fe200078e0018 */
[----:B------:R-:W3:Y:S01]  /*5f00*/  LDL.LU R85, [R1+0xac0] ;  /* 0x000ac00001557983 */ /* 0x000ee20000300800 */
        /* <DEDUP_REMOVED lines=14> */
[----:B--2---:R-:W-:Y:S02]  /*5ff0*/  IMAD.MOV.U32 R164, RZ, RZ, R25 ;  /* 0x000000ffffa47224 */ /* 0x004fe400078e0019 */
[----:B------:R-:W-:Y:S02]  /*6000*/  IMAD.MOV.U32 R24, RZ, RZ, R138 ;  /* 0x000000ffff187224 */ /* 0x000fe400078e008a */
[----:B----4-:R-:W-:Y:S02]  /*6010*/  IMAD.MOV.U32 R165, RZ, RZ, R26 ;  /* 0x000000ffffa57224 */ /* 0x010fe400078e001a */
[----:B------:R-:W-:Y:S02]  /*6020*/  IMAD.MOV.U32 R25, RZ, RZ, R139 ;  /* 0x000000ffff197224 */ /* 0x000fe400078e008b */
[----:B---3--:R-:W-:-:S02]  /*6030*/  IMAD.MOV.U32 R166, RZ, RZ, R27 ;  /* 0x000000ffffa67224 */ /* 0x008fc400078e001b */
        /* <DEDUP_REMOVED lines=13> */
[----:B------:R-:W-:Y:S01]  /*6110*/  IMAD.MOV.U32 R22, RZ, RZ, R34 ;  /* 0x000000ffff167224 */ /* 0x000fe200078e0022 */
[----:B------:R-:W-:Y:S01]  /*6120*/  WARPGROUP.ARRIVE ;  /* 0x00000000000079c5 */ /* 0x000fe20000000000 */
[----:B------:R-:W-:Y:S02]  /*6130*/  IMAD.MOV.U32 R21, RZ, RZ, R35 ;  /* 0x000000ffff157224 */ /* 0x000fe400078e0023 */
[----:B------:R-:W-:Y:S02]  /*6140*/  IMAD.MOV.U32 R20, RZ, RZ, R36 ;  /* 0x000000ffff147224 */ /* 0x000fe400078e0024 */
[----:B------:R-:W-:Y:S01]  /*6150*/  IMAD.MOV.U32 R3, RZ, RZ, R37 ;  /* 0x000000ffff037224 */ /* 0x000fe200078e0025 */
[----:B------:R-:W-:Y:S01]  /*6160*/  QGMMA.64x32x32.F32.E4M3.E4M3 R4, gdesc[UR12], R4, gsb0 ;  /* 0x006000000c0479f3 */ /* 0x000fe20008000804 */
[----:B------:R-:W-:-:S02]  /*6170*/  IMAD.MOV.U32 R2, RZ, RZ, R38 ;  /* 0x000000ffff027224 */ /* 0x000fc400078e0026 */
[----:B------:R-:W-:Y:S01]  /*6180*/  IMAD.MOV.U32 R0, RZ, RZ, R39 ;  /* 0x000000ffff007224 */ /* 0x000fe200078e0027 */
[----:B------:R-:W-:Y:S02]  /*6190*/  WARPGROUP.DEPBAR.LE gsb0, 0x0 ;  /* 0x00008000000079c5 */ /* 0x000fe40000010000 */
[----:B------:R-:W-:-:S06]  /*61a0*/  WARPGROUP.ARRIVE ;  /* 0x00000000000079c5 */ /* 0x000fcc0000000000 */
[----:B------:R-:W-:Y:S01]  /*61b0*/  QGMMA.64x32x32.F32.E4M3.E4M3 R40, gdesc[UR24], R40, gsb0 ;  /* 0x00600000182879f3 */ /* 0x000fe20008000828 */
[----:B------:R-:W-:Y:S02]  /*61c0*/  IMAD.MOV.U32 R33, RZ, RZ, R147 ;  /* 0x000000ffff217224 */ /* 0x000fe400078e0093 */
[----:B------:R-:W-:Y:S02]  /*61d0*/  IMAD.MOV.U32 R34, RZ, RZ, R148 ;  /* 0x000000ffff227224 */ /* 0x000fe400078e0094 */
[----:B------:R-:W-:Y:S02]  /*61e0*/  IMAD.MOV.U32 R35, RZ, RZ, R149 ;  /* 0x000000ffff237224 */ /* 0x000fe400078e0095 */
[----:B------:R-:W-:Y:S02]  /*61f0*/  IMAD.MOV.U32 R36, RZ, RZ, R200 ;  /* 0x000000ffff247224 */ /* 0x000fe400078e00c8 */
[----:B------:R-:W-:Y:S02]  /*6200*/  IMAD.MOV.U32 R37, RZ, RZ, R201 ;  /* 0x000000ffff257224 */ /* 0x000fe400078e00c9 */
[----:B------:R-:W-:-:S02]  /*6210*/  IMAD.MOV.U32 R38, RZ, RZ, R202 ;  /* 0x000000ffff267224 */ /* 0x000fc400078e00ca */
[----:B------:R-:W-:Y:S01]  /*6220*/  IMAD.MOV.U32 R39, RZ, RZ, R203 ;  /* 0x000000ffff277224 */ /* 0x000fe200078e00cb */
[----:B------:R-:W-:Y:S02]  /*6230*/  WARPGROUP.DEPBAR.LE gsb0, 0x0 ;  /* 0x00008000000079c5 */ /* 0x000fe40000010000 */
[----:B------:R0:W-:Y:S04]  /*6240*/  STL.64 [R1+0x80], R40 ;  /* 0x0000802801007387 */ /* 0x0001e80000100a00 */
[----:B------:R1:W-:Y:S04]  /*6250*/  STL.64 [R1+0x88], R42 ;  /* 0x0000882a01007387 */ /* 0x0003e80000100a00 */
[----:B------:R2:W-:Y:S04]  /*6260*/  STL.64 [R1+0x90], R44 ;  /* 0x0000902c01007387 */ /* 0x0005e80000100a00 */
[----:B------:R3:W-:Y:S04]  /*6270*/  STL.64 [R1+0x98], R46 ;  /* 0x0000982e01007387 */ /* 0x0007e80000100a00 */
[----:B------:R4:W-:Y:S04]  /*6280*/  STL.64 [R1+0xa0], R48 ;  /* 0x0000a03001007387 */ /* 0x0009e80000100a00 */
[----:B------:R4:W-:Y:S04]  /*6290*/  STL.64 [R1+0xa8], R50 ;  /* 0x0000a83201007387 */ /* 0x0009e80000100a00 */
[----:B------:R4:W-:Y:S04]  /*62a0*/  STL.64 [R1+0xb0], R52 ;  /* 0x0000b03401007387 */ /* 0x0009e80000100a00 */
[----:B------:R4:W-:Y:S04]  /*62b0*/  STL.64 [R1+0xb8], R54 ;  /* 0x0000b83601007387 */ /* 0x0009e80000100a00 */
[----:B------:R-:W4:Y:S04]  /*62c0*/  LDL.LU R136, [R1+0xabc] ;  /* 0x000abc0001887983 */ /* 0x000f280000300800 */
        /* <DEDUP_REMOVED lines=12> */
[----:B------:R-:W4:Y:S01]  /*6390*/  LDL.LU R149, [R1+0xa88] ;  /* 0x000a880001957983 */ /* 0x000f220000300800 */
[----:B0-----:R-:W-:-:S03]  /*63a0*/  IMAD.MOV.U32 R40, RZ, RZ, R204 ;  /* 0x000000ffff287224 */ /* 0x001fc600078e00cc */
[----:B------:R-:W4:Y:S01]  /*63b0*/  LDL.LU R200, [R1+0xa84] ;  /* 0x000a840001c87983 */ /* 0x000f220000300800 */
[----:B------:R-:W-:-:S03]  /*63c0*/  IMAD.MOV.U32 R41, RZ, RZ, R205 ;  /* 0x000000ffff297224 */ /* 0x000fc600078e00cd */
[----:B------:R-:W4:Y:S01]  /*63d0*/  LDL.LU R201, [R1+0xa80] ;  /* 0x000a800001c97983 */ /* 0x000f220000300800 */
[----:B-1----:R-:W-:-:S03]  /*63e0*/  IMAD.MOV.U32 R42, RZ, RZ, R206 ;  /* 0x000000ffff2a7224 */ /* 0x002fc600078e00ce */
[----:B------:R-:W4:Y:S01]  /*63f0*/  LDL.LU R202, [R1+0xa7c] ;  /* 0x000a7c0001ca7983 */ /* 0x000f220000300800 */
[----:B------:R-:W-:-:S03]  /*6400*/  IMAD.MOV.U32 R43, RZ, RZ, R207 ;  /* 0x000000ffff2b7224 */ /* 0x000fc600078e00cf */
[----:B------:R-:W4:Y:S01]  /*6410*/  LDL.LU R203, [R1+0xa78] ;  /* 0x000a780001cb7983 */ /* 0x000f220000300800 */
[----:B--2---:R-:W-:-:S03]  /*6420*/  IMAD.MOV.U32 R44, RZ, RZ, R208 ;  /* 0x000000ffff2c7224 */ /* 0x004fc600078e00d0 */
[----:B------:R-:W2:Y:S01]  /*6430*/  LDL.LU R204, [R1+0xa74] ;  /* 0x000a740001cc7983 */ /* 0x000ea20000300800 */
[----:B------:R-:W-:-:S03]  /*6440*/  IMAD.MOV.U32 R45, RZ, RZ, R209 ;  /* 0x000000ffff2d7224 */ /* 0x000fc600078e00d1 */
[----:B------:R-:W2:Y:S01]  /*6450*/  LDL.LU R205, [R1+0xa70] ;  /* 0x000a700001cd7983 */ /* 0x000ea20000300800 */
[----:B---3--:R-:W-:-:S03]  /*6460*/  IMAD.MOV.U32 R46, RZ, RZ, R210 ;  /* 0x000000ffff2e7224 */ /* 0x008fc600078e00d2 */
[----:B------:R-:W2:Y:S01]  /*6470*/  LDL.LU R206, [R1+0xa6c] ;  /* 0x000a6c0001ce7983 */ /* 0x000ea20000300800 */
[----:B------:R-:W-:-:S03]  /*6480*/  IMAD.MOV.U32 R47, RZ, RZ, R211 ;  /* 0x000000ffff2f7224 */ /* 0x000fc600078e00d3 */
[----:B------:R-:W2:Y:S01]  /*6490*/  LDL.LU R207, [R1+0xa68] ;  /* 0x000a680001cf7983 */ /* 0x000ea20000300800 */
[----:B----4-:R-:W-:-:S03]  /*64a0*/  IMAD.MOV.U32 R48, RZ, RZ, R212 ;  /* 0x000000ffff307224 */ /* 0x010fc600078e00d4 */
[----:B------:R-:W2:Y:S01]  /*64b0*/  LDL.LU R208, [R1+0xa64] ;  /* 0x000a640001d07983 */ /* 0x000ea20000300800 */
[----:B------:R-:W-:-:S03]  /*64c0*/  IMAD.MOV.U32 R49, RZ, RZ, R213 ;  /* 0x000000ffff317224 */ /* 0x000fc600078e00d5 */
[----:B------:R-:W2:Y:S01]  /*64d0*/  LDL.LU R209, [R1+0xa60] ;  /* 0x000a600001d17983 */ /* 0x000ea20000300800 */
[----:B------:R-:W-:-:S03]  /*64e0*/  IMAD.MOV.U32 R50, RZ, RZ, R214 ;  /* 0x000000ffff327224 */ /* 0x000fc600078e00d6 */
[----:B------:R-:W2:Y:S01]  /*64f0*/  LDL.LU R210, [R1+0xa5c] ;  /* 0x000a5c0001d27983 */ /* 0x000ea20000300800 */
[----:B------:R-:W-:-:S03]  /*6500*/  IMAD.MOV.U32 R51, RZ, RZ, R215 ;  /* 0x000000ffff337224 */ /* 0x000fc600078e00d7 */
[----:B------:R-:W2:Y:S04]  /*6510*/  LDL.LU R211, [R1+0xa58] ;  /* 0x000a580001d37983 */ /* 0x000ea80000300800 */
[----:B------:R-:W2:Y:S04]  /*6520*/  LDL.LU R212, [R1+0xa54] ;  /* 0x000a540001d47983 */ /* 0x000ea80000300800 */
[----:B------:R-:W2:Y:S04]  /*6530*/  LDL.LU R213, [R1+0xa50] ;  /* 0x000a500001d57983 */ /* 0x000ea80000300800 */
[----:B------:R-:W2:Y:S04]  /*6540*/  LDL.LU R214, [R1+0xa4c] ;  /* 0x000a4c0001d67983 */ /* 0x000ea80000300800 */
[----:B------:R-:W2:Y:S01]  /*6550*/  LDL.LU R215, [R1+0xa48] ;  /* 0x000a480001d77983 */ /* 0x000ea20000300800 */
[----:B------:R-:W-:-:S02]  /*6560*/  IMAD.MOV.U32 R52, RZ, RZ, R150 ;  /* 0x000000ffff347224 */ /* 0x000fc400078e0096 */
[----:B------:R-:W-:Y:S01]  /*6570*/  IMAD.MOV.U32 R53, RZ, RZ, R151 ;  /* 0x000000ffff357224 */ /* 0x000fe200078e0097 */
[----:B------:R-:W3:Y:S04]  /*6580*/  LDL.LU R150, [R1+0xa44] ;  /* 0x000a440001967983 */ /* 0x000ee80000300800 */
[----:B------:R-:W3:Y:S01]  /*6590*/  LDL.LU R151, [R1+0xa40] ;  /* 0x000a400001977983 */ /* 0x000ee20000300800 */
[----:B------:R-:W-:Y:S02]  /*65a0*/  IMAD.MOV.U32 R54, RZ, RZ, R86 ;  /* 0x000000ffff367224 */ /* 0x000fe400078e0056 */
[----:B------:R-:W-:Y:S01]  /*65b0*/  IMAD.MOV.U32 R55, RZ, RZ, R87 ;  /* 0x000000ffff377224 */ /* 0x000fe200078e0057 */
[----:B------:R-:W4:Y:S04]  /*65c0*/  LDL.LU R86, [R1+0xa3c] ;  /* 0x000a3c0001567983 */ /* 0x000f280000300800 */
[----:B------:R-:W4:Y:S01]  /*65d0*/  LDL.LU R87, [R1+0xa38] ;  /* 0x000a380001577983 */ /* 0x000f220000300800 */
[----:B------:R-:W-:Y:S01]  /*65e0*/  UIADD3 UR30, UR42, 0x202, URZ ;  /* 0x000002022a1e7890 */ /* 0x000fe2000fffe03f */
[----:B------:R-:W-:Y:S01]  /*65f0*/  UMOV UR28, UR12 ;  /* 0x0000000c001c7c82 */ /* 0x000fe20008000000 */
[----:B------:R-:W-:Y:S01]  /*6600*/  UMOV UR29, UR13 ;  /* 0x0000000d001d7c82 */ /* 0x000fe20008000000 */
[----:B------:R-:W-:Y:S01]  /*6610*/  UMOV UR31, 0x40000040 ;  /* 0x40000040001f7882 */ /* 0x000fe20000000000 */
        /* <DEDUP_REMOVED lines=8> */
[----:B--2---:R-:W-:-:S06]  /*66a0*/  WARPGROUP.ARRIVE ;  /* 0x00000000000079c5 */ /* 0x004fcc0000000000 */
[----:B------:R-:W-:Y:S03]  /*66b0*/  QGMMA.64x32x32.F32.E4M3.E4M3 R200, gdesc[UR28], R200, gsb0 ;  /* 0x006000001cc879f3 */ /* 0x000fe600080008c8 */
[----:B------:R-:W-:Y:S02]  /*66c0*/  WARPGROUP.DEPBAR.LE gsb0, 0x0 ;  /* 0x00008000000079c5 */ /* 0x000fe40000010000 */
[----:B---3--:R-:W-:-:S06]  /*66d0*/  WARPGROUP.ARRIVE ;  /* 0x00000000000079c5 */ /* 0x008fcc0000000000 */
[----:B------:R-:W-:Y:S03]  /*66e0*/  QGMMA.64x32x32.F32.E4M3.E4M3 R136, gdesc[UR16], R136, gsb0 ;  /* 0x00600000108879f3 */ /* 0x000fe60008000888 */
[----:B------:R-:W-:Y:S02]  /*66f0*/  WARPGROUP.DEPBAR.LE gsb0, 0x0 ;  /* 0x00008000000079c5 */ /* 0x000fe40000010000 */
[----:B----4-:R-:W-:-:S06]  /*6700*/  WARPGROUP.ARRIVE ;  /* 0x00000000000079c5 */ /* 0x010fcc0000000000 */
[----:B------:R-:W-:Y:S01]  /*6710*/  QGMMA.64x32x32.F32.E4M3.E4M3 R72, gdesc[UR20], R72, gsb0 ;  /* 0x00600000144879f3 */ /* 0x000fe20008000848 */
[----:B------:R-:W-:Y:S01]  /*6720*/  UIADD3 UR16, UR41, 0x402, URZ ;  /* 0x0000040229107890 */ /* 0x000fe2000fffe03f */
[----:B------:R-:W-:-:S06]  /*6730*/  UMOV UR21, 0x40000040 ;  /* 0x4000004000157882 */ /* 0x000fcc0000000000 */
[----:B------:R-:W-:Y:S01]  /*6740*/  UMOV UR20, UR16 ;  /* 0x0000001000147c82 */ /* 0x000fe20008000000 */
[----:B------:R-:W-:Y:S02]  /*6750*/  WARPGROUP.DEPBAR.LE gsb0, 0x0 ;  /* 0x00008000000079c5 */ /* 0x000fe40000010000 */
[----:B------:R-:W-:-:S06]  /*6760*/  WARPGROUP.ARRIVE ;  /* 0x00000000000079c5 */ /* 0x000fcc0000000000 */
[----:B------:R-:W-:Y:S01]  /*6770*/  QGMMA.64x32x32.F32.E4M3.E4M3 R56, gdesc[UR20], R56, gsb0 ;  /* 0x00600000143879f3 */ /* 0x000fe20008000838 */
[----:B------:R-:W-:Y:S01]  /*6780*/  UMOV UR16, UR20 ;  /* 0x0000001400107c82 */ /* 0x000fe20008000000 */
        /* <DEDUP_REMOVED lines=27> */
[----:B------:R-:W-:Y:S04]  /*6940*/  STL [R1+0x26c], RZ ;  /* 0x00026cff01007387 */ /* 0x000fe80000100800 */
[----:B------:R-:W-:Y:S04]  /*6950*/  STL [R1+0x268], RZ ;  /* 0x000268ff01007387 */ /* 0x000fe80000100800 */
[----:B------:R-:W-:Y:S04]  /*6960*/  STL [R1+0x264], RZ ;  /* 0x000264ff01007387 */ /* 0x000fe80000100800 */
[----:B------:R-:W-:Y:S04]  /*6970*/  STL.64 [R1+0x40], R24 ;  /* 0x0000401801007387 */ /* 0x000fe80000100a00 */
[----:B------:R-:W-:Y:S04]  /*6980*/  STL.64 [R1+0x48], R26 ;  /* 0x0000481a01007387 */ /* 0x000fe80000100a00 */
[----:B------:R-:W-:Y:S04]  /*6990*/  STL.64 [R1+0x50], R28 ;  /* 0x0000501c01007387 */ /* 0x000fe80000100a00 */
[----:B------:R-:W-:Y:S04]  /*69a0*/  STL.64 [R1+0x58], R30 ;  /* 0x0000581e01007387 */ /* 0x000fe80000100a00 */
[----:B------:R-:W-:Y:S04]  /*69b0*/  STL.64 [R1+0x60], R32 ;  /* 0x0000602001007387 */ /* 0x000fe80000100a00 */
[----:B------:R-:W-:Y:S01]  /*69c0*/  STL.64 [R1+0x68], R34 ;  /* 0x0000682201007387 */ /* 0x000fe20000100a00 */
[----:B------:R-:W-:-:S02]  /*69d0*/  WARPGROUP.DEPBAR.LE gsb0, 0x0 ;  /* 0x00008000000079c5 */ /* 0x000fc40000010000 */
[----:B------:R-:W-:-:S06]  /*69e0*/  WARPGROUP.ARRIVE ;  /* 0x00000000000079c5 */ /* 0x000fcc0000000000 */
[----:B------:R-:W-:Y:S01]  /*69f0*/  QGMMA.64x32x32.F32.E4M3.E4M3 R168, gdesc[UR24], R168, gsb0 ;  /* 0x0060000018a879f3 */ /* 0x000fe200080008a8 */
[----:B------:R-:W-:Y:S04]  /*6a00*/  STL.64 [R1+0x70], R36 ;  /* 0x0000702401007387 */ /* 0x000fe80000100a00 */
[----:B------:R0:W-:Y:S04]  /*6a10*/  STL.64 [R1+0x78], R38 ;  /* 0x0000782601007387 */ /* 0x0001e80000100a00 */
[----:B0-----:R-:W2:Y:S04]  /*6a20*/  LDL.LU.64 R38, [R1+0xa30] ;  /* 0x000a300001267983 */ /* 0x001ea80000300a00 */
[----:B------:R-:W2:Y:S04]  /*6a30*/  LDL.LU.64 R36, [R1+0xa28] ;  /* 0x000a280001247983 */ /* 0x000ea80000300a00 */
[----:B------:R-:W2:Y:S04]  /*6a40*/  LDL.LU.64 R34, [R1+0xa20] ;  /* 0x000a200001227983 */ /* 0x000ea80000300a00 */
[----:B------:R-:W2:Y:S04]  /*6a50*/  LDL.LU.64 R32, [R1+0xa18] ;  /* 0x000a180001207983 */ /* 0x000ea80000300a00 */
[----:B------:R-:W2:Y:S04]  /*6a60*/  LDL.LU.64 R30, [R1+0xa10] ;  /* 0x000a1000011e7983 */ /* 0x000ea80000300a00 */
[----:B------:R-:W2:Y:S04]  /*6a70*/  LDL.LU.64 R28, [R1+0xa08] ;  /* 0x000a0800011c7983 */ /* 0x000ea80000300a00 */
[----:B------:R-:W2:Y:S04]  /*6a80*/  LDL.LU.64 R26, [R1+0xa00] ;  /* 0x000a0000011a7983 */ /* 0x000ea80000300a00 */
[----:B------:R-:W2:Y:S04]  /*6a90*/  LDL.LU.64 R24, [R1+0x9f8] ;  /* 0x0009f80001187983 */ /* 0x000ea80000300a00 */
[----:B------:R-:W-:Y:S04]  /*6aa0*/  STL [R1+0x260], RZ ;  /* 0x000260ff01007387 */ /* 0x000fe80000100800 */
[----:B------:R-:W-:Y:S04]  /*6ab0*/  STL.64 [R1+0x140], R40 ;  /* 0x0001402801007387 */ /* 0x000fe80000100a00 */
[----:B------:R-:W-:Y:S04]  /*6ac0*/  STL.64 [R1+0x148], R42 ;  /* 0x0001482a01007387 */ /* 0x000fe80000100a00 */
[----:B------:R-:W-:Y:S04]  /*6ad0*/  STL.64 [R1+0x150], R44 ;  /* 0x0001502c01007387 */ /* 0x000fe80000100a00 */
[----:B------:R-:W-:Y:S04]  /*6ae0*/  STL.64 [R1+0x158], R46 ;  /* 0x0001582e01007387 */ /* 0x000fe80000100a00 */
[----:B------:R-:W-:Y:S04]  /*6af0*/  STL.64 [R1+0x160], R48 ;  /* 0x0001603001007387 */ /* 0x000fe80000100a00 */
[----:B------:R-:W-:Y:S04]  /*6b00*/  STL.64 [R1+0x168], R50 ;  /* 0x0001683201007387 */ /* 0x000fe80000100a00 */
[----:B------:R-:W-:Y:S04]  /*6b10*/  STL.64 [R1+0x170], R52 ;  /* 0x0001703401007387 */ /* 0x000fe80000100a00 */
[----:B------:R0:W-:Y:S04]  /*6b20*/  STL.64 [R1+0x178], R54 ;  /* 0x0001783601007387 */ /* 0x0001e80000100a00 */
[----:B0-----:R-:W3:Y:S04]  /*6b30*/  LDL.LU.64 R54, [R1+0x9f0] ;  /* 0x0009f00001367983 */ /* 0x001ee80000300a00 */
[----:B------:R-:W3:Y:S04]  /*6b40*/  LDL.LU.64 R52, [R1+0x9e8] ;  /* 0x0009e80001347983 */ /* 0x000ee80000300a00 */
[----:B------:R-:W3:Y:S04]  /*6b50*/  LDL.LU.64 R50, [R1+0x9e0] ;  /* 0x0009e00001327983 */ /* 0x000ee80000300a00 */
[----:B------:R-:W3:Y:S04]  /*6b60*/  LDL.LU.64 R48, [R1+0x9d8] ;  /* 0x0009d80001307983 */ /* 0x000ee80000300a00 */
[----:B------:R-:W3:Y:S04]  /*6b70*/  LDL.LU.64 R46, [R1+0x9d0] ;  /* 0x0009d000012e7983 */ /* 0x000ee80000300a00 */
[----:B------:R-:W3:Y:S04]  /*6b80*/  LDL.LU.64 R44, [R1+0x9c8] ;  /* 0x0009c800012c7983 */ /* 0x000ee80000300a00 */
[----:B------:R-:W3:Y:S04]  /*6b90*/  LDL.LU.64 R42, [R1+0x9c0] ;  /* 0x0009c000012a7983 */ /* 0x000ee80000300a00 */
[----:B------:R-:W3:Y:S04]  /*6ba0*/  LDL.LU.64 R40, [R1+0x9b8] ;  /* 0x0009b80001287983 */ /* 0x000ee80000300a00 */
        /* <DEDUP_REMOVED lines=8> */
[----:B------:R0:W-:Y:S01]  /*6c30*/  STL.64 [R1+0x138], R118 ;  /* 0x0001387601007387 */ /* 0x0001e20000100a00 */
[----:B------:R-:W-:-:S03]  /*6c40*/  WARPGROUP.DEPBAR.LE gsb0, 0x0 ;  /* 0x00008000000079c5 */ /* 0x000fc60000010000 */
[----:B0-----:R-:W4:Y:S04]  /*6c50*/  LDL.LU.64 R118, [R1+0x9b0] ;  /* 0x0009b00001767983 */ /* 0x001f280000300a00 */
[----:B------:R-:W4:Y:S04]  /*6c60*/  LDL.LU.64 R116, [R1+0x9a8] ;  /* 0x0009a80001747983 */ /* 0x000f280000300a00 */
[----:B------:R-:W4:Y:S04]  /*6c70*/  LDL.LU.64 R114, [R1+0x9a0] ;  /* 0x0009a00001727983 */ /* 0x000f280000300a00 */
[----:B------:R-:W4:Y:S04]  /*6c80*/  LDL.LU.64 R112, [R1+0x998] ;  /* 0x0009980001707983 */ /* 0x000f280000300a00 */
[----:B------:R-:W4:Y:S04]  /*6c90*/  LDL.LU.64 R110, [R1+0x990] ;  /* 0x00099000016e7983 */ /* 0x000f280000300a00 */
[----:B------:R-:W4:Y:S04]  /*6ca0*/  LDL.LU.64 R108, [R1+0x988] ;  /* 0x00098800016c7983 */ /* 0x000f280000300a00 */
[----:B------:R-:W4:Y:S04]  /*6cb0*/  LDL.LU.64 R106, [R1+0x980] ;  /* 0x00098000016a7983 */ /* 0x000f280000300a00 */
[----:B------:R-:W4:Y:S04]  /*6cc0*/  LDL.LU.64 R104, [R1+0x978] ;  /* 0x0009780001687983 */ /* 0x000f280000300a00 */
[----:B------:R-:W-:Y:S04]  /*6cd0*/  STL [R1+0x258], RZ ;  /* 0x000258ff01007387 */ /* 0x000fe80000100800 */
[----:B------:R-:W-:Y:S04]  /*6ce0*/  STL.64 [R1], R168 ;  /* 0x000000a801007387 */ /* 0x000fe80000100a00 */
[----:B------:R-:W-:Y:S04]  /*6cf0*/  STL.64 [R1+0x8], R170 ;  /* 0x000008aa01007387 */ /* 0x000fe80000100a00 */
[----:B------:R-:W-:Y:S04]  /*6d00*/  STL.64 [R1+0x10], R172 ;  /* 0x000010ac01007387 */ /* 0x000fe80000100a00 */
[----:B------:R-:W-:Y:S04]  /*6d10*/  STL.64 [R1+0x18], R174 ;  /* 0x000018ae01007387 */ /* 0x000fe80000100a00 */
[----:B------:R-:W-:Y:S04]  /*6d20*/  STL.64 [R1+0x20], R176 ;  /* 0x000020b001007387 */ /* 0x000fe80000100a00 */
[----:B------:R-:W-:Y:S04]  /*6d30*/  STL.64 [R1+0x28], R178 ;  /* 0x000028b201007387 */ /* 0x000fe80000100a00 */
        /* <DEDUP_REMOVED lines=9> */
[----:B------:R-:W2:Y:S01]  /*6dd0*/  LDL.LU.64 R168, [R1+0x938] ;  /* 0x0009380001a87983 */ /* 0x000ea20000300a00 */
[----:B------:R-:W-:Y:S01]  /*6de0*/  UMOV UR28, UR12 ;  /* 0x0000000c001c7c82 */ /* 0x000fe20008000000 */
[----:B------:R-:W-:Y:S01]  /*6df0*/  UMOV UR29, UR13 ;  /* 0x0000000d001d7c82 */ /* 0x000fe20008000000 */
[----:B------:R-:W-:Y:S01]  /*6e00*/  UMOV UR16, UR12 ;  /* 0x0000000c00107c82 */ /* 0x000fe20008000000 */
[----:B------:R-:W-:Y:S01]  /*6e10*/  UMOV UR17, UR13 ;  /* 0x0000000d00117c82 */ /* 0x000fe20008000000 */
[----:B------:R-:W-:Y:S01]  /*6e20*/  UMOV UR20, UR12 ;  /* 0x0000000c00147c82 */ /* 0x000fe20008000000 */
[----:B------:R-:W-:Y:S01]  /*6e30*/  UMOV UR21, UR13 ;  /* 0x0000000d00157c82 */ /* 0x000fe20008000000 */
[----:B--2---:R-:W-:-:S06]  /*6e40*/  WARPGROUP.ARRIVE ;  /* 0x00000000000079c5 */ /* 0x004fcc0000000000 */
[----:B------:R-:W-:Y:S03]  /*6e50*/  QGMMA.64x32x32.F32.E4M3.E4M3 R168, gdesc[UR28], R168, gsb0 ;  /* 0x006000001ca879f3 */ /* 0x000fe600080008a8 */
[----:B------:R-:W-:Y:S02]  /*6e60*/  WARPGROUP.DEPBAR.LE gsb0, 0x0 ;  /* 0x00008000000079c5 */ /* 0x000fe40000010000 */
[----:B----4-:R-:W-:-:S06]  /*6e70*/  WARPGROUP.ARRIVE ;  /* 0x00000000000079c5 */ /* 0x010fcc0000000000 */
[----:B------:R-:W-:Y:S01]  /*6e80*/  QGMMA.64x32x32.F32.E4M3.E4M3 R104, gdesc[UR16], R104, gsb0 ;  /* 0x00600000106879f3 */ /* 0x000fe20008000868 */
[----:B------:R-:W-:Y:S04]  /*6e90*/  STL.64 [R1+0x898], R182 ;  /* 0x000898b601007387 */ /* 0x000fe80000100a00 */
[----:B------:R-:W-:Y:S04]  /*6ea0*/  STL.64 [R1+0x890], R180 ;  /* 0x000890b401007387 */ /* 0x000fe80000100a00 */
[----:B------:R-:W-:Y:S01]  /*6eb0*/  STL.64 [R1+0x888], R178 ;  /* 0x000888b201007387 */ /* 0x000fe20000100a00 */
[----:B------:R-:W-:-:S02]  /*6ec0*/  WARPGROUP.DEPBAR.LE gsb0, 0x0 ;  /* 0x00008000000079c5 */ /* 0x000fc40000010000 */
[----:B---3--:R-:W-:-:S06]  /*6ed0*/  WARPGROUP.ARRIVE ;  /* 0x00000000000079c5 */ /* 0x008fcc0000000000 */
[----:B------:R-:W-:Y:S01]  /*6ee0*/  QGMMA.64x32x32.F32.E4M3.E4M3 R40, gdesc[UR20], R40, gsb0 ;  /* 0x00600000142879f3 */ /* 0x000fe20008000828 */
[----:B------:R-:W-:Y:S04]  /*6ef0*/  STL.64 [R1+0x880], R176 ;  /* 0x000880b001007387 */ /* 0x000fe80000100a00 */
[----:B------:R-:W-:Y:S04]  /*6f00*/  STL.64 [R1+0x878], R174 ;  /* 0x000878ae01007387 */ /* 0x000fe80000100a00 */
[----:B------:R-:W-:Y:S04]  /*6f10*/  STL.64 [R1+0x870], R172 ;  /* 0x000870ac01007387 */ /* 0x000fe80000100a00 */
[----:B------:R-:W-:Y:S04]  /*6f20*/  STL.64 [R1+0x868], R170 ;  /* 0x000868aa01007387 */ /* 0x000fe80000100a00 */
[----:B------:R-:W-:Y:S04]  /*6f30*/  STL.64 [R1+0x860], R168 ;  /* 0x000860a801007387 */ /* 0x000fe80000100a00 */
        /* <DEDUP_REMOVED lines=9> */
[----:B------:R-:W-:Y:S01]  /*6fd0*/  STL [R1+0x250], RZ ;  /* 0x000250ff01007387 */ /* 0x000fe20000100800 */
[----:B------:R-:W-:-:S03]  /*6fe0*/  WARPGROUP.DEPBAR.LE gsb0, 0x0 ;  /* 0x00008000000079c5 */ /* 0x000fc60000010000 */
[----:B------:R-:W-:Y:S04]  /*6ff0*/  STL.64 [R1+0x918], R54 ;  /* 0x0009183601007387 */ /* 0x000fe80000100a00 */
[----:B------:R-:W-:Y:S04]  /*7000*/  STL.64 [R1+0x910], R52 ;  /* 0x0009103401007387 */ /* 0x000fe80000100a00 */
[----:B------:R-:W-:Y:S04]  /*7010*/  STL.64 [R1+0x908], R50 ;  /* 0x0009083201007387 */ /* 0x000fe80000100a00 */
[----:B------:R-:W-:Y:S04]  /*7020*/  STL.64 [R1+0x900], R48 ;  /* 0x0009003001007387 */ /* 0x000fe80000100a00 */
[----:B------:R-:W-:Y:S04]  /*7030*/  STL.64 [R1+0x8f8], R46 ;  /* 0x0008f82e01007387 */ /* 0x000fe80000100a00 */
[----:B------:R-:W-:Y:S01]  /*7040*/  STL.64 [R1+0x8f0], R44 ;  /* 0x0008f02c01007387 */ /* 0x000fe20000100a00 */
[----:B0-----:R-:W-:-:S03]  /*7050*/  IMAD.MOV.U32 R104, RZ, RZ, R163 ;  /* 0x000000ffff687224 */ /* 0x001fc600078e00a3 */
[----:B------:R-:W-:Y:S01]  /*7060*/  STL.64 [R1+0x8e8], R42 ;  /* 0x0008e82a01007387 */ /* 0x000fe20000100a00 */
[----:B------:R-:W-:-:S03]  /*7070*/  IMAD.MOV.U32 R105, RZ, RZ, R164 ;  /* 0x000000ffff697224 */ /* 0x000fc600078e00a4 */
[----:B------:R-:W-:Y:S01]  /*7080*/  STL.64 [R1+0x8e0], R40 ;  /* 0x0008e02801007387 */ /* 0x000fe20000100a00 */
[----:B------:R-:W-:-:S03]  /*7090*/  IMAD.MOV.U32 R106, RZ, RZ, R165 ;  /* 0x000000ffff6a7224 */ /* 0x000fc600078e00a5 */
[----:B------:R-:W-:Y:S01]  /*70a0*/  STL [R1+0x24c], RZ ;  /* 0x00024cff01007387 */ /* 0x000fe20000100800 */
[----:B------:R-:W-:-:S03]  /*70b0*/  IMAD.MOV.U32 R107, RZ, RZ, R166 ;  /* 0x000000ffff6b7224 */ /* 0x000fc600078e00a6 */
[----:B------:R-:W-:Y:S01]  /*70c0*/  STL [R1+0x248], RZ ;  /* 0x000248ff01007387 */ /* 0x000fe20000100800 */
[----:B------:R-:W-:-:S03]  /*70d0*/  IMAD.MOV.U32 R108, RZ, RZ, R167 ;  /* 0x000000ffff6c7224 */ /* 0x000fc600078e00a7 */
[----:B------:R-:W2:Y:S04]  /*70e0*/  LDL.LU R163, [R1+0x930] ;  /* 0x0009300001a37983 */ /* 0x000ea80000300800 */
[----:B------:R-:W2:Y:S04]  /*70f0*/  LDL.LU R164, [R1+0x92c] ;  /* 0x00092c0001a47983 */ /* 0x000ea80000300800 */
[----:B------:R-:W2:Y:S04]  /*7100*/  LDL.LU R165, [R1+0x928] ;  /* 0x0009280001a57983 */ /* 0x000ea80000300800 */
[----:B------:R-:W2:Y:S04]  /*7110*/  LDL.LU R166, [R1+0x924] ;  /* 0x0009240001a67983 */ /* 0x000ea80000300800 */
[----:B------:R-:W2:Y:S01]  /*7120*/  LDL.LU R167, [R1+0x920] ;  /* 0x0009200001a77983 */ /* 0x000ea20000300800 */
[----:B------:R-:W-:Y:S01]  /*7130*/  UIADD3 UR24, UR41, 0xc02, URZ ;  /* 0x00000c0229187890 */ /* 0x000fe2000fffe03f */
[----:B------:R-:W-:Y:S01]  /*7140*/  WARPGROUP.ARRIVE ;  /* 0x00000000000079c5 */ /* 0x000fe20000000000 */
[----:B------:R-:W-:Y:S01]  /*7150*/  UMOV UR21, 0x40000040 ;  /* 0x4000004000157882 */ /* 0x000fe20000000000 */
[----:B------:R-:W3:Y:S04]  /*7160*/  LDL.LU.64 R168, [R1+0x80] ;  /* 0x0000800001a87983 */ /* 0x000ee80000300a00 */
[----:B------:R-:W-:Y:S01]  /*7170*/  UMOV UR20, UR24 ;  /* 0x0000001800147c82 */ /* 0x000fe20008000000 */
[----:B------:R-:W-:Y:S01]  /*7180*/  UMOV UR17, UR21 ;  /* 0x0000001500117c82 */ /* 0x000fe20008000000 */
[----:B------:R-:W-:Y:S01]  /*7190*/  QGMMA.64x32x32.F32.E4M3.E4M3 R24, gdesc[UR20], R24, gsb0 ;  /* 0x00600000141879f3 */ /* 0x000fe20008000818 */
[----:B------:R-:W-:Y:S01]  /*71a0*/  UMOV UR16, UR20 ;  /* 0x0000001400107c82 */ /* 0x000fe20008000000 */
[----:B------:R-:W3:Y:S04]  /*71b0*/  LDL.LU.64 R170, [R1+0x88] ;  /* 0x0000880001aa7983 */ /* 0x000ee80000300a00 */
[----:B------:R-:W3:Y:S04]  /*71c0*/  LDL.LU.64 R172, [R1+0x90] ;  /* 0x0000900001ac7983 */ /* 0x000ee80000300a00 */
[----:B------:R-:W3:Y:S04]  /*71d0*/  LDL.LU.64 R174, [R1+0x98] ;  /* 0x0000980001ae7983 */ /* 0x000ee80000300a00 */
[----:B------:R-:W3:Y:S04]  /*71e0*/  LDL.LU.64 R176, [R1+0xa0] ;  /* 0x0000a00001b07983 */ /* 0x000ee80000300a00 */
[----:B------:R-:W3:Y:S04]  /*71f0*/  LDL.LU.64 R178, [R1+0xa8] ;  /* 0x0000a80001b27983 */ /* 0x000ee80000300a00 */
[----:B------:R-:W3:Y:S04]  /*7200*/  LDL.LU.64 R180, [R1+0xb0] ;  /* 0x0000b00001b47983 */ /* 0x000ee80000300a00 */
[----:B------:R-:W3:Y:S01]  /*7210*/  LDL.LU.64 R182, [R1+0xb8] ;  /* 0x0000b80001b67983 */ /* 0x000ee20000300a00 */
[----:B------:R-:W-:-:S02]  /*7220*/  WARPGROUP.DEPBAR.LE gsb0, 0x0 ;  /* 0x00008000000079c5 */ /* 0x000fc40000010000 */
[----:B------:R-:W-:-:S06]  /*7230*/  WARPGROUP.ARRIVE ;  /* 0x00000000000079c5 */ /* 0x000fcc0000000000 */
[----:B------:R-:W-:Y:S01]  /*7240*/  QGMMA.64x32x32.F32.E4M3.E4M3 R88, gdesc[UR16], R88, gsb0 ;  /* 0x00600000105879f3 */ /* 0x000fe20008000858 */
[----:B------:R-:W-:Y:S01]  /*7250*/  UMOV UR28, UR20 ;  /* 0x00000014001c7c82 */ /* 0x000fe20008000000 */
[----:B------:R-:W-:Y:S01]  /*7260*/  UMOV UR29, UR21 ;  /* 0x00000015001d7c82 */ /* 0x000fe20008000000 */
[----:B------:R-:W-:Y:S02]  /*7270*/  WARPGROUP.DEPBAR.LE gsb0, 0x0 ;  /* 0x00008000000079c5 */ /* 0x000fe40000010000 */
[----:B------:R-:W-:Y:S01]  /*7280*/  UMOV UR24, UR20 ;  /* 0x0000001400187c82 */ /* 0x000fe20008000000 */
[----:B------:R-:W-:Y:S01]  /*7290*/  UMOV UR25, UR21 ;  /* 0x0000001500197c82 */ /* 0x000fe20008000000 */
        /* <DEDUP_REMOVED lines=11> */
[----:B--2---:R-:W-:-:S06]  /*7350*/  WARPGROUP.ARRIVE ;  /* 0x00000000000079c5 */ /* 0x004fcc0000000000 */
[----:B------:R-:W-:Y:S03]  /*7360*/  QGMMA.64x32x32.F32.E4M3.E4M3 R152, gdesc[UR28], R152, gsb0 ;  /* 0x006000001c9879f3 */ /* 0x000fe60008000898 */
        /* <DEDUP_REMOVED lines=8> */
[----:B------:R-:W-:Y:S02]  /*73f0*/  UIADD3 UR16, UR41, 0x4, URZ ;  /* 0x0000000429107890 */ /* 0x000fe4000fffe03f */
[----:B------:R-:W-:Y:S01]  /*7400*/  UIADD3 UR17, UR42, 0x4, URZ ;  /* 0x000000042a117890 */ /* 0x000fe2000fffe03f */
[----:B------:R-:W-:Y:S01]  /*7410*/  UMOV UR13, 0x40000040 ;  /* 0x40000040000d7882 */ /* 0x000fe20000000000 */
[----:B------:R-:W-:-:S03]  /*7420*/  UMOV UR15, 0x40000040 ;  /* 0x40000040000f7882 */ /* 0x000fc60000000000 */
[----:B------:R-:W-:Y:S02]  /*7430*/  UMOV UR12, UR16 ;  /* 0x00000010000c7c82 */ /* 0x000fe40008000000 */
[----:B------:R-:W-:Y:S01]  /*7440*/  UMOV UR14, UR17 ;  /* 0x00000011000e7c82 */ /* 0x000fe20008000000 */
[----:B------:R-:W-:Y:S02]  /*7450*/  WARPGROUP.DEPBAR.LE gsb0, 0x0 ;  /* 0x00008000000079c5 */ /* 0x000fe40000010000 */
[----:B------:R-:W-:-:S06]  /*7460*/  WARPGROUP.ARRIVE ;  /* 0x00000000000079c5 */ /* 0x000fcc0000000000 */
[----:B------:R-:W-:Y:S01]  /*7470*/  QGMMA.64x32x32.F32.E4M3.E4M3 R4, gdesc[UR12], R4, gsb0 ;  /* 0x006000000c0479f3 */ /* 0x000fe20008000804 */
[----:B------:R-:W-:Y:S01]  /*7480*/  UIADD3 UR26, UR42, 0x104, URZ ;  /* 0x000001042a1a7890 */ /* 0x000fe2000fffe03f */
[----:B------:R-:W-:Y:S01]  /*7490*/  UMOV UR24, UR12 ;  /* 0x0000000c00187c82 */ /* 0x000fe20008000000 */
[----:B------:R-:W-:Y:S01]  /*74a0*/  UMOV UR25, UR13 ;  /* 0x0000000d00197c82 */ /* 0x000fe20008000000 */
[----:B------:R-:W-:Y:S01]  /*74b0*/  UMOV UR27, 0x40000040 ;  /* 0x40000040001b7882 */ /* 0x000fe20000000000 */
[----:B------:R-:W-:Y:S02]  /*74c0*/  WARPGROUP.DEPBAR.LE gsb0, 0x0 ;  /* 0x00008000000079c5 */ /* 0x000fe40000010000 */
[----:B---3--:R-:W-:-:S06]  /*74d0*/  WARPGROUP.ARRIVE ;  /* 0x00000000000079c5 */ /* 0x008fcc0000000000 */
[----:B------:R-:W-:Y:S01]  /*74e0*/  QGMMA.64x32x32.F32.E4M3.E4M3 R168, gdesc[UR24], R168, gsb0 ;  /* 0x0060000018a879f3 */ /* 0x000fe200080008a8 */
[----:B------:R-:W-:Y:S01]  /*74f0*/  UIADD3 UR30, UR42, 0x204, URZ ;  /* 0x000002042a1e7890 */ /* 0x000fe2000fffe03f */
[----:B------:R-:W-:Y:S01]  /*7500*/  UMOV UR28, UR12 ;  /* 0x0000000c001c7c82 */ /* 0x000fe20008000000 */
[----:B------:R-:W-:Y:S01]  /*7510*/  UMOV UR29, UR13 ;  /* 0x0000000d001d7c82 */ /* 0x000fe20008000000 */
[----:B------:R-:W-:Y:S01]  /*7520*/  UMOV UR31, 0x40000040 ;  /* 0x40000040001f7882 */ /* 0x000fe20000000000 */
[----:B------:R-:W-:Y:S02]  /*7530*/  WARPGROUP.DEPBAR.LE gsb0, 0x0 ;  /* 0x00008000000079c5 */ /* 0x000fe40000010000 */
[----:B------:R-:W-:-:S06]  /*7540*/  WARPGROUP.ARRIVE ;  /* 0x00000000000079c5 */ /* 0x000fcc0000000000 */
[----:B------:R-:W-:Y:S01]  /*7550*/  QGMMA.64x32x32.F32.E4M3.E4M3 R200, gdesc[UR28], R200, gsb0 ;  /* 0x006000001cc879f3 */ /* 0x000fe200080008c8 */
[----:B------:R-:W-:Y:S01]  /*7560*/  UIADD3 UR18, UR42, 0x304, URZ ;  /* 0x000003042a127890 */ /* 0x000fe2000fffe03f */
[----:B------:R-:W-:Y:S01]  /*7570*/  STL [R1+0x85c], R152 ;  /* 0x00085c9801007387 */ /* 0x000fe20000100800 */
[----:B------:R-:W-:Y:S01]  /*7580*/  UMOV UR16, UR12 ;  /* 0x0000000c00107c82 */ /* 0x000fe20008000000 */
[----:B------:R-:W-:Y:S01]  /*7590*/  UMOV UR17, UR13 ;  /* 0x0000000d00117c82 */ /* 0x000fe20008000000 */
[----:B------:R-:W-:Y:S01]  /*75a0*/  UMOV UR19, 0x40000040 ;  /* 0x4000004000137882 */ /* 0x000fe20000000000 */
        /* <DEDUP_REMOVED lines=9> */
[----:B------:R-:W-:Y:S01]  /*7640*/  STL [R1+0x834], R162 ;  /* 0x000834a201007387 */ /* 0x000fe20000100800 */
[----:B------:R-:W-:-:S02]  /*7650*/  WARPGROUP.DEPBAR.LE gsb0, 0x0 ;  /* 0x00008000000079c5 */ /* 0x000fc40000010000 */
[----:B------:R-:W-:-:S06]  /*7660*/  WARPGROUP.ARRIVE ;  /* 0x00000000000079c5 */ /* 0x000fcc0000000000 */
[----:B------:R-:W-:Y:S01]  /*7670*/  QGMMA.64x32x32.F32.E4M3.E4M3 R136, gdesc[UR16], R136, gsb0 ;  /* 0x00600000108879f3 */ /* 0x000fe20008000888 */
[----:B------:R-:W-:Y:S04]  /*7680*/  STL [R1+0x830], R163 ;  /* 0x000830a301007387 */ /* 0x000fe80000100800 */
[----:B------:R-:W-:Y:S04]  /*7690*/  STL [R1+0x82c], R164 ;  /* 0x00082ca401007387 */ /* 0x000fe80000100800 */
[----:B------:R-:W-:Y:S04]  /*76a0*/  STL [R1+0x828], R165 ;  /* 0x000828a501007387 */ /* 0x000fe80000100800 */
[----:B------:R0:W-:Y:S04]  /*76b0*/  STL [R1+0x824], R166 ;  /* 0x000824a601007387 */ /* 0x0001e80000100800 */
[----:B------:R1:W-:Y:S04]  /*76c0*/  STL [R1+0x820], R167 ;  /* 0x000820a701007387 */ /* 0x0003e80000100800 */
[----:B------:R-:W-:Y:S04]  /*76d0*/  STL [R1+0x244], RZ ;  /* 0x000244ff01007387 */ /* 0x000fe80000100800 */
[----:B------:R2:W-:Y:S04]  /*76e0*/  STL.64 [R1+0xc0], R104 ;  /* 0x0000c06801007387 */ /* 0x0005e80000100a00 */
[----:B------:R3:W-:Y:S04]  /*76f0*/  STL.64 [R1+0xc8], R106 ;  /* 0x0000c86a01007387 */ /* 0x0007e80000100a00 */
[----:B------:R4:W-:Y:S04]  /*7700*/  STL.64 [R1+0xd0], R108 ;  /* 0x0000d06c01007387 */ /* 0x0009e80000100a00 */
[----:B------:R4:W-:Y:S01]  /*7710*/  STL.64 [R1+0xd8], R110 ;  /* 0x0000d86e01007387 */ /* 0x0009e20000100a00 */
[----:B0-----:R-:W-:-:S03]  /*7720*/  IMAD.MOV.U32 R166, RZ, RZ, R18 ;  /* 0x000000ffffa67224 */ /* 0x001fc600078e0012 */
[----:B------:R0:W-:Y:S01]  /*7730*/  STL.64 [R1+0xe0], R112 ;  /* 0x0000e07001007387 */ /* 0x0001e20000100a00 */
[----:B-1----:R-:W-:-:S03]  /*7740*/  IMAD.MOV.U32 R167, RZ, RZ, R19 ;  /* 0x000000ffffa77224 */ /* 0x002fc600078e0013 */
[----:B------:R1:W-:Y:S01]  /*7750*/  STL.64 [R1+0xe8], R114 ;  /* 0x0000e87201007387 */ /* 0x0003e20000100a00 */
[----:B------:R-:W-:Y:S02]  /*7760*/  IMAD.MOV.U32 R21, RZ, RZ, R168 ;  /* 0x000000ffff157224 */ /* 0x000fe400078e00a8 */
[----:B------:R-:W-:Y:S01]  /*7770*/  IMAD.MOV.U32 R20, RZ, RZ, R169 ;  /* 0x000000ffff147224 */ /* 0x000fe200078e00a9 */
[----:B------:R1:W-:Y:S01]  /*7780*/  STL.64 [R1+0xf0], R116 ;  /* 0x0000f07401007387 */ /* 0x0003e20000100a00 */
[----:B------:R-:W-:Y:S02]  /*7790*/  IMAD.MOV.U32 R164, RZ, RZ, R16 ;  /* 0x000000ffffa47224 */ /* 0x000fe400078e0010 */
[----:B------:R-:W-:Y:S01]  /*77a0*/  IMAD.MOV.U32 R165, RZ, RZ, R17 ;  /* 0x000000ffffa57224 */ /* 0x000fe200078e0011 */
[----:B------:R1:W-:Y:S01]  /*77b0*/  STL.64 [R1+0xf8], R118 ;  /* 0x0000f87601007387 */ /* 0x0003e20000100a00 */
[----:B------:R-:W-:Y:S02]  /*77c0*/  IMAD.MOV.U32 R19, RZ, RZ, R170 ;  /* 0x000000ffff137224 */ /* 0x000fe400078e00aa */
[----:B------:R-:W-:Y:S01]  /*77d0*/  IMAD.MOV.U32 R18, RZ, RZ, R171 ;  /* 0x000000ffff127224 */ /* 0x000fe200078e00ab */
[----:B------:R-:W2:Y:S01]  /*77e0*/  LDL.LU.64 R168, [R1+0x40] ;  /* 0x0000400001a87983 */ /* 0x000ea20000300a00 */
[----:B------:R-:W-:-:S02]  /*77f0*/  IMAD.MOV.U32 R162, RZ, RZ, R14 ;  /* 0x000000ffffa27224 */ /* 0x000fc400078e000e */
[----:B------:R-:W-:Y:S01]  /*7800*/  IMAD.MOV.U32 R163, RZ, RZ, R15 ;  /* 0x000000ffffa37224 */ /* 0x000fe200078e000f */
[----:B------:R-:W2:Y:S01]  /*7810*/  LDL.LU.64 R170, [R1+0x48] ;  /* 0x0000480001aa7983 */ /* 0x000ea20000300a00 */
[----:B------:R-:W-:Y:S02]  /*7820*/  IMAD.MOV.U32 R17, RZ, RZ, R172 ;  /* 0x000000ffff117224 */ /* 0x000fe400078e00ac */
[----:B------:R-:W-:Y:S02]  /*7830*/  IMAD.MOV.U32 R16, RZ, RZ, R173 ;  /* 0x000000ffff107224 */ /* 0x000fe400078e00ad */
[----:B------:R-:W-:Y:S01]  /*7840*/  IMAD.MOV.U32 R160, RZ, RZ, R12 ;  /* 0x000000ffffa07224 */ /* 0x000fe200078e000c */
[----:B------:R-:W2:Y:S01]  /*7850*/  LDL.LU.64 R172, [R1+0x50] ;  /* 0x0000500001ac7983 */ /* 0x000ea20000300a00 */
[----:B------:R-:W-:Y:S02]  /*7860*/  IMAD.MOV.U32 R161, RZ, RZ, R13 ;  /* 0x000000ffffa17224 */ /* 0x000fe400078e000d */
[----:B------:R-:W-:-:S02]  /*7870*/  IMAD.MOV.U32 R15, RZ, RZ, R174 ;  /* 0x000000ffff0f7224 */ /* 0x000fc400078e00ae */
[----:B------:R-:W-:Y:S02]  /*7880*/  IMAD.MOV.U32 R14, RZ, RZ, R175 ;  /* 0x000000ffff0e7224 */ /* 0x000fe400078e00af */
[----:B------:R-:W-:Y:S01]  /*7890*/  IMAD.MOV.U32 R158, RZ, RZ, R10 ;  /* 0x000000ffff9e7224 */ /* 0x000fe200078e000a */
[----:B------:R-:W2:Y:S01]  /*78a0*/  LDL.LU.64 R174, [R1+0x58] ;  /* 0x0000580001ae7983 */ /* 0x000ea20000300a00 */
[----:B------:R-:W-:Y:S02]  /*78b0*/  IMAD.MOV.U32 R159, RZ, RZ, R11 ;  /* 0x000000ffff9f7224 */ /* 0x000fe400078e000b */
[----:B------:R-:W-:Y:S02]  /*78c0*/  IMAD.MOV.U32 R13, RZ, RZ, R176 ;  /* 0x000000ffff0d7224 */ /* 0x000fe400078e00b0 */
[----:B------:R-:W-:Y:S02]  /*78d0*/  IMAD.MOV.U32 R12, RZ, RZ, R177 ;  /* 0x000000ffff0c7224 */ /* 0x000fe400078e00b1 */
[----:B------:R-:W-:Y:S01]  /*78e0*/  IMAD.MOV.U32 R156, RZ, RZ, R8 ;  /* 0x000000ffff9c7224 */ /* 0x000fe200078e0008 */
[----:B------:R-:W2:Y:S01]  /*78f0*/  LDL.LU.64 R176, [R1+0x60] ;  /* 0x0000600001b07983 */ /* 0x000ea20000300a00 */
[----:B------:R-:W-:-:S02]  /*7900*/  IMAD.MOV.U32 R157, RZ, RZ, R9 ;  /* 0x000000ffff9d7224 */ /* 0x000fc400078e0009 */
[----:B------:R-:W-:Y:S02]  /*7910*/  IMAD.MOV.U32 R11, RZ, RZ, R178 ;  /* 0x000000ffff0b7224 */ /* 0x000fe400078e00b2 */
[----:B------:R-:W-:Y:S02]  /*7920*/  IMAD.MOV.U32 R10, RZ, RZ, R179 ;  /* 0x000000ffff0a7224 */ /* 0x000fe400078e00b3 */
[----:B------:R-:W-:Y:S01]  /*7930*/  IMAD.MOV.U32 R154, RZ, RZ, R6 ;  /* 0x000000ffff9a7224 */ /* 0x000fe200078e0006 */
[----:B------:R-:W2:Y:S01]  /*7940*/  LDL.LU.64 R178, [R1+0x68] ;  /* 0x0000680001b27983 */ /* 0x000ea20000300a00 */
[----:B------:R-:W-:Y:S02]  /*7950*/  IMAD.MOV.U32 R155, RZ, RZ, R7 ;  /* 0x000000ffff9b7224 */ /* 0x000fe400078e0007 */
[----:B------:R-:W-:Y:S02]  /*7960*/  IMAD.MOV.U32 R9, RZ, RZ, R180 ;  /* 0x000000ffff097224 */ /* 0x000fe400078e00b4 */
[----:B------:R-:W-:-:S02]  /*7970*/  IMAD.MOV.U32 R8, RZ, RZ, R181 ;  /* 0x000000ffff087224 */ /* 0x000fc400078e00b5 */
[----:B------:R-:W-:Y:S01]  /*7980*/  IMAD.MOV.U32 R7, RZ, RZ, R182 ;  /* 0x000000ffff077224 */ /* 0x000fe200078e00b6 */
[----:B------:R-:W2:Y:S01]  /*7990*/  LDL.LU.64 R180, [R1+0x70] ;  /* 0x0000700001b47983 */ /* 0x000ea20000300a00 */
[----:B------:R-:W-:-:S03]  /*79a0*/  IMAD.MOV.U32 R6, RZ, RZ, R183 ;  /* 0x000000ffff067224 */ /* 0x000fc600078e00b7 */
[----:B------:R-:W2:Y:S01]  /*79b0*/  LDL.LU.64 R182, [R1+0x78] ;  /* 0x0000780001b67983 */ /* 0x000ea20000300a00 */
[----:B------:R-:W-:Y:S01]  /*79c0*/  UIADD3 UR22, UR42, 0x404, URZ ;  /* 0x000004042a167890 */ /* 0x000fe2000fffe03f */
[----:B------:R-:W-:Y:S02]  /*79d0*/  WARPGROUP.DEPBAR.LE gsb0, 0x0 ;  /* 0x00008000000079c5 */ /* 0x000fe40000010000 */
[----:B------:R-:W-:Y:S01]  /*79e0*/  WARPGROUP.ARRIVE ;  /* 0x00000000000079c5 */ /* 0x000fe20000000000 */
[----:B------:R-:W-:Y:S01]  /*79f0*/  UMOV UR20, UR12 ;  /* 0x0000000c00147c82 */ /* 0x000fe20008000000 */
[----:B------:R-:W-:Y:S01]  /*7a00*/  UMOV UR21, UR13 ;  /* 0x0000000d00157c82 */ /* 0x000fe20008000000 */
[----:B------:R-:W-:-:S03]  /*7a10*/  UMOV UR23, 0x40000040 ;  /* 0x4000004000177882 */ /* 0x000fc60000000000 */
        /* <DEDUP_REMOVED lines=25> */
[----:B------:R1:W-:Y:S04]  /*7bb0*/  STL [R1+0x794], R213 ;  /* 0x000794d501007387 */ /* 0x0003e80000100800 */
[----:B------:R1:W-:Y:S04]  /*7bc0*/  STL [R1+0x790], R214 ;  /* 0x000790d601007387 */ /* 0x0003e80000100800 */
[----:B------:R1:W-:Y:S04]  /*7bd0*/  STL [R1+0x78c], R215 ;  /* 0x00078cd701007387 */ /* 0x0003e80000100800 */
        /* <DEDUP_REMOVED lines=12> */
[----:B------:R-:W-:-:S03]  /*7ca0*/  WARPGROUP.DEPBAR.LE gsb0, 0x0 ;  /* 0x00008000000079c5 */ /* 0x000fc60000010000 */
[----:B------:R-:W-:Y:S01]  /*7cb0*/  STL [R1+0x7d8], R148 ;  /* 0x0007d89401007387 */ /* 0x000fe20000100800 */
[----:B------:R-:W-:-:S03]  /*7cc0*/  WARPGROUP.ARRIVE ;  /* 0x00000000000079c5 */ /* 0x000fc60000000000 */
[----:B------:R-:W-:Y:S04]  /*7cd0*/  STL [R1+0x7d4], R149 ;  /* 0x0007d49501007387 */ /* 0x000fe80000100800 */
[----:B------:R-:W-:Y:S04]  /*7ce0*/  STL [R1+0x7d0], R150 ;  /* 0x0007d09601007387 */ /* 0x000fe80000100800 */
[----:B------:R1:W-:Y:S04]  /*7cf0*/  STL [R1+0x7cc], R151 ;  /* 0x0007cc9701007387 */ /* 0x0003e80000100800 */
[----:B------:R-:W-:Y:S01]  /*7d00*/  STL [R1+0x81c], R83 ;  /* 0x00081c5301007387 */ /* 0x000fe20000100800 */
[----:B------:R-:W-:-:S03]  /*7d10*/  UMOV UR28, UR20 ;  /* 0x00000014001c7c82 */ /* 0x000fc60008000000 */
[----:B------:R-:W-:Y:S01]  /*7d20*/  STL [R1+0x818], R84 ;  /* 0x0008185401007387 */ /* 0x000fe20000100800 */
[----:B------:R-:W-:Y:S02]  /*7d30*/  UMOV UR29, UR21 ;  /* 0x00000015001d7c82 */ /* 0x000fe40008000000 */
[----:B------:R-:W-:Y:S01]  /*7d40*/  QGMMA.64x32x32.F32.E4M3.E4M3 R184, gdesc[UR28], R184, gsb0 ;  /* 0x006000001cb879f3 */ /* 0x000fe200080008b8 */
[----:B------:R-:W-:Y:S04]  /*7d50*/  STL [R1+0x814], R85 ;  /* 0x0008145501007387 */ /* 0x000fe80000100800 */
[----:B------:R-:W-:Y:S04]  /*7d60*/  STL [R1+0x810], R86 ;  /* 0x0008105601007387 */ /* 0x000fe80000100800 */
[----:B------:R1:W-:Y:S04]  /*7d70*/  STL [R1+0x80c], R87 ;  /* 0x00080c5701007387 */ /* 0x0003e80000100800 */
[----:B------:R-:W-:Y:S04]  /*7d80*/  STL [R1+0x240], RZ ;  /* 0x000240ff01007387 */ /* 0x000fe80000100800 */
[----:B------:R-:W-:Y:S04]  /*7d90*/  STL [R1+0x23c], RZ ;  /* 0x00023cff01007387 */ /* 0x000fe80000100800 */
[----:B------:R-:W-:Y:S04]  /*7da0*/  STL [R1+0x238], RZ ;  /* 0x000238ff01007387 */ /* 0x000fe80000100800 */
[----:B------:R-:W4:Y:S04]  /*7db0*/  LDL.LU.64 R40, [R1+0x140] ;  /* 0x0001400001287983 */ /* 0x000f280000300a00 */
[----:B------:R-:W4:Y:S04]  /*7dc0*/  LDL.LU.64 R42, [R1+0x148] ;  /* 0x00014800012a7983 */ /* 0x000f280000300a00 */
[----:B------:R-:W4:Y:S04]  /*7dd0*/  LDL.LU.64 R44, [R1+0x150] ;  /* 0x00015000012c7983 */ /* 0x000f280000300a00 */
[----:B------:R-:W4:Y:S04]  /*7de0*/  LDL.LU.64 R46, [R1+0x158] ;  /* 0x00015800012e7983 */ /* 0x000f280000300a00 */
[----:B------:R-:W4:Y:S04]  /*7df0*/  LDL.LU.64 R48, [R1+0x160] ;  /* 0x0001600001307983 */ /* 0x000f280000300a00 */
[----:B------:R-:W4:Y:S04]  /*7e00*/  LDL.LU.64 R50, [R1+0x168] ;  /* 0x0001680001327983 */ /* 0x000f280000300a00 */
[----:B------:R-:W4:Y:S04]  /*7e10*/  LDL.LU.64 R52, [R1+0x170] ;  /* 0x0001700001347983 */ /* 0x000f280000300a00 */
[----:B------:R-:W4:Y:S01]  /*7e20*/  LDL.LU.64 R54, [R1+0x178] ;  /* 0x0001780001367983 */ /* 0x000f220000300a00 */
[----:B------:R-:W-:Y:S01]  /*7e30*/  UMOV UR24, UR20 ;  /* 0x0000001400187c82 */ /* 0x000fe20008000000 */
[----:B------:R-:W-:Y:S01]  /*7e40*/  UMOV UR25, UR21 ;  /* 0x0000001500197c82 */ /* 0x000fe20008000000 */
[----:B------:R-:W-:-:S02]  /*7e50*/  WARPGROUP.DEPBAR.LE gsb0, 0x0 ;  /* 0x00008000000079c5 */ /* 0x000fc40000010000 */
[----:B--2---:R-:W-:Y:S01]  /*7e60*/  WARPGROUP.ARRIVE ;  /* 0x00000000000079c5 */ /* 0x004fe20000000000 */
[----:B------:R-:W-:Y:S04]  /*7e70*/  STL [R1+0x234], RZ ;  /* 0x000234ff01007387 */ /* 0x000fe80000100800 */
[----:B------:R-:W2:Y:S01]  /*7e80*/  LDL.LU.64 R104, [R1+0x100] ;  /* 0x0001000001687983 */ /* 0x000ea20000300a00 */
[----:B------:R-:W-:Y:S03]  /*7e90*/  QGMMA.64x32x32.F32.E4M3.E4M3 R168, gdesc[UR24], R168, gsb0 ;  /* 0x0060000018a879f3 */ /* 0x000fe600080008a8 */
[----:B---3--:R-:W2:Y:S04]  /*7ea0*/  LDL.LU.64 R106, [R1+0x108] ;  /* 0x00010800016a7983 */ /* 0x008ea80000300a00 */
[----:B----4-:R-:W2:Y:S04]  /*7eb0*/  LDL.LU.64 R108, [R1+0x110] ;  /* 0x00011000016c7983 */ /* 0x010ea80000300a00 */
[----:B------:R-:W2:Y:S04]  /*7ec0*/  LDL.LU.64 R110, [R1+0x118] ;  /* 0x00011800016e7983 */ /* 0x000ea80000300a00 */
[----:B0-----:R-:W2:Y:S04]  /*7ed0*/  LDL.LU.64 R112, [R1+0x120] ;  /* 0x0001200001707983 */ /* 0x001ea80000300a00 */
[----:B-1----:R-:W2:Y:S04]  /*7ee0*/  LDL.LU.64 R114, [R1+0x128] ;  /* 0x0001280001727983 */ /* 0x002ea80000300a00 */
[----:B------:R-:W2:Y:S04]  /*7ef0*/  LDL.LU.64 R116, [R1+0x130] ;  /* 0x0001300001747983 */ /* 0x000ea80000300a00 */
[----:B------:R-:W2:Y:S01]  /*7f00*/  LDL.LU.64 R118, [R1+0x138] ;  /* 0x0001380001767983 */ /* 0x000ea20000300a00 */
[----:B------:R-:W-:-:S02]  /*7f10*/  IMAD.MOV.U32 R153, RZ, RZ, R5 ;  /* 0x000000ffff997224 */ /* 0x000fc400078e0005 */
[----:B------:R-:W-:Y:S01]  /*7f20*/  IMAD.MOV.U32 R152, RZ, RZ, R4 ;  /* 0x000000ffff987224 */ /* 0x000fe200078e0004 */
[----:B------:R-:W-:Y:S02]  /*7f30*/  WARPGROUP.DEPBAR.LE gsb0, 0x0 ;  /* 0x00008000000079c5 */ /* 0x000fe40000010000 */
[----:B------:R-:W-:Y:S02]  /*7f40*/  IMAD.MOV.U32 R211, RZ, RZ, R168 ;  /* 0x000000ffffd37224 */ /* 0x000fe400078e00a8 */
[----:B------:R-:W-:Y:S01]  /*7f50*/  IMAD.MOV.U32 R212, RZ, RZ, R169 ;  /* 0x000000ffffd47224 */ /* 0x000fe200078e00a9 */
[----:B------:R-:W3:Y:S01]  /*7f60*/  LDL.LU R168, [R1] ;  /* 0x0000000001a87983 */ /* 0x000ee20000300800 */
[----:B------:R-:W-:Y:S02]  /*7f70*/  IMAD.MOV.U32 R213, RZ, RZ, R170 ;  /* 0x000000ffffd57224 */ /* 0x000fe400078e00aa */
[----:B------:R-:W-:Y:S01]  /*7f80*/  IMAD.MOV.U32 R214, RZ, RZ, R171 ;  /* 0x000000ffffd67224 */ /* 0x000fe200078e00ab */
[----:B------:R-:W3:Y:S01]  /*7f90*/  LDL.LU R169, [R1+0x4] ;  /* 0x0000040001a97983 */ /* 0x000ee20000300800 */
[----:B------:R-:W-:-:S03]  /*7fa0*/  IMAD.MOV.U32 R215, RZ, RZ, R172 ;  /* 0x000000ffffd77224 */ /* 0x000fc600078e00ac */
        /* <DEDUP_REMOVED lines=22> */
[----:B------:R-:W3:Y:S04]  /*8110*/  LDL.LU R181, [R1+0x34] ;  /* 0x0000340001b57983 */ /* 0x000ee80000300800 */
[----:B------:R-:W3:Y:S04]  /*8120*/  LDL.LU R182, [R1+0x38] ;  /* 0x0000380001b67983 */ /* 0x000ee80000300800 */
[----:B------:R-:W3:Y:S01]  /*8130*/  LDL.LU R183, [R1+0x3c] ;  /* 0x00003c0001b77983 */ /* 0x000ee20000300800 */
[----:B------:R-:W-:Y:S01]  /*8140*/  UMOV UR12, UR20 ;  /* 0x00000014000c7c82 */ /* 0x000fe20008000000 */
[----:B------:R-:W-:Y:S01]  /*8150*/  UMOV UR13, UR21 ;  /* 0x00000015000d7c82 */ /* 0x000fe20008000000 */
[----:B------:R-:W-:Y:S01]  /*8160*/  UIADD3 UR16, UR41, 0x804, URZ ;  /* 0x0000080429107890 */ /* 0x000fe2000fffe03f */
[----:B------:R-:W-:-:S06]  /*8170*/  WARPGROUP.ARRIVE ;  /* 0x00000000000079c5 */ /* 0x000fcc0000000000 */
[----:B------:R-:W-:Y:S01]  /*8180*/  QGMMA.64x32x32.F32.E4M3.E4M3 R40, gdesc[UR12], R40, gsb0 ;  /* 0x006000000c2879f3 */ /* 0x000fe20008000828 */
[----:B------:R-:W-:Y:S01]  /*8190*/  UMOV UR12, UR16 ;  /* 0x00000010000c7c82 */ /* 0x000fe20008000000 */
[----:B------:R-:W-:Y:S01]  /*81a0*/  UMOV UR13, 0x40000040 ;  /* 0x40000040000d7882 */ /* 0x000fe20000000000 */
[----:B------:R-:W-:Y:S02]  /*81b0*/  WARPGROUP.DEPBAR.LE gsb0, 0x0 ;  /* 0x00008000000079c5 */ /* 0x000fe40000010000 */
[----:B--2---:R-:W-:-:S06]  /*81c0*/  WARPGROUP.ARRIVE ;  /* 0x00000000000079c5 */ /* 0x004fcc0000000000 */
[----:B------:R-:W-:Y:S01]  /*81d0*/  QGMMA.64x32x32.F32.E4M3.E4M3 R104, gdesc[UR12], R104, gsb0 ;  /* 0x006000000c6879f3 */ /* 0x000fe20008000868 */
[----:B------:R-:W-:Y:S01]  /*81e0*/  UMOV UR24, UR12 ;  /* 0x0000000c00187c82 */ /* 0x000fe20008000000 */
[----:B------:R-:W-:Y:S01]  /*81f0*/  UMOV UR25, UR13 ;  /* 0x0000000d00197c82 */ /* 0x000fe20008000000 */
[----:B------:R-:W-:Y:S02]  /*8200*/  IMAD.MOV.U32 R209, RZ, RZ, R54 ;  /* 0x000000ffffd17224 */ /* 0x000fe400078e0036 */
[----:B------:R-:W-:Y:S02]  /*8210*/  IMAD.MOV.U32 R210, RZ, RZ, R55 ;  /* 0x000000ffffd27224 */ /* 0x000fe400078e0037 */
[----:B------:R-:W-:Y:S01]  /*8220*/  IMAD.MOV.U32 R207, RZ, RZ, R52 ;  /* 0x000000ffffcf7224 */ /* 0x000fe200078e0034 */
[----:B------:R-:W2:Y:S01]  /*8230*/  LDL.LU.64 R54, [R1+0x918] ;  /* 0x0009180001367983 */ /* 0x000ea20000300a00 */
[----:B------:R-:W-:Y:S02]  /*8240*/  IMAD.MOV.U32 R208, RZ, RZ, R53 ;  /* 0x000000ffffd07224 */ /* 0x000fe400078e0035 */
[----:B------:R-:W-:Y:S01]  /*8250*/  IMAD.MOV.U32 R205, RZ, RZ, R50 ;  /* 0x000000ffffcd7224 */ /* 0x000fe200078e0032 */
[----:B------:R-:W2:Y:S01]  /*8260*/  LDL.LU.64 R52, [R1+0x910] ;  /* 0x0009100001347983 */ /* 0x000ea20000300a00 */
[----:B------:R-:W-:-:S02]  /*8270*/  WARPGROUP.DEPBAR.LE gsb0, 0x0 ;  /* 0x00008000000079c5 */ /* 0x000fc40000010000 */
[----:B---3--:R-:W-:-:S06]  /*8280*/  WARPGROUP.ARRIVE ;  /* 0x00000000000079c5 */ /* 0x008fcc0000000000 */
[----:B------:R-:W-:Y:S01]  /*8290*/  QGMMA.64x32x32.F32.E4M3.E4M3 R168, gdesc[UR24], R168, gsb0 ;  /* 0x0060000018a879f3 */ /* 0x000fe200080008a8 */
[----:B------:R-:W-:Y:S02]  /*82a0*/  IMAD.MOV.U32 R206, RZ, RZ, R51 ;  /* 0x000000ffffce7224 */ /* 0x000fe400078e0033 */
[----:B------:R-:W-:Y:S01]  /*82b0*/  IMAD.MOV.U32 R203, RZ, RZ, R48 ;  /* 0x000000ffffcb7224 */ /* 0x000fe200078e0030 */
[----:B------:R-:W2:Y:S01]  /*82c0*/  LDL.LU.64 R50, [R1+0x908] ;  /* 0x0009080001327983 */ /* 0x000ea20000300a00 */
[----:B------:R-:W-:Y:S02]  /*82d0*/  IMAD.MOV.U32 R204, RZ, RZ, R49 ;  /* 0x000000ffffcc7224 */ /* 0x000fe400078e0031 */
[----:B------:R-:W-:Y:S01]  /*82e0*/  IMAD.MOV.U32 R201, RZ, RZ, R46 ;  /* 0x000000ffffc97224 */ /* 0x000fe200078e002e */
[----:B------:R-:W2:Y:S01]  /*82f0*/  LDL.LU.64 R48, [R1+0x900] ;  /* 0x0009000001307983 */ /* 0x000ea20000300a00 */
[----:B------:R-:W-:Y:S02]  /*8300*/  IMAD.MOV.U32 R202, RZ, RZ, R47 ;  /* 0x000000ffffca7224 */ /* 0x000fe400078e002f */
[----:B------:R-:W-:Y:S01]  /*8310*/  IMAD.MOV.U32 R151, RZ, RZ, R44 ;  /* 0x000000ffff977224 */ /* 0x000fe200078e002c */
[----:B------:R-:W2:Y:S01]  /*8320*/  LDL.LU.64 R46, [R1+0x8f8] ;  /* 0x0008f800012e7983 */ /* 0x000ea20000300a00 */
[----:B------:R-:W-:-:S02]  /*8330*/  IMAD.MOV.U32 R200, RZ, RZ, R45 ;  /* 0x000000ffffc87224 */ /* 0x000fc400078e002d */
        /* <DEDUP_REMOVED lines=10> */
[----:B------:R-:W-:Y:S01]  /*83e0*/  STL [R1+0x230], RZ ;  /* 0x000230ff01007387 */ /* 0x000fe20000100800 */
[----:B------:R-:W-:Y:S02]  /*83f0*/  IMAD.MOV.U32 R144, RZ, RZ, R117 ;  /* 0x000000ffff907224 */ /* 0x000fe400078e0075 */
[----:B------:R-:W-:Y:S01]  /*8400*/  IMAD.MOV.U32 R141, RZ, RZ, R114 ;  /* 0x000000ffff8d7224 */ /* 0x000fe200078e0072 */
[----:B------:R-:W3:Y:S01]  /*8410*/  LDL.LU.64 R118, [R1+0x8d8] ;  /* 0x0008d80001767983 */ /* 0x000ee20000300a00 */
[----:B------:R-:W-:Y:S02]  /*8420*/  IMAD.MOV.U32 R142, RZ, RZ, R115 ;  /* 0x000000ffff8e7224 */ /* 0x000fe400078e0073 */
[----:B------:R-:W-:Y:S01]  /*8430*/  IMAD.MOV.U32 R139, RZ, RZ, R112 ;  /* 0x000000ffff8b7224 */ /* 0x000fe200078e0070 */
[----:B------:R-:W3:Y:S01]  /*8440*/  LDL.LU.64 R116, [R1+0x8d0] ;  /* 0x0008d00001747983 */ /* 0x000ee20000300a00 */
[----:B------:R-:W-:-:S02]  /*8450*/  IMAD.MOV.U32 R140, RZ, RZ, R113 ;  /* 0x000000ffff8c7224 */ /* 0x000fc400078e0071 */
[----:B------:R-:W-:Y:S01]  /*8460*/  IMAD.MOV.U32 R137, RZ, RZ, R110 ;  /* 0x000000ffff897224 */ /* 0x000fe200078e006e */
[----:B------:R-:W3:Y:S01]  /*8470*/  LDL.LU.64 R114, [R1+0x8c8] ;  /* 0x0008c80001727983 */ /* 0x000ee20000300a00 */
        /* <DEDUP_REMOVED lines=9> */
[----:B------:R-:W-:-:S03]  /*8510*/  IMAD.MOV.U32 R84, RZ, RZ, R105 ;  /* 0x000000ffff547224 */ /* 0x000fc600078e0069 */
[----:B------:R-:W3:Y:S04]  /*8520*/  LDL.LU.64 R106, [R1+0x8a8] ;  /* 0x0008a800016a7983 */ /* 0x000ee80000300a00 */
[----:B------:R-:W3:Y:S01]  /*8530*/  LDL.LU.64 R104, [R1+0x8a0] ;  /* 0x0008a00001687983 */ /* 0x000ee20000300a00 */
[----:B------:R-:W-:-:S03]  /*8540*/  WARPGROUP.DEPBAR.LE gsb0, 0x0 ;  /* 0x00008000000079c5 */ /* 0x000fc60000010000 */
        /* <DEDUP_REMOVED lines=9> */
[----:B0-----:R-:W4:Y:S04]  /*85e0*/  LDL.LU.64 R182, [R1+0x898] ;  /* 0x0008980001b67983 */ /* 0x001f280000300a00 */
        /* <DEDUP_REMOVED lines=9> */
[----:B------:R-:W-:Y:S01]  /*8680*/  UMOV UR16, UR12 ;  /* 0x0000000c00107c82 */ /* 0x000fe20008000000 */
[----:B------:R-:W-:Y:S01]  /*8690*/  UMOV UR17, UR13 ;  /* 0x0000000d00117c82 */ /* 0x000fe20008000000 */
[----:B------:R-:W-:Y:S01]  /*86a0*/  UMOV UR20, UR12 ;  /* 0x0000000c00147c82 */ /* 0x000fe20008000000 */
[----:B------:R-:W-:Y:S01]  /*86b0*/  UMOV UR21, UR13 ;  /* 0x0000000d00157c82 */ /* 0x000fe20008000000 */
[----:B----4-:R-:W-:-:S06]  /*86c0*/  WARPGROUP.ARRIVE ;  /* 0x00000000000079c5 */ /* 0x010fcc0000000000 */
[----:B------:R-:W-:Y:S03]  /*86d0*/  QGMMA.64x32x32.F32.E4M3.E4M3 R168, gdesc[UR28], R168, gsb0 ;  /* 0x006000001ca879f3 */ /* 0x000fe600080008a8 */
[----:B------:R-:W-:Y:S02]  /*86e0*/  WARPGROUP.DEPBAR.LE gsb0, 0x0 ;  /* 0x00008000000079c5 */ /* 0x000fe40000010000 */
[----:B---3--:R-:W-:-:S06]  /*86f0*/  WARPGROUP.ARRIVE ;  /* 0x00000000000079c5 */ /* 0x008fcc0000000000 */
[----:B------:R-:W-:Y:S01]  /*8700*/  QGMMA.64x32x32.F32.E4M3.E4M3 R104, gdesc[UR16], R104, gsb0 ;  /* 0x00600000106879f3 */ /* 0x000fe20008000868 */
[----:B------:R-:W-:Y:S04]  /*8710*/  STL.64 [R1+0x6f8], R182 ;  /* 0x0006f8b601007387 */ /* 0x000fe80000100a00 */
[----:B------:R-:W-:Y:S04]  /*8720*/  STL.64 [R1+0x6f0], R180 ;  /* 0x0006f0b401007387 */ /* 0x000fe80000100a00 */
[----:B------:R-:W-:Y:S01]  /*8730*/  STL.64 [R1+0x6e8], R178 ;  /* 0x0006e8b201007387 */ /* 0x000fe20000100a00 */
[----:B------:R-:W-:-:S02]  /*8740*/  WARPGROUP.DEPBAR.LE gsb0, 0x0 ;  /* 0x00008000000079c5 */ /* 0x000fc40000010000 */
[----:B--2---:R-:W-:-:S06]  /*8750*/  WARPGROUP.ARRIVE ;  /* 0x00000000000079c5 */ /* 0x004fcc0000000000 */
        /* <DEDUP_REMOVED lines=14> */
[----:B------:R-:W-:Y:S04]  /*8840*/  STL.64 [R1+0x700], R104 ;  /* 0x0007006801007387 */ /* 0x000fe80000100a00 */
[----:B------:R-:W-:Y:S01]  /*8850*/  STL [R1+0x224], RZ ;  /* 0x000224ff01007387 */ /* 0x000fe20000100800 */
[----:B------:R-:W-:-:S03]  /*8860*/  WARPGROUP.DEPBAR.LE gsb0, 0x0 ;  /* 0x00008000000079c5 */ /* 0x000fc60000010000 */
        /* <DEDUP_REMOVED lines=8> */
[----:B------:R-:W-:Y:S04]  /*88f0*/  STL [R1+0x220], RZ ;  /* 0x000220ff01007387 */ /* 0x000fe80000100800 */
[----:B------:R-:W-:Y:S04]  /*8900*/  STL [R1+0x21c], RZ ;  /* 0x00021cff01007387 */ /* 0x000fe80000100800 */
[----:B0-----:R-:W2:Y:S04]  /*8910*/  LDL.LU.64 R40, [R1+0xc0] ;  /* 0x0000c00001287983 */ /* 0x001ea80000300a00 */
[----:B------:R-:W2:Y:S04]  /*8920*/  LDL.LU.64 R42, [R1+0xc8] ;  /* 0x0000c800012a7983 */ /* 0x000ea80000300a00 */
[----:B------:R-:W2:Y:S04]  /*8930*/  LDL.LU.64 R44, [R1+0xd0] ;  /* 0x0000d000012c7983 */ /* 0x000ea80000300a00 */
[----:B------:R-:W2:Y:S01]  /*8940*/  LDL.LU.64 R46, [R1+0xd8] ;  /* 0x0000d800012e7983 */ /* 0x000ea20000300a00 */
[----:B------:R-:W-:-:S03]  /*8950*/  IMAD.MOV.U32 R104, RZ, RZ, R152 ;  /* 0x000000ffff687224 */ /* 0x000fc600078e0098 */
        /* <DEDUP_REMOVED lines=32> */
[----:B------:R-:W3:Y:S04]  /*8b60*/  LDL.LU R165, [R1+0x828] ;  /* 0x0008280001a57983 */ /* 0x000ee80000300800 */
[----:B------:R-:W3:Y:S04]  /*8b70*/  LDL.LU R166, [R1+0x824] ;  /* 0x0008240001a67983 */ /* 0x000ee80000300800 */
[----:B------:R-:W3:Y:S01]  /*8b80*/  LDL.LU R167, [R1+0x820] ;  /* 0x0008200001a77983 */ /* 0x000ee20000300800 */
[----:B------:R-:W-:Y:S01]  /*8b90*/  UIADD3 UR24, UR41, 0xc04, URZ ;  /* 0x00000c0429187890 */ /* 0x000fe2000fffe03f */
[----:B------:R-:W-:Y:S01]  /*8ba0*/  WARPGROUP.ARRIVE ;  /* 0x00000000000079c5 */ /* 0x000fe20000000000 */
[----:B------:R-:W-:-:S05]  /*8bb0*/  UMOV UR21, 0x40000040 ;  /* 0x4000004000157882 */ /* 0x000fca0000000000 */
[----:B------:R-:W-:Y:S02]  /*8bc0*/  UMOV UR20, UR24 ;  /* 0x0000001800147c82 */ /* 0x000fe40008000000 */
        /* <DEDUP_REMOVED lines=9> */
[----:B------:R-:W-:Y:S01]  /*8c60*/  UMOV UR24, UR20 ;  /* 0x0000001400187c82 */ /* 0x000fe20008000000 */
[----:B------:R-:W-:Y:S01]  /*8c70*/  UMOV UR25, UR21 ;  /* 0x0000001500197c82 */ /* 0x000fe20008000000 */
[----:B------:R-:W-:Y:S01]  /*8c80*/  UMOV UR12, UR20 ;  /* 0x00000014000c7c82 */ /* 0x000fe20008000000 */
[----:B------:R-:W-:Y:S01]  /*8c90*/  UMOV UR13, UR21 ;  /* 0x00000015000d7c82 */ /* 0x000fe20008000000 */
[----:B---3--:R-:W-:-:S06]  /*8ca0*/  WARPGROUP.ARRIVE ;  /* 0x00000000000079c5 */ /* 0x008fcc0000000000 */
[----:B------:R-:W-:Y:S03]  /*8cb0*/  QGMMA.64x32x32.F32.E4M3.E4M3 R152, gdesc[UR28], R152, gsb0 ;  /* 0x006000001c9879f3 */ /* 0x000fe60008000898 */
[----:B------:R-:W-:Y:S02]  /*8cc0*/  WARPGROUP.DEPBAR.LE gsb0, 0x0 ;  /* 0x00008000000079c5 */ /* 0x000fe40000010000 */
[----:B------:R-:W-:-:S06]  /*8cd0*/  WARPGROUP.ARRIVE ;  /* 0x00000000000079c5 */ /* 0x000fcc0000000000 */
[----:B------:R-:W-:Y:S03]  /*8ce0*/  QGMMA.64x32x32.F32.E4M3.E4M3 R216, gdesc[UR24], R216, gsb0 ;  /* 0x0060000018d879f3 */ /* 0x000fe600080008d8 */
[----:B------:R-:W-:Y:S02]  /*8cf0*/  WARPGROUP.DEPBAR.LE gsb0, 0x0 ;  /* 0x00008000000079c5 */ /* 0x000fe40000010000 */
[----:B--2---:R-:W-:-:S06]  /*8d00*/  WARPGROUP.ARRIVE ;  /* 0x00000000000079c5 */ /* 0x004fcc0000000000 */
[----:B------:R-:W-:Y:S01]  /*8d10*/  QGMMA.64x32x32.F32.E4M3.E4M3 R40, gdesc[UR12], R40, gsb0 ;  /* 0x006000000c2879f3 */ /* 0x000fe20008000828 */
[----:B------:R-:W-:Y:S02]  /*8d20*/  UIADD3 UR16, UR41, 0x6, URZ ;  /* 0x0000000629107890 */ /* 0x000fe4000fffe03f */
[----:B------:R-:W-:Y:S01]  /*8d30*/  UIADD3 UR18, UR42, 0x6, URZ ;  /* 0x000000062a127890 */ /* 0x000fe2000fffe03f */
[----:B------:R-:W-:Y:S01]  /*8d40*/  UMOV UR17, 0x40000040 ;  /* 0x4000004000117882 */ /* 0x000fe20000000000 */
[----:B------:R-:W-:Y:S01]  /*8d50*/  UMOV UR19, 0x40000040 ;  /* 0x4000004000137882 */ /* 0x000fe20000000000 */
        /* <DEDUP_REMOVED lines=18> */
[----:B------:R-:W-:Y:S01]  /*8e80*/  IMAD.MOV.U32 R183, RZ, RZ, R6 ;  /* 0x000000ffffb77224 */ /* 0x000fe200078e0006 */
[----:B------:R-:W-:Y:S01]  /*8e90*/  UIADD3 UR26, UR42, 0x106, URZ ;  /* 0x000001062a1a7890 */ /* 0x000fe2000fffe03f */
[----:B------:R-:W-:Y:S01]  /*8ea0*/  UMOV UR24, UR16 ;  /* 0x0000001000187c82 */ /* 0x000fe20008000000 */
[----:B------:R-:W-:Y:S01]  /*8eb0*/  UMOV UR25, UR17 ;  /* 0x0000001100197c82 */ /* 0x000fe20008000000 */
[----:B------:R-:W-:Y:S01]  /*8ec0*/  UMOV UR27, 0x40000040 ;  /* 0x40000040001b7882 */ /* 0x000fe20000000000 */
[----:B------:R-:W-:-:S02]  /*8ed0*/  WARPGROUP.DEPBAR.LE gsb0, 0x0 ;  /* 0x00008000000079c5 */ /* 0x000fc40000010000 */
[----:B------:R-:W-:-:S06]  /*8ee0*/  WARPGROUP.ARRIVE ;  /* 0x00000000000079c5 */ /* 0x000fcc0000000000 */
[----:B------:R-:W-:Y:S01]  /*8ef0*/  QGMMA.64x32x32.F32.E4M3.E4M3 R168, gdesc[UR24], R168, gsb0 ;  /* 0x0060000018a879f3 */ /* 0x000fe200080008a8 */
[----:B------:R-:W-:Y:S04]  /*8f00*/  STL [R1+0x218], RZ ;  /* 0x000218ff01007387 */ /* 0x000fe80000100800 */
[----:B------:R0:W-:Y:S04]  /*8f10*/  STL.64 [R1+0x180], R104 ;  /* 0x0001806801007387 */ /* 0x0001e80000100a00 */
[----:B------:R-:W-:Y:S04]  /*8f20*/  STL.64 [R1+0x188], R106 ;  /* 0x0001886a01007387 */ /* 0x000fe80000100a00 */
[----:B------:R-:W-:Y:S04]  /*8f30*/  STL.64 [R1+0x190], R108 ;  /* 0x0001906c01007387 */ /* 0x000fe80000100a00 */
[----:B------:R-:W-:Y:S04]  /*8f40*/  STL.64 [R1+0x198], R110 ;  /* 0x0001986e01007387 */ /* 0x000fe80000100a00 */
[----:B------:R-:W-:Y:S04]  /*8f50*/  STL.64 [R1+0x1a0], R112 ;  /* 0x0001a07001007387 */ /* 0x000fe80000100a00 */
[----:B------:R-:W-:Y:S04]  /*8f60*/  STL.64 [R1+0x1a8], R114 ;  /* 0x0001a87201007387 */ /* 0x000fe80000100a00 */
[----:B------:R-:W-:Y:S04]  /*8f70*/  STL.64 [R1+0x1b0], R116 ;  /* 0x0001b07401007387 */ /* 0x000fe80000100a00 */
[----:B------:R-:W-:Y:S01]  /*8f80*/  STL.64 [R1+0x1b8], R118 ;  /* 0x0001b87601007387 */ /* 0x000fe20000100a00 */
[----:B0-----:R-:W-:-:S02]  /*8f90*/  IMAD.MOV.U32 R104, RZ, RZ, R147 ;  /* 0x000000ffff687224 */ /* 0x001fc400078e0093 */
[----:B------:R-:W-:Y:S01]  /*8fa0*/  IMAD.MOV.U32 R105, RZ, RZ, R148 ;  /* 0x000000ffff697224 */ /* 0x000fe200078e0094 */
[----:B------:R-:W-:Y:S02]  /*8fb0*/  WARPGROUP.DEPBAR.LE gsb0, 0x0 ;  /* 0x00008000000079c5 */ /* 0x000fe40000010000 */
[----:B------:R0:W-:Y:S04]  /*8fc0*/  STL.64 [R1+0x80], R168 ;  /* 0x000080a801007387 */ /* 0x0001e80000100a00 */
[----:B------:R1:W-:Y:S04]  /*8fd0*/  STL.64 [R1+0x88], R170 ;  /* 0x000088aa01007387 */ /* 0x0003e80000100a00 */
[----:B------:R2:W-:Y:S04]  /*8fe0*/  STL.64 [R1+0x90], R172 ;  /* 0x000090ac01007387 */ /* 0x0005e80000100a00 */
[----:B------:R3:W-:Y:S01]  /*8ff0*/  STL.64 [R1+0x98], R174 ;  /* 0x000098ae01007387 */ /* 0x0007e20000100a00 */
[----:B0-----:R-:W-:-:S03]  /*9000*/  IMAD.MOV.U32 R168, RZ, RZ, R83 ;  /* 0x000000ffffa87224 */ /* 0x001fc600078e0053 */
[----:B------:R0:W-:Y:S01]  /*9010*/  STL.64 [R1+0xa0], R176 ;  /* 0x0000a0b001007387 */ /* 0x0001e20000100a00 */
[----:B------:R-:W-:-:S03]  /*9020*/  IMAD.MOV.U32 R169, RZ, RZ, R84 ;  /* 0x000000ffffa97224 */ /* 0x000fc600078e0054 */
[----:B------:R4:W-:Y:S01]  /*9030*/  STL.64 [R1+0xa8], R178 ;  /* 0x0000a8b201007387 */ /* 0x0009e20000100a00 */
[----:B-1----:R-:W-:-:S03]  /*9040*/  IMAD.MOV.U32 R170, RZ, RZ, R85 ;  /* 0x000000ffffaa7224 */ /* 0x002fc600078e0055 */
[----:B------:R1:W-:Y:S01]  /*9050*/  STL.64 [R1+0xb0], R180 ;  /* 0x0000b0b401007387 */ /* 0x0003e20000100a00 */
[----:B------:R-:W-:-:S03]  /*9060*/  IMAD.MOV.U32 R171, RZ, RZ, R86 ;  /* 0x000000ffffab7224 */ /* 0x000fc600078e0056 */
[----:B------:R1:W-:Y:S01]  /*9070*/  STL.64 [R1+0xb8], R182 ;  /* 0x0000b8b601007387 */ /* 0x0003e20000100a00 */
        /* <DEDUP_REMOVED lines=8> */
[----:B0-----:R-:W-:-:S03]  /*9100*/  IMAD.MOV.U32 R176, RZ, RZ, R139 ;  /* 0x000000ffffb07224 */ /* 0x001fc600078e008b */
[----:B------:R-:W2:Y:S01]  /*9110*/  LDL.LU R87, [R1+0x80c] ;  /* 0x00080c0001577983 */ /* 0x000ea20000300800 */
[----:B------:R-:W-:-:S03]  /*9120*/  IMAD.MOV.U32 R177, RZ, RZ, R140 ;  /* 0x000000ffffb17224 */ /* 0x000fc600078e008c */
[----:B------:R-:W3:Y:S01]  /*9130*/  LDL.LU R136, [R1+0x808] ;  /* 0x0008080001887983 */ /* 0x000ee20000300800 */
[----:B----4-:R-:W-:-:S03]  /*9140*/  IMAD.MOV.U32 R178, RZ, RZ, R141 ;  /* 0x000000ffffb27224 */ /* 0x010fc600078e008d */
[----:B------:R-:W3:Y:S01]  /*9150*/  LDL.LU R137, [R1+0x804] ;  /* 0x0008040001897983 */ /* 0x000ee20000300800 */
[----:B------:R-:W-:-:S03]  /*9160*/  IMAD.MOV.U32 R179, RZ, RZ, R142 ;  /* 0x000000ffffb37224 */ /* 0x000fc600078e008e */
[----:B------:R-:W3:Y:S01]  /*9170*/  LDL.LU R138, [R1+0x800] ;  /* 0x00080000018a7983 */ /* 0x000ee20000300800 */
[----:B-1----:R-:W-:-:S03]  /*9180*/  IMAD.MOV.U32 R180, RZ, RZ, R143 ;  /* 0x000000ffffb47224 */ /* 0x002fc600078e008f */
        /* <DEDUP_REMOVED lines=24> */
[----:B------:R-:W4:Y:S01]  /*9310*/  LDL.LU R200, [R1+0x7c8] ;  /* 0x0007c80001c87983 */ /* 0x000f220000300800 */
        /* <DEDUP_REMOVED lines=18> */
[----:B------:R-:W-:Y:S02]  /*9440*/  IMAD.MOV.U32 R19, RZ, RZ, R42 ;  /* 0x000000ffff137224 */ /* 0x000fe400078e002a */
[----:B------:R-:W-:Y:S01]  /*9450*/  IMAD.MOV.U32 R41, RZ, RZ, R212 ;  /* 0x000000ffff297224 */ /* 0x000fe200078e00d4 */
[----:B------:R-:W4:Y:S01]  /*9460*/  LDL.LU R210, [R1+0x7a0] ;  /* 0x0007a00001d27983 */ /* 0x000f220000300800 */
[----:B------:R-:W-:Y:S02]  /*9470*/  IMAD.MOV.U32 R18, RZ, RZ, R43 ;  /* 0x000000ffff127224 */ /* 0x000fe400078e002b */
[----:B------:R-:W-:Y:S01]  /*9480*/  IMAD.MOV.U32 R42, RZ, RZ, R213 ;  /* 0x000000ffff2a7224 */ /* 0x000fe200078e00d5 */
[----:B------:R-:W4:Y:S01]  /*9490*/  LDL.LU R211, [R1+0x79c] ;  /* 0x00079c0001d37983 */ /* 0x000f220000300800 */
[----:B------:R-:W-:Y:S02]  /*94a0*/  IMAD.MOV.U32 R17, RZ, RZ, R44 ;  /* 0x000000ffff117224 */ /* 0x000fe400078e002c */
[----:B------:R-:W-:Y:S01]  /*94b0*/  IMAD.MOV.U32 R43, RZ, RZ, R214 ;  /* 0x000000ffff2b7224 */ /* 0x000fe200078e00d6 */
[----:B------:R-:W4:Y:S01]  /*94c0*/  LDL.LU R212, [R1+0x798] ;  /* 0x0007980001d47983 */ /* 0x000f220000300800 */
[----:B------:R-:W-:-:S03]  /*94d0*/  IMAD.MOV.U32 R44, RZ, RZ, R215 ;  /* 0x000000ffff2c7224 */ /* 0x000fc600078e00d7 */
[----:B------:R-:W4:Y:S04]  /*94e0*/  LDL.LU R213, [R1+0x794] ;  /* 0x0007940001d57983 */ /* 0x000f280000300800 */
        /* <DEDUP_REMOVED lines=14> */
[----:B----4-:R-:W-:-:S06]  /*95d0*/  WARPGROUP.ARRIVE ;  /* 0x00000000000079c5 */ /* 0x010fcc0000000000 */
[----:B------:R-:W-:Y:S03]  /*95e0*/  QGMMA.64x32x32.F32.E4M3.E4M3 R200, gdesc[UR28], R200, gsb0 ;  /* 0x006000001cc879f3 */ /* 0x000fe600080008c8 */
[----:B------:R-:W-:Y:S02]  /*95f0*/  WARPGROUP.DEPBAR.LE gsb0, 0x0 ;  /* 0x00008000000079c5 */ /* 0x000fe40000010000 */
[----:B---3--:R-:W-:-:S06]  /*9600*/  WARPGROUP.ARRIVE ;  /* 0x00000000000079c5 */ /* 0x008fcc0000000000 */
[----:B------:R-:W-:Y:S03]  /*9610*/  QGMMA.64x32x32.F32.E4M3.E4M3 R136, gdesc[UR12], R136, gsb0 ;  /* 0x006000000c8879f3 */ /* 0x000fe60008000888 */
[----:B------:R-:W-:Y:S02]  /*9620*/  WARPGROUP.DEPBAR.LE gsb0, 0x0 ;  /* 0x00008000000079c5 */ /* 0x000fe40000010000 */
[----:B--2---:R-:W-:-:S06]  /*9630*/  WARPGROUP.ARRIVE ;  /* 0x00000000000079c5 */ /* 0x004fcc0000000000 */
        /* <DEDUP_REMOVED lines=29> */
[----:B------:R-:W-:Y:S01]  /*9810*/  IMAD.MOV.U32 R46, RZ, RZ, R2 ;  /* 0x000000ffff2e7224 */ /* 0x000fe200078e0002 */
[----:B------:R-:W-:Y:S01]  /*9820*/  UMOV UR24, UR20 ;  /* 0x0000001400187c82 */ /* 0x000fe20008000000 */
[----:B------:R-:W-:Y:S01]  /*9830*/  IMAD.MOV.U32 R47, RZ, RZ, R0 ;  /* 0x000000ffff2f7224 */ /* 0x000fe200078e0000 */
[----:B------:R-:W-:Y:S01]  /*9840*/  UMOV UR25, UR21 ;  /* 0x0000001500197c82 */ /* 0x000fe20008000000 */
[----:B------:R-:W-:Y:S01]  /*9850*/  IMAD.MOV.U32 R48, RZ, RZ, R235 ;  /* 0x000000ffff307224 */ /* 0x000fe200078e00eb */
[----:B------:R-:W-:Y:S01]  /*9860*/  UMOV UR16, UR20 ;  /* 0x0000001400107c82 */ /* 0x000fe20008000000 */
[----:B------:R-:W-:Y:S01]  /*9870*/  IMAD.MOV.U32 R49, RZ, RZ, R234 ;  /* 0x000000ffff317224 */ /* 0x000fe200078e00ea */
[----:B------:R-:W-:Y:S01]  /*9880*/  UMOV UR17, UR21 ;  /* 0x0000001500117c82 */ /* 0x000fe20008000000 */
[----:B------:R-:W-:Y:S01]  /*9890*/  IMAD.MOV.U32 R50, RZ, RZ, R233 ;  /* 0x000000ffff327224 */ /* 0x000fe200078e00e9 */
[----:B------:R0:W5:Y:S01]  /*98a0*/  LDL.LU R3, [R1+0x788] ;  /* 0x0007880001037983 */ /* 0x0001620000300800 */
[----:B------:R-:W-:-:S02]  /*98b0*/  IMAD.MOV.U32 R51, RZ, RZ, R232 ;  /* 0x000000ffff337224 */ /* 0x000fc400078e00e8 */
[----:B------:R-:W-:Y:S01]  /*98c0*/  IMAD.MOV.U32 R52, RZ, RZ, R23 ;  /* 0x000000ffff347224 */ /* 0x000fe200078e0017 */
[----:B------:R0:W5:Y:S01]  /*98d0*/  LDL.LU R2, [R1+0x784] ;  /* 0x0007840001027983 */ /* 0x0001620000300800 */
[----:B------:R-:W-:Y:S02]  /*98e0*/  IMAD.MOV.U32 R53, RZ, RZ, R22 ;  /* 0x000000ffff357224 */ /* 0x000fe400078e0016 */
[----:B------:R-:W-:Y:S01]  /*98f0*/  IMAD.MOV.U32 R54, RZ, RZ, R5 ;  /* 0x000000ffff367224 */ /* 0x000fe200078e0005 */
[----:B------:R-:W-:Y:S01]  /*9900*/  UIADD3 UR12, UR41, 0x806, URZ ;  /* 0x00000806290c7890 */ /* 0x000fe2000fffe03f */
[----:B------:R-:W-:Y:S01]  /*9910*/  IMAD.MOV.U32 R55, RZ, RZ, R4 ;  /* 0x000000ffff377224 */ /* 0x000fe200078e0004 */
[----:B------:R0:W5:Y:S01]  /*9920*/  LDL.LU R0, [R1+0x780] ;  /* 0x0007800001007983 */ /* 0x0001620000300800 */
[----:B------:R-:W-:-:S04]  /*9930*/  WARPGROUP.DEPBAR.LE gsb0, 0x0 ;  /* 0x00008000000079c5 */ /* 0x000fc80000010000 */
[----:B------:R-:W-:-:S06]  /*9940*/  WARPGROUP.ARRIVE ;  /* 0x00000000000079c5 */ /* 0x000fcc0000000000 */
[----:B------:R-:W-:Y:S03]  /*9950*/  QGMMA.64x32x32.F32.E4M3.E4M3 R40, gdesc[UR24], R40, gsb0 ;  /* 0x00600000182879f3 */ /* 0x000fe60008000828 */
[----:B------:R-:W-:Y:S02]  /*9960*/  WARPGROUP.DEPBAR.LE gsb0, 0x0 ;  /* 0x00008000000079c5 */ /* 0x000fe40000010000 */
[----:B------:R-:W-:-:S06]  /*9970*/  WARPGROUP.ARRIVE ;  /* 0x00000000000079c5 */ /* 0x000fcc0000000000 */
[----:B------:R-:W-:Y:S01]  /*9980*/  QGMMA.64x32x32.F32.E4M3.E4M3 R104, gdesc[UR16], R104, gsb0 ;  /* 0x00600000106879f3 */ /* 0x000fe20008000868 */
[----:B------:R-:W-:Y:S04]  /*9990*/  STL.64 [R1+0x6b8], R214 ;  /* 0x0006b8d601007387 */ /* 0x000fe80000100a00 */
[----:B------:R-:W-:Y:S01]  /*99a0*/  STL.64 [R1+0x6b0], R212 ;  /* 0x0006b0d401007387 */ /* 0x000fe20000100a00 */
[----:B------:R-:W-:-:S03]  /*99b0*/  UMOV UR16, UR12 ;  /* 0x0000000c00107c82 */ /* 0x000fc60008000000 */
[----:B------:R-:W-:Y:S01]  /*99c0*/  STL.64 [R1+0x6a8], R210 ;  /* 0x0006a8d201007387 */ /* 0x000fe20000100a00 */
[----:B------:R-:W-:-:S03]  /*99d0*/  UMOV UR17, 0x40000040 ;  /* 0x4000004000117882 */ /* 0x000fc60000000000 */
[----:B------:R-:W-:Y:S04]  /*99e0*/  STL.64 [R1+0x6a0], R208 ;  /* 0x0006a0d001007387 */ /* 0x000fe80000100a00 */
[----:B------:R-:W-:Y:S04]  /*99f0*/  STL.64 [R1+0x698], R206 ;  /* 0x000698ce01007387 */ /* 0x000fe80000100a00 */
[----:B------:R-:W-:Y:S04]  /*9a00*/  STL.64 [R1+0x690], R204 ;  /* 0x000690cc01007387 */ /* 0x000fe80000100a00 */
[----:B------:R-:W-:Y:S04]  /*9a10*/  STL.64 [R1+0x688], R202 ;  /* 0x000688ca01007387 */ /* 0x000fe80000100a00 */
[----:B------:R1:W-:Y:S04]  /*9a20*/  STL.64 [R1+0x680], R200 ;  /* 0x000680c801007387 */ /* 0x0003e80000100a00 */
[----:B-1----:R-:W2:Y:S04]  /*9a30*/  LDL.LU.64 R200, [R1] ;  /* 0x0000000001c87983 */ /* 0x002ea80000300a00 */
[----:B------:R-:W2:Y:S04]  /*9a40*/  LDL.LU.64 R202, [R1+0x8] ;  /* 0x0000080001ca7983 */ /* 0x000ea80000300a00 */
[----:B------:R-:W2:Y:S04]  /*9a50*/  LDL.LU.64 R204, [R1+0x10] ;  /* 0x0000100001cc7983 */ /* 0x000ea80000300a00 */
[----:B------:R-:W2:Y:S04]  /*9a60*/  LDL.LU.64 R206, [R1+0x18] ;  /* 0x0000180001ce7983 */ /* 0x000ea80000300a00 */
[----:B------:R-:W2:Y:S01]  /*9a70*/  LDL.LU.64 R208, [R1+0x20] ;  /* 0x0000200001d07983 */ /* 0x000ea20000300a00 */
[----:B------:R-:W-:-:S02]  /*9a80*/  WARPGROUP.DEPBAR.LE gsb0, 0x0 ;  /* 0x00008000000079c5 */ /* 0x000fc40000010000 */
[----:B------:R-:W-:Y:S01]  /*9a90*/  WARPGROUP.ARRIVE ;  /* 0x00000000000079c5 */ /* 0x000fe20000000000 */
[----:B------:R-:W2:Y:S04]  /*9aa0*/  LDL.LU.64 R210, [R1+0x28] ;  /* 0x0000280001d27983 */ /* 0x000ea80000300a00 */
[----:B------:R-:W2:Y:S01]  /*9ab0*/  LDL.LU.64 R212, [R1+0x30] ;  /* 0x0000300001d47983 */ /* 0x000ea20000300a00 */
[----:B------:R-:W-:Y:S03]  /*9ac0*/  QGMMA.64x32x32.F32.E4M3.E4M3 R168, gdesc[UR16], R168, gsb0 ;  /* 0x0060000010a879f3 */ /* 0x000fe600080008a8 */
[----:B------:R-:W2:Y:S04]  /*9ad0*/  LDL.LU.64 R214, [R1+0x38] ;  /* 0x0000380001d67983 */ /* 0x000ea80000300a00 */
        /* <DEDUP_REMOVED lines=11> */
[----:B-1----:R-:W3:Y:S04]  /*9b90*/  LDL.LU.64 R54, [R1+0x778] ;  /* 0x0007780001367983 */ /* 0x002ee80000300a00 */
        /* <DEDUP_REMOVED lines=17> */
[----:B-1----:R-:W4:Y:S04]  /*9cb0*/  LDL.LU.64 R118, [R1+0x738] ;  /* 0x0007380001767983 */ /* 0x002f280000300a00 */
        /* <DEDUP_REMOVED lines=23> */
[----:B------:R-:W3:Y:S01]  /*9e30*/  LDL.LU.64 R168, [R1+0x6c0] ;  /* 0x0006c00001a87983 */ /* 0x000ee20000300a00 */
[----:B------:R-:W-:Y:S01]  /*9e40*/  UMOV UR24, UR16 ;  /* 0x0000001000187c82 */ /* 0x000fe20008000000 */
[----:B------:R-:W-:Y:S01]  /*9e50*/  UMOV UR25, UR17 ;  /* 0x0000001100197c82 */ /* 0x000fe20008000000 */
[----:B--2---:R-:W-:-:S06]  /*9e60*/  WARPGROUP.ARRIVE ;  /* 0x00000000000079c5 */ /* 0x004fcc0000000000 */
        /* <DEDUP_REMOVED lines=11> */
[----:B----4-:R-:W-:-:S06]  /*9f20*/  WARPGROUP.ARRIVE ;  /* 0x00000000000079c5 */ /* 0x010fcc0000000000 */
[----:B------:R-:W-:Y:S01]  /*9f30*/  QGMMA.64x32x32.F32.E4M3.E4M3 R104, gdesc[UR12], R104, gsb0 ;  /* 0x006000000c6879f3 */ /* 0x000fe20008000868 */
[----:B------:R-:W-:Y:S01]  /*9f40*/  UIADD3 UR41, UR41, 0xc06, URZ ;  /* 0x00000c0629297890 */ /* 0x000fe2000fffe03f */
[----:B------:R-:W-:Y:S01]  /*9f50*/  ULDC UR12, c[0x0][0x50c] ;  /* 0x00014300000c7ab9 */ /* 0x000fe20000000800 */
[----:B------:R-:W-:Y:S02]  /*9f60*/  WARPGROUP.DEPBAR.LE gsb0, 0x0 ;  /* 0x00008000000079c5 */ /* 0x000fe40000010000 */
[----:B------:R-:W-:-:S06]  /*9f70*/  WARPGROUP.ARRIVE ;  /* 0x00000000000079c5 */ /* 0x000fcc0000000000 */
[----:B------:R-:W-:Y:S01]  /*9f80*/  QGMMA.64x32x32.F32.E4M3.E4M3 R40, gdesc[UR20], R40, gsb0 ;  /* 0x00600000142879f3 */ /* 0x000fe20008000828 */
[----:B------:R-:W-:Y:S01]  /*9f90*/  UMOV UR20, UR41 ;  /* 0x0000002900147c82 */ /* 0x000fe20008000000 */
[----:B------:R-:W-:Y:S01]  /*9fa0*/  UMOV UR21, 0x40000040 ;  /* 0x4000004000157882 */ /* 0x000fe20000000000 */
[----:B------:R-:W-:Y:S02]  /*9fb0*/  WARPGROUP.DEPBAR.LE gsb0, 0x0 ;  /* 0x00008000000079c5 */ /* 0x000fe40000010000 */
[----:B------:R-:W-:-:S06]  /*9fc0*/  WARPGROUP.ARRIVE ;  /* 0x00000000000079c5 */ /* 0x000fcc0000000000 */
[----:B------:R-:W-:Y:S01]  /*9fd0*/  QGMMA.64x32x32.F32.E4M3.E4M3 R24, gdesc[UR20], R24, gsb0 ;  /* 0x00600000141879f3 */ /* 0x000fe20008000818 */
[----:B------:R-:W-:Y:S01]  /*9fe0*/  UISETP.NE.AND UP0, UPT, UR12, 0x4, UPT ;  /* 0x000000040c00788c */ /* 0x000fe2000bf05270 */
[----:B------:R-:W-:Y:S02]  /*9ff0*/  UMOV UR13, UR21 ;  /* 0x00000015000d7c82 */ /* 0x000fe40008000000 */
        /* <DEDUP_REMOVED lines=11> */
[----:B------:R-:W-:Y:S01]  /*a0b0*/  STL [R1+0x200], RZ ;  /* 0x000200ff01007387 */ /* 0x000fe20000100800 */
[----:B------:R-:W-:Y:S02]  /*a0c0*/  WARPGROUP.DEPBAR.LE gsb0, 0x0 ;  /* 0x00008000000079c5 */ /* 0x000fe40000010000 */
[----:B------:R-:W-:-:S06]  /*a0d0*/  WARPGROUP.ARRIVE ;  /* 0x00000000000079c5 */ /* 0x000fcc0000000000 */
[----:B------:R-:W-:Y:S01]  /*a0e0*/  QGMMA.64x32x32.F32.E4M3.E4M3 R216, gdesc[UR24], R216, gsb0 ;  /* 0x0060000018d879f3 */ /* 0x000fe200080008d8 */
[----:B------:R1:W-:Y:S04]  /*a0f0*/  STL.64 [R1], R200 ;  /* 0x000000c801007387 */ /* 0x0003e80000100a00 */
[----:B------:R2:W-:Y:S04]  /*a100*/  STL.64 [R1+0x8], R202 ;  /* 0x000008ca01007387 */ /* 0x0005e80000100a00 */
[----:B------:R3:W-:Y:S04]  /*a110*/  STL.64 [R1+0x10], R204 ;  /* 0x000010cc01007387 */ /* 0x0007e80000100a00 */
[----:B------:R4:W-:Y:S01]  /*a120*/  STL.64 [R1+0x18], R206 ;  /* 0x000018ce01007387 */ /* 0x0009e20000100a00 */
[----:B------:R-:W-:-:S03]  /*a130*/  IMAD.MOV.U32 R5, RZ, RZ, R214 ;  /* 0x000000ffff057224 */ /* 0x000fc600078e00d6 */
[----:B------:R0:W-:Y:S01]  /*a140*/  STL.64 [R1+0x20], R208 ;  /* 0x000020d001007387 */ /* 0x0001e20000100a00 */
[----:B------:R-:W-:-:S03]  /*a150*/  IMAD.MOV.U32 R4, RZ, RZ, R215 ;  /* 0x000000ffff047224 */ /* 0x000fc600078e00d7 */
[----:B------:R0:W-:Y:S01]  /*a160*/  STL.64 [R1+0x28], R210 ;  /* 0x000028d201007387 */ /* 0x0001e20000100a00 */
[----:B-1----:R-:W-:-:S03]  /*a170*/  IMAD.MOV.U32 R200, RZ, RZ, R21 ;  /* 0x000000ffffc87224 */ /* 0x002fc600078e0015 */
[----:B------:R1:W-:Y:S01]  /*a180*/  STL.64 [R1+0x30], R212 ;  /* 0x000030d401007387 */ /* 0x0003e20000100a00 */
[----:B------:R-:W-:Y:S02]  /*a190*/  IMAD.MOV.U32 R201, RZ, RZ, R20 ;  /* 0x000000ffffc97224 */ /* 0x000fe400078e0014 */
[----:B--2---:R-:W-:Y:S01]  /*a1a0*/  IMAD.MOV.U32 R202, RZ, RZ, R19 ;  /* 0x000000ffffca7224 */ /* 0x004fe200078e0013 */
[----:B------:R2:W-:Y:S01]  /*a1b0*/  STL.64 [R1+0x38], R214 ;  /* 0x000038d601007387 */ /* 0x0005e20000100a00 */
[----:B------:R-:W-:Y:S02]  /*a1c0*/  IMAD.MOV.U32 R203, RZ, RZ, R18 ;  /* 0x000000ffffcb7224 */ /* 0x000fe400078e0012 */
[----:B---3--:R-:W-:Y:S02]  /*a1d0*/  IMAD.MOV.U32 R204, RZ, RZ, R17 ;  /* 0x000000ffffcc7224 */ /* 0x008fe400078e0011 */
[----:B------:R-:W-:Y:S02]  /*a1e0*/  IMAD.MOV.U32 R205, RZ, RZ, R16 ;  /* 0x000000ffffcd7224 */ /* 0x000fe400078e0010 */
[----:B----4-:R-:W-:-:S02]  /*a1f0*/  IMAD.MOV.U32 R206, RZ, RZ, R15 ;  /* 0x000000ffffce7224 */ /* 0x010fc400078e000f */
[----:B------:R-:W-:Y:S02]  /*a200*/  IMAD.MOV.U32 R207, RZ, RZ, R14 ;  /* 0x000000ffffcf7224 */ /* 0x000fe400078e000e */
[----:B0-----:R-:W-:Y:S02]  /*a210*/  IMAD.MOV.U32 R208, RZ, RZ, R13 ;  /* 0x000000ffffd07224 */ /* 0x001fe400078e000d */
[----:B------:R-:W-:Y:S02]  /*a220*/  IMAD.MOV.U32 R209, RZ, RZ, R12 ;  /* 0x000000ffffd17224 */ /* 0x000fe400078e000c */
[----:B------:R-:W-:Y:S02]  /*a230*/  IMAD.MOV.U32 R210, RZ, RZ, R11 ;  /* 0x000000ffffd27224 */ /* 0x000fe400078e000b */
[----:B------:R-:W-:Y:S02]  /*a240*/  IMAD.MOV.U32 R211, RZ, RZ, R10 ;  /* 0x000000ffffd37224 */ /* 0x000fe400078e000a */
[----:B-1----:R-:W-:-:S02]  /*a250*/  IMAD.MOV.U32 R212, RZ, RZ, R9 ;  /* 0x000000ffffd47224 */ /* 0x002fc400078e0009 */
[----:B------:R-:W-:Y:S02]  /*a260*/  IMAD.MOV.U32 R213, RZ, RZ, R8 ;  /* 0x000000ffffd57224 */ /* 0x000fe400078e0008 */
[----:B--2---:R-:W-:Y:S02]  /*a270*/  IMAD.MOV.U32 R214, RZ, RZ, R7 ;  /* 0x000000ffffd67224 */ /* 0x004fe400078e0007 */
[----:B------:R-:W-:Y:S01]  /*a280*/  IMAD.MOV.U32 R215, RZ, RZ, R6 ;  /* 0x000000ffffd77224 */ /* 0x000fe200078e0006 */
[----:B------:R-:W-:Y:S01]  /*a290*/  UMOV UR16, UR20 ;  /* 0x0000001400107c82 */ /* 0x000fe20008000000 */
[----:B------:R-:W-:-:S04]  /*a2a0*/  WARPGROUP.DEPBAR.LE gsb0, 0x0 ;  /* 0x00008000000079c5 */ /* 0x000fc80000010000 */
[----:B------:R-:W-:Y:S01]  /*a2b0*/  WARPGROUP.ARRIVE ;  /* 0x00000000000079c5 */ /* 0x000fe20000000000 */
[----:B------:R-:W-:-:S05]  /*a2c0*/  UMOV UR17, UR21 ;  /* 0x0000001500117c82 */ /* 0x000fca0008000000 */
[----:B------:R-:W-:Y:S01]  /*a2d0*/  QGMMA.64x32x32.F32.E4M3.E4M3 R200, gdesc[UR16], R200, gsb0 ;  /* 0x0060000010c879f3 */ /* 0x000fe200080008c8 */
[----:B------:R-:W-:Y:S04]  /*a2e0*/  STL [R1+0x1fc], RZ ;  /* 0x0001fcff01007387 */ /* 0x000fe80000100800 */
[----:B------:R-:W-:Y:S04]  /*a2f0*/  STL [R1+0x1f8], RZ ;  /* 0x0001f8ff01007387 */ /* 0x000fe80000100800 */
[----:B------:R-:W-:Y:S01]  /*a300*/  STL [R1+0x1f4], RZ ;  /* 0x0001f4ff01007387 */ /* 0x000fe20000100800 */
[----:B------:R-:W-:-:S06]  /*a310*/  USEL UR12, URZ, 0x1, UP0 ;  /* 0x000000013f0c7887 */ /* 0x000fcc0008000000 */
[----:B------:R-:W-:Y:S01]  /*a320*/  ISETP.NE.AND P0, PT, RZ, UR12, PT ;  /* 0x0000000cff007c0c */ /* 0x000fe2000bf05270 */
[----:B------:R-:W-:Y:S02]  /*a330*/  WARPGROUP.DEPBAR.LE gsb0, 0x0 ;  /* 0x00008000000079c5 */ /* 0x000fe40000010000 */
        /* <DEDUP_REMOVED lines=8> */
[----:B0-----:R0:W5:Y:S04]  /*a3c0*/  LDL.LU.64 R214, [R1+0x6b8] ;  /* 0x0006b80001d67983 */ /* 0x0011680000300a00 */
[----:B------:R0:W5:Y:S04]  /*a3d0*/  LDL.LU.64 R212, [R1+0x6b0] ;  /* 0x0006b00001d47983 */ /* 0x0001680000300a00 */
[----:B------:R0:W5:Y:S04]  /*a3e0*/  LDL.LU.64 R210, [R1+0x6a8] ;  /* 0x0006a80001d27983 */ /* 0x0001680000300a00 */
[----:B------:R0:W5:Y:S04]  /*a3f0*/  LDL.LU.64 R208, [R1+0x6a0] ;  /* 0x0006a00001d07983 */ /* 0x0001680000300a00 */
[----:B------:R0:W5:Y:S04]  /*a400*/  LDL.LU.64 R206, [R1+0x698] ;  /* 0x0006980001ce7983 */ /* 0x0001680000300a00 */
[----:B------:R0:W5:Y:S04]  /*a410*/  LDL.LU.64 R204, [R1+0x690] ;  /* 0x0006900001cc7983 */ /* 0x0001680000300a00 */
[----:B------:R0:W5:Y:S04]  /*a420*/  LDL.LU.64 R202, [R1+0x688] ;  /* 0x0006880001ca7983 */ /* 0x0001680000300a00 */
[----:B------:R0:W5:Y:S04]  /*a430*/  LDL.LU.64 R200, [R1+0x680] ;  /* 0x0006800001c87983 */ /* 0x0001680000300a00 */
        /* <DEDUP_REMOVED lines=13> */
[----:B------:R-:W-:-:S02]  /*a510*/  CS2R R236, SRZ ;  /* 0x0000000000ec7805 */ /* 0x000fc4000001ff00 */
[----:B------:R-:W-:Y:S02]  /*a520*/  CS2R R234, SRZ ;  /* 0x0000000000ea7805 */ /* 0x000fe4000001ff00 */
[----:B------:R-:W-:Y:S02]  /*a530*/  CS2R R232, SRZ ;  /* 0x0000000000e87805 */ /* 0x000fe4000001ff00 */
[----:B------:R-:W-:Y:S02]  /*a540*/  CS2R R22, SRZ ;  /* 0x0000000000167805 */ /* 0x000fe4000001ff00 */
[----:B------:R-:W-:Y:S02]  /*a550*/  CS2R R20, SRZ ;  /* 0x0000000000147805 */ /* 0x000fe4000001ff00 */
[----:B------:R-:W-:Y:S02]  /*a560*/  CS2R R18, SRZ ;  /* 0x0000000000127805 */ /* 0x000fe4000001ff00 */
[----:B------:R-:W-:-:S02]  /*a570*/  CS2R R16, SRZ ;  /* 0x0000000000107805 */ /* 0x000fc4000001ff00 */
[----:B------:R-:W-:Y:S02]  /*a580*/  CS2R R14, SRZ ;  /* 0x00000000000e7805 */ /* 0x000fe4000001ff00 */
[----:B------:R-:W-:Y:S02]  /*a590*/  CS2R R12, SRZ ;  /* 0x00000000000c7805 */ /* 0x000fe4000001ff00 */
[----:B------:R-:W-:Y:S02]  /*a5a0*/  CS2R R10, SRZ ;  /* 0x00000000000a7805 */ /* 0x000fe4000001ff00 */
[----:B------:R-:W-:Y:S02]  /*a5b0*/  CS2R R8, SRZ ;  /* 0x0000000000087805 */ /* 0x000fe4000001ff00 */
[----:B------:R-:W-:Y:S01]  /*a5c0*/  CS2R R6, SRZ ;  /* 0x0000000000067805 */ /* 0x000fe2000001ff00 */
[----:B0-----:R-:W-:Y:S06]  /*a5d0*/  @!P0 BRA `(.L_x_22) ;  /* 0x00000030005c8947 */ /* 0x001fec0003800000 */
[----:B------:R-:W2:Y:S04]  /*a5e0*/  LDL R23, [R1+0x144] ;  /* 0x0001440001177983 */ /* 0x000ea80000100800 */
[----:B------:R-:W3:Y:S04]  /*a5f0*/  LDL R232, [R1+0x148] ;  /* 0x0001480001e87983 */ /* 0x000ee80000100800 */
[----:B------:R-:W4:Y:S04]  /*a600*/  LDL R233, [R1+0x14c] ;  /* 0x00014c0001e97983 */ /* 0x000f280000100800 */
[----:B------:R-:W2:Y:S04]  /*a610*/  LDL R22, [R1+0x140] ;  /* 0x0001400001167983 */ /* 0x000ea80000100800 */
[----:B------:R-:W3:Y:S04]  /*a620*/  LDL R234, [R1+0xc0] ;  /* 0x0000c00001ea7983 */ /* 0x000ee80000100800 */
[----:B------:R-:W4:Y:S04]  /*a630*/  LDL R6, [R1+0x180] ;  /* 0x0001800001067983 */ /* 0x000f280000100800 */
[----:B------:R-:W2:Y:S04]  /*a640*/  LDL R7, [R1+0x184] ;  /* 0x0001840001077983 */ /* 0x000ea80000100800 */
        /* <DEDUP_REMOVED lines=39> */
[----:B------:R-:W-:Y:S04]  /*a8c0*/  STL [R1+0x694], R37 ;  /* 0x0006942501007387 */ /* 0x000fe80000100800 */
[----:B------:R1:W-:Y:S04]  /*a8d0*/  STL [R1+0x690], R38 ;  /* 0x0006902601007387 */ /* 0x0003e80000100800 */
[----:B------:R-:W-:Y:S04]  /*a8e0*/  STL [R1+0x68c], R39 ;  /* 0x00068c2701007387 */ /* 0x000fe80000100800 */
[----:B-----5:R-:W-:Y:S04]  /*a8f0*/  STL [R1+0x688], R3 ;  /* 0x0006880301007387 */ /* 0x020fe80000100800 */
[----:B------:R-:W-:Y:S04]  /*a900*/  STL [R1+0x684], R2 ;  /* 0x0006840201007387 */ /* 0x000fe80000100800 */
[----:B------:R2:W-:Y:S04]  /*a910*/  STL [R1+0x680], R0 ;  /* 0x0006800001007387 */ /* 0x0005e80000100800 */
[----:B0-----:R-:W2:Y:S04]  /*a920*/  LDL R36, [R1+0x160] ;  /* 0x0001600001247983 */ /* 0x001ea80000100800 */
        /* <DEDUP_REMOVED lines=23> */
[----:B-1----:R-:W2:Y:S04]  /*aaa0*/  LDL R38, [R1+0x158] ;  /* 0x0001580001267983 */ /* 0x002ea80000100800 */
[----:B------:R-:W2:Y:S04]  /*aab0*/  LDL R37, [R1+0x15c] ;  /* 0x00015c0001257983 */ /* 0x000ea80000100800 */
[----:B------:R-:W2:Y:S01]  /*aac0*/  LDL R235, [R1+0x154] ;  /* 0x0001540001eb7983 */ /* 0x000ea20000100800 */
[----:B---3--:R-:W-:-:S03]  /*aad0*/  IMAD.MOV.U32 R44, RZ, RZ, R234 ;  /* 0x000000ffff2c7224 */ /* 0x008fc600078e00ea */
[----:B------:R-:W3:Y:S01]  /*aae0*/  LDL R234, [R1+0x150] ;  /* 0x0001500001ea7983 */ /* 0x000ee20000100800 */
[----:B------:R-:W-:-:S01]  /*aaf0*/  FADD R5, RZ, R5 ;  /* 0x00000005ff057221 */ /* 0x000fc20000000000 */
[----:B------:R-:W-:Y:S01]  /*ab00*/  FADD R4, RZ, R4 ;  /* 0x00000004ff047221 */ /* 0x000fe20000000000 */
[----:B----4-:R-:W-:-:S01]  /*ab10*/  FADD R6, RZ, R6 ;  /* 0x00000006ff067221 */ /* 0x010fc20000000000 */
[----:B--2---:R-:W-:Y:S01]  /*ab20*/  FADD R22, RZ, R22 ;  /* 0x00000016ff167221 */ /* 0x004fe20000000000 */
[----:B------:R-:W-:-:S01]  /*ab30*/  FADD R23, RZ, R23 ;  /* 0x00000017ff177221 */ /* 0x000fc20000000000 */
[----:B------:R-:W-:Y:S01]  /*ab40*/  FADD R7, RZ, R7 ;  /* 0x00000007ff077221 */ /* 0x000fe20000000000 */
[----:B------:R-:W-:-:S01]  /*ab50*/  FADD R232, RZ, R232 ;  /* 0x000000e8ffe87221 */ /* 0x000fc20000000000 */
[----:B------:R-:W-:Y:S01]  /*ab60*/  FADD R233, RZ, R233 ;  /* 0x000000e9ffe97221 */ /* 0x000fe20000000000 */
[----:B------:R-:W-:-:S01]  /*ab70*/  FADD R8, RZ, R8 ;  /* 0x00000008ff087221 */ /* 0x000fc20000000000 */
[----:B------:R-:W-:Y:S01]  /*ab80*/  UMOV UR33, URZ ;  /* 0x0000003f00217c82 */ /* 0x000fe20008000000 */
[----:B------:R-:W-:-:S01]  /*ab90*/  FADD R9, RZ, R9 ;  /* 0x00000009ff097221 */ /* 0x000fc20000000000 */
[----:B------:R-:W-:Y:S01]  /*aba0*/  FADD R10, RZ, R10 ;  /* 0x0000000aff0a7221 */ /* 0x000fe20000000000 */
        /* <DEDUP_REMOVED lines=12> */
[----:B------:R-:W-:-:S04]  /*ac70*/  FADD R2, RZ, R35 ;  /* 0x00000023ff027221 */ /* 0x000fc80000000000 */
[----:B------:R0:W-:Y:S01]  /*ac80*/  STL [R1+0x1c0], R0 ;  /* 0x0001c00001007387 */ /* 0x0001e20000100800 */
[----:B------:R-:W-:-:S03]  /*ac90*/  FADD R3, RZ, R34 ;  /* 0x00000022ff037221 */ /* 0x000fc60000000000 */
[----:B------:R1:W-:Y:S01]  /*aca0*/  STL [R1+0x1c4], R2 ;  /* 0x0001c40201007387 */ /* 0x0003e20000100800 */
[----:B0-----:R-:W-:-:S03]  /*acb0*/  FADD R0, RZ, R33 ;  /* 0x00000021ff007221 */ /* 0x001fc60000000000 */
[----:B------:R0:W-:Y:S01]  /*acc0*/  STL [R1+0x1c8], R3 ;  /* 0x0001c80301007387 */ /* 0x0001e20000100800 */
[----:B-1----:R-:W-:-:S03]  /*acd0*/  FADD R2, RZ, R32 ;  /* 0x00000020ff027221 */ /* 0x002fc60000000000 */
[----:B------:R1:W-:Y:S04]  /*ace0*/  STL [R1+0x1cc], R0 ;  /* 0x0001cc0001007387 */ /* 0x0003e80000100800 */
[----:B------:R2:W-:Y:S01]  /*acf0*/  STL [R1+0x1d0], R2 ;  /* 0x0001d00201007387 */ /* 0x0005e20000100800 */
[----:B0-----:R-:W-:-:S01]  /*ad00*/  FADD R3, RZ, R31 ;  /* 0x0000001fff037221 */ /* 0x001fc20000000000 */
[----:B-1----:R-:W-:-:S04]  /*ad10*/  FADD R0, RZ, R30 ;  /* 0x0000001eff007221 */ /* 0x002fc80000000000 */
[----:B------:R0:W-:Y:S01]  /*ad20*/  STL [R1+0x1d4], R3 ;  /* 0x0001d40301007387 */ /* 0x0001e20000100800 */
[----:B--2---:R-:W-:-:S03]  /*ad30*/  FADD R2, RZ, R29 ;  /* 0x0000001dff027221 */ /* 0x004fc60000000000 */
        /* <DEDUP_REMOVED lines=30> */
[----:B------:R-:W-:Y:S04]  /*af20*/  STL [R1+0x214], R0 ;  /* 0x0002140001007387 */ /* 0x000fe80000100800 */
[----:B------:R1:W-:Y:S01]  /*af30*/  STL [R1+0x218], R2 ;  /* 0x0002180201007387 */ /* 0x0003e20000100800 */
[----:B0-----:R-:W-:-:S01]  /*af40*/  FADD R3, RZ, R45 ;  /* 0x0000002dff037221 */ /* 0x001fc20000000000 */
[----:B------:R-:W-:Y:S02]  /*af50*/  FADD R236, RZ, R38 ;  /* 0x00000026ffec7221 */ /* 0x000fe40000000000 */
[----:B-1----:R-:W2:Y:S04]  /*af60*/  LDL R2, [R1+0xc4] ;  /* 0x0000c40001027983 */ /* 0x002ea80000100800 */
[----:B------:R0:W-:Y:S01]  /*af70*/  STL [R1+0x21c], R3 ;  /* 0x00021c0301007387 */ /* 0x0001e20000100800 */
[----:B------:R-:W-:-:S03]  /*af80*/  FADD R237, RZ, R37 ;  /* 0x00000025ffed7221 */ /* 0x000fc60000000000 */
[----:B------:R-:W4:Y:S04]  /*af90*/  LDL R39, [R1+0xcc] ;  /* 0x0000cc0001277983 */ /* 0x000f280000100800 */
[----:B------:R-:W3:Y:S04]  /*afa0*/  LDL R38, [R1+0xd0] ;  /* 0x0000d00001267983 */ /* 0x000ee80000100800 */
[----:B0-----:R-:W4:Y:S04]  /*afb0*/  LDL R3, [R1+0xc8] ;  /* 0x0000c80001037983 */ /* 0x001f280000100800 */
[----:B------:R-:W3:Y:S04]  /*afc0*/  LDL R37, [R1+0xd4] ;  /* 0x0000d40001257983 */ /* 0x000ee80000100800 */
        /* <DEDUP_REMOVED lines=21> */
[----:B------:R-:W3:Y:S01]  /*b120*/  LDL R47, [R1+0xac] ;  /* 0x0000ac00012f7983 */ /* 0x000ee20000100800 */
[----:B------:R-:W-:-:S03]  /*b130*/  IMAD.MOV.U32 R0, RZ, RZ, R44 ;  /* 0x000000ffff007224 */ /* 0x000fc600078e002c */
[----:B------:R-:W3:Y:S04]  /*b140*/  LDL R46, [R1+0xb0] ;  /* 0x0000b000012e7983 */ /* 0x000ee80000100800 */
[----:B------:R-:W3:Y:S04]  /*b150*/  LDL R45, [R1+0xb4] ;  /* 0x0000b400012d7983 */ /* 0x000ee80000100800 */
[----:B------:R-:W3:Y:S01]  /*b160*/  LDL R44, [R1+0xb8] ;  /* 0x0000b800012c7983 */ /* 0x000ee20000100800 */
[----:B------:R-:W-:-:S05]  /*b170*/  FADD R0, RZ, R0 ;  /* 0x00000000ff007221 */ /* 0x000fca0000000000 */
[----:B------:R2:W-:Y:S02]  /*b180*/  STL [R1+0x220], R0 ;  /* 0x0002200001007387 */ /* 0x0005e40000100800 */
[----:B--2---:R-:W-:-:S05]  /*b190*/  FADD R0, RZ, R2 ;  /* 0x00000002ff007221 */ /* 0x004fca0000000000 */
[----:B------:R0:W-:Y:S01]  /*b1a0*/  STL [R1+0x224], R0 ;  /* 0x0002240001007387 */ /* 0x0001e20000100800 */
[----:B----4-:R-:W-:-:S01]  /*b1b0*/  FADD R2, RZ, R3 ;  /* 0x00000003ff027221 */ /* 0x010fc20000000000 */
[----:B0-----:R-:W-:Y:S01]  /*b1c0*/  FADD R0, RZ, R39 ;  /* 0x00000027ff007221 */ /* 0x001fe20000000000 */
[----:B---3--:R-:W-:-:S03]  /*b1d0*/  FADD R3, RZ, R38 ;  /* 0x00000026ff037221 */ /* 0x008fc60000000000 */
[----:B------:R0:W-:Y:S04]  /*b1e0*/  STL [R1+0x228], R2 ;  /* 0x0002280201007387 */ /* 0x0001e80000100800 */
[----:B------:R1:W-:Y:S01]  /*b1f0*/  STL [R1+0x22c], R0 ;  /* 0x00022c0001007387 */ /* 0x0003e20000100800 */
[----:B0-----:R-:W-:-:S03]  /*b200*/  FADD R2, RZ, R37 ;  /* 0x00000025ff027221 */ /* 0x001fc60000000000 */
[----:B------:R0:W-:Y:S01]  /*b210*/  STL [R1+0x230], R3 ;  /* 0x0002300301007387 */ /* 0x0001e20000100800 */
[----:B-1----:R-:W-:-:S03]  /*b220*/  FADD R0, RZ, R36 ;  /* 0x00000024ff007221 */ /* 0x002fc60000000000 */
        /* <DEDUP_REMOVED lines=48> */
[----:B------:R-:W2:Y:S04]  /*b530*/  LDL R44, [R1+0xbc] ;  /* 0x0000bc00012c7983 */ /* 0x000ea80000100800 */
[----:B------:R1:W-:Y:S04]  /*b540*/  STL [R1+0x294], R2 ;  /* 0x0002940201007387 */ /* 0x0003e80000100800 */
[----:B------:R-:W3:Y:S04]  /*b550*/  LDL R45, [R1+0x40] ;  /* 0x00004000012d7983 */ /* 0x000ee80000100800 */
[----:B------:R4:W-:Y:S04]  /*b560*/  STL [R1+0x298], R0 ;  /* 0x0002980001007387 */ /* 0x0009e80000100800 */
        /* <DEDUP_REMOVED lines=15> */
[----:B------:R-:W3:Y:S04]  /*b660*/  LDL R29, [R1] ;  /* 0x00000000011d7983 */ /* 0x000ee80000100800 */
        /* <DEDUP_REMOVED lines=10> */
[----:B0-----:R-:W3:Y:S04]  /*b710*/  LDL R3, [R1+0x2c] ;  /* 0x00002c0001037983 */ /* 0x001ee80000100800 */
[----:B-1----:R-:W3:Y:S04]  /*b720*/  LDL R2, [R1+0x30] ;  /* 0x0000300001027983 */ /* 0x002ee80000100800 */
[----:B----4-:R-:W4:Y:S01]  /*b730*/  LDL R0, [R1+0x34] ;  /* 0x0000340001007983 */ /* 0x010f220000100800 */
[----:B--2---:R-:W-:-:S05]  /*b740*/  FADD R44, RZ, R44 ;  /* 0x0000002cff2c7221 */ /* 0x004fca0000000000 */
[----:B------:R0:W-:Y:S01]  /*b750*/  STL [R1+0x29c], R44 ;  /* 0x00029c2c01007387 */ /* 0x0001e20000100800 */
[----:B---3--:R-:W-:-:S03]  /*b760*/  FADD R45, RZ, R45 ;  /* 0x0000002dff2d7221 */ /* 0x008fc60000000000 */
[----:B0-----:R-:W2:Y:S01]  /*b770*/  LDL.LU R44, [R1+0x6f8] ;  /* 0x0006f800012c7983 */ /* 0x001ea20000300800 */
[----:B------:R-:W-:-:S03]  /*b780*/  FADD R46, RZ, R46 ;  /* 0x0000002eff2e7221 */ /* 0x000fc60000000000 */
[----:B------:R0:W-:Y:S01]  /*b790*/  STL [R1+0x2a0], R45 ;  /* 0x0002a02d01007387 */ /* 0x0001e20000100800 */
[----:B------:R-:W-:-:S01]  /*b7a0*/  FADD R47, RZ, R47 ;  /* 0x0000002fff2f7221 */ /* 0x000fc20000000000 */
[----:B------:R-:W-:Y:S02]  /*b7b0*/  FADD R48, RZ, R48 ;  /* 0x00000030ff307221 */ /* 0x000fe40000000000 */
[----:B0-----:R-:W3:Y:S01]  /*b7c0*/  LDL.LU R45, [R1+0x6f4] ;  /* 0x0006f400012d7983 */ /* 0x001ee20000300800 */
[----:B------:R-:W-:-:S03]  /*b7d0*/  FADD R49, RZ, R49 ;  /* 0x00000031ff317221 */ /* 0x000fc60000000000 */
[----:B------:R0:W-:Y:S01]  /*b7e0*/  STL [R1+0x2a4], R46 ;  /* 0x0002a42e01007387 */ /* 0x0001e20000100800 */
[----:B------:R-:W-:-:S01]  /*b7f0*/  FADD R50, RZ, R50 ;  /* 0x00000032ff327221 */ /* 0x000fc20000000000 */
[----:B------:R-:W-:Y:S02]  /*b800*/  FADD R51, RZ, R51 ;  /* 0x00000033ff337221 */ /* 0x000fe40000000000 */
[----:B0-----:R-:W3:Y:S04]  /*b810*/  LDL.LU R46, [R1+0x6f0] ;  /* 0x0006f000012e7983 */ /* 0x001ee80000300800 */
[----:B------:R0:W-:Y:S01]  /*b820*/  STL [R1+0x2a8], R47 ;  /* 0x0002a82f01007387 */ /* 0x0001e20000100800 */
[----:B------:R-:W-:-:S01]  /*b830*/  FADD R52, RZ, R52 ;  /* 0x00000034ff347221 */ /* 0x000fc20000000000 */
[----:B------:R-:W-:-:S02]  /*b840*/  FADD R53, RZ, R53 ;  /* 0x00000035ff357221 */ /* 0x000fc40000000000 */
[----:B0-----:R-:W3:Y:S04]  /*b850*/  LDL.LU R47, [R1+0x6ec] ;  /* 0x0006ec00012f7983 */ /* 0x001ee80000300800 */
[----:B------:R0:W-:Y:S01]  /*b860*/  STL [R1+0x2ac], R48 ;  /* 0x0002ac3001007387 */ /* 0x0001e20000100800 */
[----:B------:R-:W-:-:S01]  /*b870*/  FADD R54, RZ, R54 ;  /* 0x00000036ff367221 */ /* 0x000fc20000000000 */
[----:B------:R-:W-:Y:S02]  /*b880*/  FADD R55, RZ, R55 ;  /* 0x00000037ff377221 */ /* 0x000fe40000000000 */
[----:B0-----:R-:W3:Y:S04]  /*b890*/  LDL.LU R48, [R1+0x6e8] ;  /* 0x0006e80001307983 */ /* 0x001ee80000300800 */
[----:B------:R0:W-:Y:S01]  /*b8a0*/  STL [R1+0x2b0], R49 ;  /* 0x0002b03101007387 */ /* 0x0001e20000100800 */
[----:B------:R-:W-:-:S03]  /*b8b0*/  FADD R24, RZ, R24 ;  /* 0x00000018ff187221 */ /* 0x000fc60000000000 */
        /* <DEDUP_REMOVED lines=53> */
[----:B----4-:R-:W-:-:S03]  /*bc10*/  FADD R0, RZ, R0 ;  /* 0x00000000ff007221 */ /* 0x010fc60000000000 */
[----:B0-----:R-:W4:Y:S04]  /*bc20*/  LDL.LU R35, [R1+0x69c] ;  /* 0x00069c0001237983 */ /* 0x001f280000300800 */
[----:B------:R0:W-:Y:S04]  /*bc30*/  STL [R1+0x2fc], R36 ;  /* 0x0002fc2401007387 */ /* 0x0001e80000100800 */
        /* <DEDUP_REMOVED lines=8> */
[----:B0-----:R0:W5:Y:S04]  /*bcc0*/  LDL.LU R3, [R1+0x688] ;  /* 0x0006880001037983 */ /* 0x0011680000300800 */
[----:B------:R1:W-:Y:S04]  /*bcd0*/  STL [R1+0x310], R2 ;  /* 0x0003100201007387 */ /* 0x0003e80000100800 */
[----:B-1----:R0:W5:Y:S04]  /*bce0*/  LDL.LU R2, [R1+0x684] ;  /* 0x0006840001027983 */ /* 0x0021680000300800 */
[----:B------:R1:W-:Y:S04]  /*bcf0*/  STL [R1+0x314], R0 ;  /* 0x0003140001007387 */ /* 0x0003e80000100800 */
[----:B-1----:R0:W5:Y:S04]  /*bd00*/  LDL.LU R0, [R1+0x680] ;  /* 0x0006800001007983 */ /* 0x0021680000300800 */
[----:B------:R1:W-:Y:S04]  /*bd10*/  STL [R1+0x318], R5 ;  /* 0x0003180501007387 */ /* 0x0003e80000100800 */
[----:B------:R2:W-:Y:S01]  /*bd20*/  STL [R1+0x31c], R4 ;  /* 0x00031c0401007387 */ /* 0x0005e20000100800 */
[----:B-1----:R-:W-:-:S01]  /*bd30*/  FADD R5, RZ, R216 ;  /* 0x000000d8ff057221 */ /* 0x002fc20000000000 */
[----:B--2---:R-:W-:-:S04]  /*bd40*/  FADD R4, RZ, R217 ;  /* 0x000000d9ff047221 */ /* 0x004fc80000000000 */
        /* <DEDUP_REMOVED lines=359> */
[----:B---3--:R-:W-:-:S04]  /*d3c0*/  FADD R4, RZ, R45 ;  /* 0x0000002dff047221 */ /* 0x008fc80000000000 */
        /* <DEDUP_REMOVED lines=43> */
[----:B----4-:R-:W-:-:S04]  /*d680*/  FADD R4, RZ, R35 ;  /* 0x00000023ff047221 */ /* 0x010fc80000000000 */
        /* <DEDUP_REMOVED lines=10> */
[----:B------:R-:W-:-:S01]  /*d730*/  FADD R234, RZ, R234 ;  /* 0x000000eaffea7221 */ /* 0x000fc20000000000 */
[----:B------:R-:W-:-:S07]  /*d740*/  FADD R235, RZ, R235 ;  /* 0x000000ebffeb7221 */ /* 0x000fce0000000000 */
.L_x_22:
[----:B------:R-:W-:-:S04]  /*d750*/  UIADD3 UR44, UR34, 0x1, URZ ;  /* 0x00000001222c7890 */ /* 0x000fc8000fffe03f */
[----:B------:R-:W-:-:S04]  /*d760*/  UISETP.NE.AND UP0, UPT, UR44, 0x2, UPT ;  /* 0x000000022c00788c */ /* 0x000fc8000bf05270 */
[----:B------:R-:W-:Y:S02]  /*d770*/  USEL UR13, URZ, 0x1, UP0 ;  /* 0x000000013f0d7887 */ /* 0x000fe40008000000 */
[----:B------:R-:W-:Y:S02]  /*d780*/  USEL UR44, UR44, URZ, UP0 ;  /* 0x0000003f2c2c7287 */ /* 0x000fe40008000000 */
[----:B------:R-:W-:-:S06]  /*d790*/  ULOP3.LUT UR13, UR35, UR13, URZ, 0x3c, !UPT ;  /* 0x0000000d230d7292 */ /* 0x000fcc000f8e3c3f */
[----:B0-----:R-:W-:Y:S01]  /*d7a0*/  IMAD.U32 R4, RZ, RZ, UR13 ;  /* 0x0000000dff047e24 */ /* 0x001fe2000f8e00ff */
[----:B------:R-:W-:-:S06]  /*d7b0*/  UMOV UR13, 0x1 ;  /* 0x00000001000d7882 */ /* 0x000fcc0000000000 */
.L_x_17:
[----:B------:R-:W-:-:S04]  /*d7c0*/  UISETP.LT.AND UP0, UPT, UR37, 0x1, UPT ;  /* 0x000000012500788c */ /* 0x000fc8000bf01270 */
[----:B------:R-:W-:-:S04]  /*d7d0*/  USEL UR14, UR37, 0x1, UP0 ;  /* 0x00000001250e7887 */ /* 0x000fc80008000000 */
[----:B------:R-:W-:-:S04]  /*d7e0*/  UIADD3 UR43, UR37, -UR14, URZ ;  /* 0x8000000e252b7290 */ /* 0x000fc8000fffe03f */
[----:B------:R-:W-:-:S06]  /*d7f0*/  UISETP.GE.AND UP0, UPT, UR43, 0x1, UPT ;  /* 0x000000012b00788c */ /* 0x000fcc000bf06270 */
[----:B------:R-:W-:-:S13]  /*d800*/  PLOP3.LUT P0, PT, PT, PT, UP0, 0x80, 0x0 ;  /* 0x000000000000781c */ /* 0x000fda0003f0f008 */
[----:B------:R-:W-:Y:S05]  /*d810*/  @!P0 BRA `(.L_x_23) ;  /* 0x000000a400048947 */ /* 0x000fea0003800000 */
[----:B------:R-:W-:Y:S01]  /*d820*/  UMOV UR42, UR34 ;  /* 0x00000022002a7c82 */ /* 0x000fe20008000000 */
[----:B------:R-:W-:-:S05]  /*d830*/  ULDC UR41, c[0x0][0x50c] ;  /* 0x0001430000297ab9 */ /* 0x000fca0000000800 */
.L_x_31:
[----:B------:R-:W-:-:S06]  /*d840*/  UISETP.NE.AND UP0, UPT, UR36, 0x3, UPT ;  /* 0x000000032400788c */ /* 0x000fcc000bf05270 */
[----:B------:R-:W-:-:S13]  /*d850*/  PLOP3.LUT P1, PT, PT, PT, UP0, 0x80, 0x0 ;  /* 0x000000000000781c */ /* 0x000fda0003f2f008 */
[----:B------:R-:W-:Y:S05]  /*d860*/  @!P1 BRA `(.L_x_24) ;  /* 0x0000000000049947 */ /* 0x000fea0003800000 */
[----:B------:R-:W-:Y:S01]  /*d870*/  BPT.TRAP 0x1 ;  /* 0x000000040000795c */ /* 0x000fe20000300000 */
.L_x_24:
[----:B------:R-:W0:Y:S01]  /*d880*/  S2UR UR14, SR_CgaCtaId ;  /* 0x00000000000e79c3 */ /* 0x000e220000008800 */
[----:B------:R-:W-:Y:S01]  /*d890*/  UMOV UR11, 0x400 ;  /* 0x00000400000b7882 */ /* 0x000fe20000000000 */
[----:B------:R-:W-:Y:S01]  /*d8a0*/  SHF.L.U32 R5, R4, 0x1f, RZ ;  /* 0x0000001f04057819 */ /* 0x000fe200000006ff */
[----:B0-----:R-:W-:-:S04]  /*d8b0*/  ULEA UR11, UR14, UR11, 0x18 ;  /* 0x0000000b0e0b7291 */ /* 0x001fc8000f8ec03f */
[----:B------:R-:W-:-:S09]  /*d8c0*/  ULEA UR14, UR44, UR11, 0x3 ;  /* 0x0000000b2c0e7291 */ /* 0x000fd2000f8e183f */
[----:B------:R0:W2:Y:S01]  /*d8d0*/  SYNCS.PHASECHK.TRANS64.TRYWAIT P0, [UR14], R5 ;  /* 0x00000005ff0075a7 */ /* 0x0000a2000800014e */
[----:B------:R-:W-:Y:S05]  /*d8e0*/  @!P1 BRA `(.L_x_25) ;  /* 0x0000000000049947 */ /* 0x000fea0003800000 */
[----:B------:R-:W-:Y:S01]  /*d8f0*/  BPT.TRAP 0x1 ;  /* 0x000000040000795c */ /* 0x000fe20000300000 */
.L_x_25:
[----:B--2---:R-:W-:Y:S05]  /*d900*/  @P0 BRA `(.L_x_26) ;  /* 0x0000000000080947 */ /* 0x004fea0003800000 */
[----:B------:R-:W2:Y:S02]  /*d910*/  SYNCS.PHASECHK.TRANS64.TRYWAIT P0, [UR14], R5 ;  /* 0x00000005ff0075a7 */ /* 0x000ea4000800014e */
[----:B--2---:R-:W-:Y:S05]  /*d920*/  @!P0 BRA `(.L_x_27) ;  /* 0x0000037000d08947 */ /* 0x004fea0003800000 */
.L_x_26:
        /* <DEDUP_REMOVED lines=8> */
[----:B--2---:R-:W2:Y:S04]  /*d9b0*/  LDL.LU.64 R152, [R1+0x80] ;  /* 0x0000800001987983 */ /* 0x004ea80000300a00 */
[----:B------:R-:W2:Y:S04]  /*d9c0*/  LDL.LU.64 R154, [R1+0x88] ;  /* 0x00008800019a7983 */ /* 0x000ea80000300a00 */
[----:B------:R-:W2:Y:S04]  /*d9d0*/  LDL.LU.64 R156, [R1+0x90] ;  /* 0x00009000019c7983 */ /* 0x000ea80000300a00 */
[----:B------:R-:W2:Y:S04]  /*d9e0*/  LDL.LU.64 R158, [R1+0x98] ;  /* 0x00009800019e7983 */ /* 0x000ea80000300a00 */
[----:B------:R-:W2:Y:S04]  /*d9f0*/  LDL.LU.64 R160, [R1+0xa0] ;  /* 0x0000a00001a07983 */ /* 0x000ea80000300a00 */
[----:B------:R-:W2:Y:S04]  /*da00*/  LDL.LU.64 R162, [R1+0xa8] ;  /* 0x0000a80001a27983 */ /* 0x000ea80000300a00 */
[----:B------:R-:W2:Y:S04]  /*da10*/  LDL.LU.64 R164, [R1+0xb0] ;  /* 0x0000b00001a47983 */ /* 0x000ea80000300a00 */
[----:B------:R-:W2:Y:S04]  /*da20*/  LDL.LU.64 R166, [R1+0xb8] ;  /* 0x0000b80001a67983 */ /* 0x000ea80000300a00 */
[----:B------:R-:W-:Y:S04]  /*da30*/  STL [R1+0xac4], R216 ;  /* 0x000ac4d801007387 */ /* 0x000fe80000100800 */
[----:B------:R3:W-:Y:S04]  /*da40*/  STL [R1+0xac0], R217 ;  /* 0x000ac0d901007387 */ /* 0x0007e80000100800 */
        /* <DEDUP_REMOVED lines=14> */
[----:B---3--:R-:W3:Y:S04]  /*db30*/  LDL.LU.64 R216, [R1+0x180] ;  /* 0x0001800001d87983 */ /* 0x008ee80000300a00 */
[----:B----4-:R-:W3:Y:S04]  /*db40*/  LDL.LU.64 R218, [R1+0x188] ;  /* 0x0001880001da7983 */ /* 0x010ee80000300a00 */
[----:B0-----:R-:W3:Y:S04]  /*db50*/  LDL.LU.64 R220, [R1+0x190] ;  /* 0x0001900001dc7983 */ /* 0x001ee80000300a00 */
[----:B-1----:R-:W3:Y:S04]  /*db60*/  LDL.LU.64 R222, [R1+0x198] ;  /* 0x0001980001de7983 */ /* 0x002ee80000300a00 */
[----:B------:R-:W3:Y:S04]  /*db70*/  LDL.LU.64 R224, [R1+0x1a0] ;  /* 0x0001a00001e07983 */ /* 0x000ee80000300a00 */
[----:B------:R-:W3:Y:S04]  /*db80*/  LDL.LU.64 R226, [R1+0x1a8] ;  /* 0x0001a80001e27983 */ /* 0x000ee80000300a00 */
[----:B------:R-:W3:Y:S04]  /*db90*/  LDL.LU.64 R228, [R1+0x1b0] ;  /* 0x0001b00001e47983 */ /* 0x000ee80000300a00 */
[----:B------:R-:W3:Y:S01]  /*dba0*/  LDL.LU.64 R230, [R1+0x1b8] ;  /* 0x0001b80001e67983 */ /* 0x000ee20000300a00 */
[----:B------:R-:W-:-:S02]  /*dbb0*/  UIADD3 UR14, UR11, 0x20100, URZ ;  /* 0x000201000b0e7890 */ /* 0x000fc4000fffe03f */
[----:B------:R-:W-:Y:S01]  /*dbc0*/  UISETP.NE.AND UP0, UPT, UR12, URZ, UPT ;  /* 0x0000003f0c00728c */ /* 0x000fe2000bf05270 */
[----:B------:R-:W-:Y:S01]  /*dbd0*/  STL [R1+0x768], R235 ;  /* 0x000768eb01007387 */ /* 0x000fe20000100800 */
[----:B------:R-:W-:Y:S02]  /*dbe0*/  USHF.R.U32.HI UR14, URZ, 0x4, UR14 ;  /* 0x000000043f0e7899 */ /* 0x000fe4000801160e */
[----:B------:R-:W-:Y:S01]  /*dbf0*/  USEL UR13, UR13, URZ, !UP0 ;  /* 0x0000003f0d0d7287 */ /* 0x000fe2000c000000 */
[----:B------:R-:W-:Y:S01]  /*dc00*/  STL [R1+0x764], R234 ;  /* 0x000764ea01007387 */ /* 0x000fe20000100800 */
[----:B------:R-:W-:Y:S02]  /*dc10*/  ULOP3.LUT UR14, UR14, 0x3fff, URZ, 0xc0, !UPT ;  /* 0x00003fff0e0e7892 */ /* 0x000fe4000f8ec03f */
[----:B------:R-:W-:Y:S01]  /*dc20*/  ULOP3.LUT UR45, UR32, 0x10000, URZ, 0xfc, !UPT ;  /* 0x00010000202d7892 */ /* 0x000fe2000f8efc3f */
[----:B------:R-:W-:Y:S01]  /*dc30*/  STL [R1+0x760], R233 ;  /* 0x000760e901007387 */ /* 0x000fe20000100800 */
[----:B------:R-:W-:-:S02]  /*dc40*/  ULOP3.LUT UR14, UR14, 0x10000, URZ, 0xfc, !UPT ;  /* 0x000100000e0e7892 */ /* 0x000fc4000f8efc3f */
[----:B------:R-:W-:Y:S01]  /*dc50*/  UISETP.NE.U32.AND UP0, UPT, UR13, URZ, UPT ;  /* 0x0000003f0d00728c */ /* 0x000fe2000bf05070 */
[----:B------:R-:W-:Y:S01]  /*dc60*/  STL [R1+0x75c], R232 ;  /* 0x00075ce801007387 */ /* 0x000fe20000100800 */
[----:B------:R-:W-:Y:S02]  /*dc70*/  ULEA UR45, UR44, UR45, 0xc ;  /* 0x0000002d2c2d7291 */ /* 0x000fe4000f8e603f */
[----:B------:R-:W-:Y:S01]  /*dc80*/  UIMAD UR48, UR44, 0x500, UR14 ;  /* 0x000005002c3078a4 */ /* 0x000fe2000f8e020e */
[----:B------:R-:W-:Y:S01]  /*dc90*/  STL [R1+0x758], R23 ;  /* 0x0007581701007387 */ /* 0x000fe20000100800 */
[----:B------:R-:W-:Y:S01]  /*dca0*/  UMOV UR21, 0x40000040 ;  /* 0x4000004000157882 */ /* 0x000fe20000000000 */
[----:B------:R-:W-:Y:S02]  /*dcb0*/  UMOV UR23, 0x40000040 ;  /* 0x4000004000177882 */ /* 0x000fe40000000000 */
[----:B------:R-:W-:Y:S02]  /*dcc0*/  UMOV UR20, UR45 ;  /* 0x0000002d00147c82 */ /* 0x000fe40008000000 */
[----:B------:R-:W-:Y:S01]  /*dcd0*/  UMOV UR22, UR48 ;  /* 0x0000003000167c82 */ /* 0x000fe20008000000 */
[----:B------:R-:W-:Y:S01]  /*dce0*/  UIADD3 UR14, UR48, 0x100, URZ ;  /* 0x00000100300e7890 */ /* 0x000fe2000fffe03f */
[----:B------:R-:W-:Y:S01]  /*dcf0*/  STL [R1+0x754], R22 ;  /* 0x0007541601007387 */ /* 0x000fe20000100800 */
[----:B------:R-:W-:Y:S01]  /*dd00*/  UMOV UR12, UR20 ;  /* 0x00000014000c7c82 */ /* 0x000fe20008000000 */
[----:B------:R-:W-:Y:S01]  /*dd10*/  UMOV UR13, UR21 ;  /* 0x00000015000d7c82 */ /* 0x000fe20008000000 */
[----:B------:R-:W-:Y:S01]  /*dd20*/  UMOV UR15, 0x40000040 ;  /* 0x40000040000f7882 */ /* 0x000fe20000000000 */
[----:B------:R-:W-:Y:S01]  /*dd30*/  UIADD3 UR18, UR48, 0x200, URZ ;  /* 0x0000020030127890 */ /* 0x000fe2000fffe03f */
[----:B------:R-:W-:Y:S01]  /*dd40*/  STL [R1+0x750], R21 ;  /* 0x0007501501007387 */ /* 0x000fe20000100800 */
[----:B------:R-:W-:Y:S01]  /*dd50*/  UMOV UR16, UR20 ;  /* 0x0000001400107c82 */ /* 0x000fe20008000000 */
[----:B------:R-:W-:Y:S01]  /*dd60*/  UMOV UR17, UR21 ;  /* 0x0000001500117c82 */ /* 0x000fe20008000000 */
[----:B------:R-:W-:Y:S01]  /*dd70*/  UMOV UR19, 0x40000040 ;  /* 0x4000004000137882 */ /* 0x000fe20000000000 */
[----:B------:R-:W-:Y:S04]  /*dd80*/  STL [R1+0x74c], R20 ;  /* 0x00074c1401007387 */ /* 0x000fe80000100800 */
[----:B-----5:R-:W-:Y:S04]  /*dd90*/  STL [R1+0x748], R3 ;  /* 0x0007480301007387 */ /* 0x020fe80000100800 */
[----:B------:R-:W-:Y:S04]  /*dda0*/  STL [R1+0x744], R2 ;  /* 0x0007440201007387 */ /* 0x000fe80000100800 */
[----:B------:R-:W-:Y:S04]  /*ddb0*/  STL [R1+0x740], R0 ;  /* 0x0007400001007387 */ /* 0x000fe80000100800 */
[----:B------:R-:W-:Y:S04]  /*ddc0*/  STL.64 [R1+0x6f8], R18 ;  /* 0x0006f81201007387 */ /* 0x000fe80000100a00 */
[----:B------:R-:W-:Y:S04]  /*ddd0*/  STL.64 [R1+0x6f0], R16 ;  /* 0x0006f01001007387 */ /* 0x000fe80000100a00 */
[----:B------:R-:W-:Y:S04]  /*dde0*/  STL.64 [R1+0x6e8], R14 ;  /* 0x0006e80e01007387 */ /* 0x000fe80000100a00 */
[----:B------:R-:W-:Y:S04]  /*ddf0*/  STL.64 [R1+0x6e0], R12 ;  /* 0x0006e00c01007387 */ /* 0x000fe80000100a00 */
[----:B------:R-:W-:Y:S04]  /*de00*/  STL.64 [R1+0x6d8], R10 ;  /* 0x0006d80a01007387 */ /* 0x000fe80000100a00 */
[----:B------:R-:W-:Y:S04]  /*de10*/  STL.64 [R1+0x6d0], R8 ;  /* 0x0006d00801007387 */ /* 0x000fe80000100a00 */
[----:B------:R-:W-:Y:S04]  /*de20*/  STL.64 [R1+0x6c8], R6 ;  /* 0x0006c80601007387 */ /* 0x000fe80000100a00 */
[----:B------:R0:W-:Y:S01]  /*de30*/  STL [R1+0x6c0], R4 ;  /* 0x0006c00401007387 */ /* 0x0001e20000100800 */
[----:B------:R-:W-:-:S03]  /*de40*/  UIADD3 UR30, UR48, 0x300, URZ ;  /* 0x00000300301e7890 */ /* 0x000fc6000fffe03f */
[----:B0-----:R-:W4:Y:S04]  /*de50*/  LDL.LU.64 R4, [R1] ;  /* 0x0000000001047983 */ /* 0x001f280000300a00 */
[----:B------:R-:W4:Y:S04]  /*de60*/  LDL.LU.64 R6, [R1+0x8] ;  /* 0x0000080001067983 */ /* 0x000f280000300a00 */
[----:B------:R-:W4:Y:S04]  /*de70*/  LDL.LU.64 R8, [R1+0x10] ;  /* 0x0000100001087983 */ /* 0x000f280000300a00 */
[----:B------:R-:W4:Y:S04]  /*de80*/  LDL.LU.64 R10, [R1+0x18] ;  /* 0x00001800010a7983 */ /* 0x000f280000300a00 */
[----:B------:R-:W4:Y:S04]  /*de90*/  LDL.LU.64 R12, [R1+0x20] ;  /* 0x00002000010c7983 */ /* 0x000f280000300a00 */
[----:B------:R-:W4:Y:S04]  /*dea0*/  LDL.LU.64 R14, [R1+0x28] ;  /* 0x00002800010e7983 */ /* 0x000f280000300a00 */
[----:B------:R-:W4:Y:S04]  /*deb0*/  LDL.LU.64 R16, [R1+0x30] ;  /* 0x0000300001107983 */ /* 0x000f280000300a00 */
[----:B------:R-:W4:Y:S01]  /*dec0*/  LDL.LU.64 R18, [R1+0x38] ;  /* 0x0000380001127983 */ /* 0x000f220000300a00 */
[----:B---3--:R-:W-:-:S06]  /*ded0*/  WARPGROUP.ARRIVE ;  /* 0x00000000000079c5 */ /* 0x008fcc0000000000 */
[----:B------:R-:W-:Y:S03]  /*dee0*/  QGMMA.64x32x32.F32.E4M3.E4M3 R216, gdesc[UR20], R216, UP0, gsb0 ;  /* 0x0060000014d879f3 */ /* 0x000fe6000b8008d8 */
[----:B------:R-:W-:Y:S02]  /*def0*/  WARPGROUP.DEPBAR.LE gsb0, 0x0 ;  /* 0x00008000000079c5 */ /* 0x000fe40000010000 */
[----:B--2---:R-:W-:Y:S01]  /*df00*/  WARPGROUP.ARRIVE ;  /* 0x00000000000079c5 */ /* 0x004fe20000000000 */
[----:B------:R0:W-:Y:S01]  /*df10*/  STL.64 [R1+0x180], R216 ;  /* 0x000180d801007387 */ /* 0x0001e20000100a00 */
[----:B------:R-:W-:Y:S01]  /*df20*/  IMAD.MOV.U32 R235, RZ, RZ, R221 ;  /* 0x000000ffffeb7224 */ /* 0x000fe200078e00dd */
[----:B------:R-:W-:Y:S01]  /*df30*/  UMOV UR28, UR20 ;  /* 0x00000014001c7c82 */ /* 0x000fe20008000000 */
[----:B------:R-:W-:Y:S01]  /*df40*/  UMOV UR29, UR21 ;  /* 0x00000015001d7c82 */ /* 0x000fe20008000000 */
[----:B------:R1:W-:Y:S01]  /*df50*/  STL.64 [R1+0x188], R218 ;  /* 0x000188da01007387 */ /* 0x0003e20000100a00 */
[----:B------:R-:W-:Y:S01]  /*df60*/  QGMMA.64x32x32.F32.E4M3.E4M3 R152, gdesc[UR12], R152, UP0, gsb0 ;  /* 0x006000000c9879f3 */ /* 0x000fe2000b800898 */
[----:B------:R-:W-:Y:S01]  /*df70*/  UMOV UR31, 0x40000040 ;  /* 0x40000040001f7882 */ /* 0x000fe20000000000 */
[----:B------:R-:W-:Y:S01]  /*df80*/  IMAD.MOV.U32 R234, RZ, RZ, R222 ;  /* 0x000000ffffea7224 */ /* 0x000fe200078e00de */
[----:B------:R2:W-:Y:S01]  /*df90*/  STL [R1+0x190], R220 ;  /* 0x000190dc01007387 */ /* 0x0005e20000100800 */
        /* <DEDUP_REMOVED lines=11> */
[----:B0-----:R-:W-:Y:S02]  /*e050*/  IMAD.MOV.U32 R216, RZ, RZ, R152 ;  /* 0x000000ffffd87224 */ /* 0x001fe400078e0098 */
[----:B------:R-:W-:Y:S02]  /*e060*/  IMAD.MOV.U32 R217, RZ, RZ, R153 ;  /* 0x000000ffffd97224 */ /* 0x000fe400078e0099 */
[----:B-1----:R-:W-:Y:S01]  /*e070*/  IMAD.MOV.U32 R218, RZ, RZ, R154 ;  /* 0x000000ffffda7224 */ /* 0x002fe200078e009a */
[----:B------:R-:W-:Y:S01]  /*e080*/  QGMMA.64x32x32.F32.E4M3.E4M3 R200, gdesc[UR16], R200, UP0, gsb0 ;  /* 0x0060000010c879f3 */ /* 0x000fe2000b8008c8 */
[----:B------:R-:W-:Y:S01]  /*e090*/  IMAD.MOV.U32 R219, RZ, RZ, R155 ;  /* 0x000000ffffdb7224 */ /* 0x000fe200078e009b */
[----:B------:R-:W3:Y:S01]  /*e0a0*/  LDL.LU.64 R152, [R1+0x140] ;  /* 0x0001400001987983 */ /* 0x000ee20000300a00 */
[----:B--2---:R-:W-:-:S02]  /*e0b0*/  IMAD.MOV.U32 R220, RZ, RZ, R156 ;  /* 0x000000ffffdc7224 */ /* 0x004fc400078e009c */
        /* <DEDUP_REMOVED lines=16> */
[----:B------:R-:W3:Y:S04]  /*e1c0*/  LDL.LU.64 R164, [R1+0x170] ;  /* 0x0001700001a47983 */ /* 0x000ee80000300a00 */
[----:B------:R-:W3:Y:S01]  /*e1d0*/  LDL.LU.64 R166, [R1+0x178] ;  /* 0x0001780001a67983 */ /* 0x000ee20000300a00 */
[----:B------:R-:W-:-:S02]  /*e1e0*/  WARPGROUP.DEPBAR.LE gsb0, 0x0 ;  /* 0x00008000000079c5 */ /* 0x000fc40000010000 */
[----:B------:R-:W-:-:S06]  /*e1f0*/  WARPGROUP.ARRIVE ;  /* 0x00000000000079c5 */ /* 0x000fcc0000000000 */
[----:B------:R-:W-:Y:S01]  /*e200*/  QGMMA.64x32x32.F32.E4M3.E4M3 R136, gdesc[UR28], R136, UP0, gsb0 ;  /* 0x006000001c8879f3 */ /* 0x000fe2000b800888 */
        /* <DEDUP_REMOVED lines=16> */
[----:B0-----:R-:W3:Y:S04]  /*e310*/  LDL.LU.64 R200, [R1+0x40] ;  /* 0x0000400001c87983 */ /* 0x001ee80000300a00 */
[----:B-1----:R-:W3:Y:S04]  /*e320*/  LDL.LU.64 R202, [R1+0x48] ;  /* 0x0000480001ca7983 */ /* 0x002ee80000300a00 */
[----:B--2---:R-:W3:Y:S04]  /*e330*/  LDL.LU.64 R204, [R1+0x50] ;  /* 0x0000500001cc7983 */ /* 0x004ee80000300a00 */
[----:B------:R-:W3:Y:S04]  /*e340*/  LDL.LU.64 R206, [R1+0x58] ;  /* 0x0000580001ce7983 */ /* 0x000ee80000300a00 */
[----:B----4-:R-:W3:Y:S04]  /*e350*/  LDL.LU.64 R208, [R1+0x60] ;  /* 0x0000600001d07983 */ /* 0x010ee80000300a00 */
[----:B------:R-:W3:Y:S04]  /*e360*/  LDL.LU.64 R210, [R1+0x68] ;  /* 0x0000680001d27983 */ /* 0x000ee80000300a00 */
[----:B------:R-:W3:Y:S04]  /*e370*/  LDL.LU.64 R212, [R1+0x70] ;  /* 0x0000700001d47983 */ /* 0x000ee80000300a00 */
[----:B------:R-:W3:Y:S01]  /*e380*/  LDL.LU.64 R214, [R1+0x78] ;  /* 0x0000780001d67983 */ /* 0x000ee20000300a00 */
[----:B------:R-:W-:Y:S01]  /*e390*/  UIADD3 UR26, UR48, 0x400, URZ ;  /* 0x00000400301a7890 */ /* 0x000fe2000fffe03f */
[----:B------:R-:W-:-:S02]  /*e3a0*/  WARPGROUP.DEPBAR.LE gsb0, 0x0 ;  /* 0x00008000000079c5 */ /* 0x000fc40000010000 */
[----:B------:R-:W-:Y:S01]  /*e3b0*/  WARPGROUP.ARRIVE ;  /* 0x00000000000079c5 */ /* 0x000fe20000000000 */
[----:B------:R-:W-:Y:S01]  /*e3c0*/  UMOV UR24, UR20 ;  /* 0x0000001400187c82 */ /* 0x000fe20008000000 */
[----:B------:R-:W-:Y:S01]  /*e3d0*/  UMOV UR25, UR21 ;  /* 0x0000001500197c82 */ /* 0x000fe20008000000 */
[----:B------:R-:W-:-:S03]  /*e3e0*/  UMOV UR27, 0x40000040 ;  /* 0x40000040001b7882 */ /* 0x000fc60000000000 */
[----:B------:R-:W-:Y:S01]  /*e3f0*/  QGMMA.64x32x32.F32.E4M3.E4M3 R72, gdesc[UR24], R72, UP0, gsb0 ;  /* 0x00600000184879f3 */ /* 0x000fe2000b800848 */
[----:B------:R-:W-:Y:S01]  /*e400*/  UIADD3 UR12, UR45, 0x400, URZ ;  /* 0x000004002d0c7890 */ /* 0x000fe2000fffe03f */
[----:B------:R-:W-:-:S06]  /*e410*/  UMOV UR25, 0x40000040 ;  /* 0x4000004000197882 */ /* 0x000fcc0000000000 */
[----:B------:R-:W-:Y:S01]  /*e420*/  UMOV UR24, UR12 ;  /* 0x0000000c00187c82 */ /* 0x000fe20008000000 */
[----:B------:R-:W-:Y:S02]  /*e430*/  WARPGROUP.DEPBAR.LE gsb0, 0x0 ;  /* 0x00008000000079c5 */ /* 0x000fe40000010000 */
[----:B------:R-:W-:-:S06]  /*e440*/  WARPGROUP.ARRIVE ;  /* 0x00000000000079c5 */ /* 0x000fcc0000000000 */
[----:B------:R-:W-:Y:S01]  /*e450*/  QGMMA.64x32x32.F32.E4M3.E4M3 R56, gdesc[UR24], R56, UP0, gsb0 ;  /* 0x00600000183879f3 */ /* 0x000fe2000b800838 */
[----:B------:R-:W-:Y:S01]  /*e460*/  UMOV UR28, UR24 ;  /* 0x00000018001c7c82 */ /* 0x000fe20008000000 */
        /* <DEDUP_REMOVED lines=11> */
[----:B------:R-:W-:Y:S04]  /*e520*/  STL [R1+0xa04], R140 ;  /* 0x000a048c01007387 */ /* 0x000fe80000100800 */
[----:B------:R-:W-:Y:S04]  /*e530*/  STL [R1+0xa00], R141 ;  /* 0x000a008d01007387 */ /* 0x000fe80000100800 */
[----:B------:R-:W-:Y:S04]  /*e540*/  STL [R1+0x9fc], R142 ;  /* 0x0009fc8e01007387 */ /* 0x000fe80000100800 */
[----:B------:R-:W-:Y:S01]  /*e550*/  STL [R1+0x9f8], R143 ;  /* 0x0009f88f01007387 */ /* 0x000fe20000100800 */
[----:B------:R-:W-:-:S02]  /*e560*/  WARPGROUP.DEPBAR.LE gsb0, 0x0 ;  /* 0x00008000000079c5 */ /* 0x000fc40000010000 */
[----:B---3--:R-:W-:-:S06]  /*e570*/  WARPGROUP.ARRIVE ;  /* 0x00000000000079c5 */ /* 0x008fcc0000000000 */
[----:B------:R-:W-:Y:S01]  /*e580*/  QGMMA.64x32x32.F32.E4M3.E4M3 R200, gdesc[UR12], R200, UP0, gsb0 ;  /* 0x006000000cc879f3 */ /* 0x000fe2000b8008c8 */
        /* <DEDUP_REMOVED lines=21> */
[----:B0-----:R-:W2:Y:S04]  /*e6e0*/  LDL.LU.64 R184, [R1+0x100] ;  /* 0x0001000001b87983 */ /* 0x001ea80000300a00 */
[----:B------:R-:W2:Y:S04]  /*e6f0*/  LDL.LU.64 R186, [R1+0x108] ;  /* 0x0001080001ba7983 */ /* 0x000ea80000300a00 */
[----:B------:R-:W2:Y:S04]  /*e700*/  LDL.LU.64 R188, [R1+0x110] ;  /* 0x0001100001bc7983 */ /* 0x000ea80000300a00 */
        /* <DEDUP_REMOVED lines=8> */
[----:B------:R-:W2:Y:S04]  /*e790*/  LDL.LU.64 R190, [R1+0x118] ;  /* 0x0001180001be7983 */ /* 0x000ea80000300a00 */
[----:B------:R-:W2:Y:S04]  /*e7a0*/  LDL.LU.64 R192, [R1+0x120] ;  /* 0x0001200001c07983 */ /* 0x000ea80000300a00 */
[----:B------:R-:W2:Y:S04]  /*e7b0*/  LDL.LU.64 R194, [R1+0x128] ;  /* 0x0001280001c27983 */ /* 0x000ea80000300a00 */
[----:B------:R-:W2:Y:S04]  /*e7c0*/  LDL.LU.64 R196, [R1+0x130] ;  /* 0x0001300001c47983 */ /* 0x000ea80000300a00 */
[----:B------:R-:W2:Y:S01]  /*e7d0*/  LDL.LU.64 R198, [R1+0x138] ;  /* 0x0001380001c67983 */ /* 0x000ea20000300a00 */
[----:B------:R-:W-:Y:S01]  /*e7e0*/  WARPGROUP.ARRIVE ;  /* 0x00000000000079c5 */ /* 0x000fe20000000000 */
[----:B------:R-:W-:Y:S01]  /*e7f0*/  UMOV UR20, UR24 ;  /* 0x0000001800147c82 */ /* 0x000fe20008000000 */
[----:B------:R-:W-:-:S04]  /*e800*/  UMOV UR21, UR25 ;  /* 0x0000001900157c82 */ /* 0x000fc80008000000 */
[----:B------:R-:W-:Y:S01]  /*e810*/  QGMMA.64x32x32.F32.E4M3.E4M3 R152, gdesc[UR20], R152, UP0, gsb0 ;  /* 0x00600000149879f3 */ /* 0x000fe2000b800898 */
[----:B------:R-:W-:Y:S01]  /*e820*/  UIADD3 UR16, UR45, 0x800, URZ ;  /* 0x000008002d107890 */ /* 0x000fe2000fffe03f */
[----:B------:R-:W-:-:S06]  /*e830*/  UMOV UR21, 0x40000040 ;  /* 0x4000004000157882 */ /* 0x000fcc0000000000 */
[----:B------:R-:W-:Y:S01]  /*e840*/  UMOV UR20, UR16 ;  /* 0x0000001000147c82 */ /* 0x000fe20008000000 */
[----:B------:R-:W-:Y:S02]  /*e850*/  WARPGROUP.DEPBAR.LE gsb0, 0x0 ;  /* 0x00008000000079c5 */ /* 0x000fe40000010000 */
[----:B------:R-:W-:Y:S01]  /*e860*/  UMOV UR12, UR20 ;  /* 0x00000014000c7c82 */ /* 0x000fe20008000000 */
[----:B------:R-:W-:Y:S01]  /*e870*/  UMOV UR13, UR21 ;  /* 0x00000015000d7c82 */ /* 0x000fe20008000000 */
[----:B------:R-:W-:Y:S01]  /*e880*/  UMOV UR16, UR20 ;  /* 0x0000001400107c82 */ /* 0x000fe20008000000 */
[----:B------:R-:W-:Y:S01]  /*e890*/  UMOV UR17, UR21 ;  /* 0x0000001500117c82 */ /* 0x000fe20008000000 */
[----:B0-----:R-:W-:Y:S02]  /*e8a0*/  IMAD.MOV.U32 R214, RZ, RZ, R166 ;  /* 0x000000ffffd67224 */ /* 0x001fe400078e00a6 */
        /* <DEDUP_REMOVED lines=21> */
[----:B------:R-:W-:-:S03]  /*ea00*/  IMAD.MOV.U32 R201, RZ, RZ, R153 ;  /* 0x000000ffffc97224 */ /* 0x000fc600078e0099 */
[----:B------:R-:W3:Y:S01]  /*ea10*/  LDL.LU.64 R152, [R1+0xac8] ;  /* 0x000ac80001987983 */ /* 0x000ee20000300a00 */
[----:B--2---:R-:W-:-:S06]  /*ea20*/  WARPGROUP.ARRIVE ;  /* 0x00000000000079c5 */ /* 0x004fcc0000000000 */
[----:B------:R-:W-:Y:S03]  /*ea30*/  QGMMA.64x32x32.F32.E4M3.E4M3 R184, gdesc[UR20], R184, UP0, gsb0 ;  /* 0x0060000014b879f3 */ /* 0x000fe6000b8008b8 */
[----:B------:R-:W-:Y:S02]  /*ea40*/  WARPGROUP.DEPBAR.LE gsb0, 0x0 ;  /* 0x00008000000079c5 */ /* 0x000fe40000010000 */
[----:B------:R-:W-:-:S06]  /*ea50*/  WARPGROUP.ARRIVE ;  /* 0x00000000000079c5 */ /* 0x000fcc0000000000 */
[----:B------:R-:W-:Y:S03]  /*ea60*/  QGMMA.64x32x32.F32.E4M3.E4M3 R4, gdesc[UR12], R4, UP0, gsb0 ;  /* 0x006000000c0479f3 */ /* 0x000fe6000b800804 */
[----:B------:R-:W-:Y:S02]  /*ea70*/  WARPGROUP.DEPBAR.LE gsb0, 0x0 ;  /* 0x00008000000079c5 */ /* 0x000fe40000010000 */
[----:B------:R-:W-:-:S06]  /*ea80*/  WARPGROUP.ARRIVE ;  /* 0x00000000000079c5 */ /* 0x000fcc0000000000 */
[----:B------:R-:W-:Y:S01]  /*ea90*/  QGMMA.64x32x32.F32.E4M3.E4M3 R168, gdesc[UR16], R168, UP0, gsb0 ;  /* 0x0060000010a879f3 */ /* 0x000fe2000b8008a8 */
[----:B------:R-:W-:Y:S01]  /*eaa0*/  UMOV UR28, UR20 ;  /* 0x00000014001c7c82 */ /* 0x000fe20008000000 */
[----:B------:R-:W-:Y:S01]  /*eab0*/  UMOV UR29, UR21 ;  /* 0x00000015001d7c82 */ /* 0x000fe20008000000 */
[----:B------:R-:W-:Y:S02]  /*eac0*/  WARPGROUP.DEPBAR.LE gsb0, 0x0 ;  /* 0x00008000000079c5 */ /* 0x000fe40000010000 */
[----:B------:R-:W-:Y:S01]  /*ead0*/  WARPGROUP.ARRIVE ;  /* 0x00000000000079c5 */ /* 0x000fe20000000000 */
[----:B------:R-:W-:Y:S05]  /*eae0*/  STL.64 [R1+0x980], R182 ;  /* 0x000980b601007387 */ /* 0x000fea0000100a00 */
[----:B------:R-:W-:Y:S01]  /*eaf0*/  QGMMA.64x32x32.F32.E4M3.E4M3 R104, gdesc[UR28], R104, UP0, gsb0 ;  /* 0x006000001c6879f3 */ /* 0x000fe2000b800868 */
[----:B------:R-:W-:Y:S04]  /*eb00*/  STL.64 [R1+0x978], R180 ;  /* 0x000978b401007387 */ /* 0x000fe80000100a00 */
[----:B------:R-:W-:Y:S04]  /*eb10*/  STL.64 [R1+0x970], R178 ;  /* 0x000970b201007387 */ /* 0x000fe80000100a00 */
[----:B------:R-:W-:Y:S04]  /*eb20*/  STL.64 [R1+0x968], R176 ;  /* 0x000968b001007387 */ /* 0x000fe80000100a00 */
[----:B------:R0:W-:Y:S04]  /*eb30*/  STL.64 [R1+0x960], R174 ;  /* 0x000960ae01007387 */ /* 0x0001e80000100a00 */
[----:B------:R1:W-:Y:S04]  /*eb40*/  STL.64 [R1+0x958], R172 ;  /* 0x000958ac01007387 */ /* 0x0003e80000100a00 */
[----:B------:R2:W-:Y:S04]  /*eb50*/  STL.64 [R1+0x950], R170 ;  /* 0x000950aa01007387 */ /* 0x0005e80000100a00 */
[----:B------:R4:W-:Y:S01]  /*eb60*/  STL.64 [R1+0x948], R168 ;  /* 0x000948a801007387 */ /* 0x0009e20000100a00 */
[----:B0-----:R-:W-:-:S02]  /*eb70*/  IMAD.MOV.U32 R174, RZ, RZ, R222 ;  /* 0x000000ffffae7224 */ /* 0x001fc400078e00de */
[----:B-1----:R-:W-:Y:S02]  /*eb80*/  IMAD.MOV.U32 R172, RZ, RZ, R220 ;  /* 0x000000ffffac7224 */ /* 0x002fe400078e00dc */
[----:B--2---:R-:W-:Y:S02]  /*eb90*/  IMAD.MOV.U32 R170, RZ, RZ, R218 ;  /* 0x000000ffffaa7224 */ /* 0x004fe400078e00da */
[----:B----4-:R-:W-:Y:S02]  /*eba0*/  IMAD.MOV.U32 R168, RZ, RZ, R216 ;  /* 0x000000ffffa87224 */ /* 0x010fe400078e00d8 */
[----:B------:R-:W2:Y:S01]  /*ebb0*/  LDL.LU R216, [R1+0xac4] ;  /* 0x000ac40001d87983 */ /* 0x000ea20000300800 */
[----:B------:R-:W-:Y:S02]  /*ebc0*/  IMAD.MOV.U32 R169, RZ, RZ, R217 ;  /* 0x000000ffffa97224 */ /* 0x000fe400078e00d9 */
[----:B------:R-:W-:Y:S01]  /*ebd0*/  IMAD.MOV.U32 R171, RZ, RZ, R219 ;  /* 0x000000ffffab7224 */ /* 0x000fe200078e00db */
[----:B------:R-:W2:Y:S01]  /*ebe0*/  LDL.LU R217, [R1+0xac0] ;  /* 0x000ac00001d97983 */ /* 0x000ea20000300800 */
[----:B------:R-:W-:-:S03]  /*ebf0*/  IMAD.MOV.U32 R173, RZ, RZ, R221 ;  /* 0x000000ffffad7224 */ /* 0x000fc600078e00dd */
        /* <DEDUP_REMOVED lines=23> */
[----:B------:R-:W-:-:S02]  /*ed70*/  WARPGROUP.DEPBAR.LE gsb0, 0x0 ;  /* 0x00008000000079c5 */ /* 0x000fc40000010000 */
[----:B------:R-:W-:Y:S01]  /*ed80*/  WARPGROUP.ARRIVE ;  /* 0x00000000000079c5 */ /* 0x000fe20000000000 */
[----:B------:R-:W-:Y:S01]  /*ed90*/  UMOV UR24, UR20 ;  /* 0x0000001400187c82 */ /* 0x000fe20008000000 */
[----:B------:R-:W-:-:S04]  /*eda0*/  UMOV UR25, UR21 ;  /* 0x0000001500197c82 */ /* 0x000fc80008000000 */
[----:B------:R-:W-:Y:S01]  /*edb0*/  QGMMA.64x32x32.F32.E4M3.E4M3 R40, gdesc[UR24], R40, UP0, gsb0 ;  /* 0x00600000182879f3 */ /* 0x000fe2000b800828 */
[----:B------:R-:W-:Y:S02]  /*edc0*/  IMAD.MOV.U32 R140, RZ, RZ, R184 ;  /* 0x000000ffff8c7224 */ /* 0x000fe400078e00b8 */
[----:B------:R-:W-:Y:S02]  /*edd0*/  IMAD.MOV.U32 R141, RZ, RZ, R185 ;  /* 0x000000ffff8d7224 */ /* 0x000fe400078e00b9 */
[----:B------:R-:W-:Y:S01]  /*ede0*/  IMAD.MOV.U32 R142, RZ, RZ, R186 ;  /* 0x000000ffff8e7224 */ /* 0x000fe200078e00ba */
[----:B------:R-:W4:Y:S01]  /*edf0*/  LDL.LU.64 R184, [R1+0xc0] ;  /* 0x0000c00001b87983 */ /* 0x000f220000300a00 */
[----:B------:R-:W-:Y:S02]  /*ee00*/  IMAD.MOV.U32 R143, RZ, RZ, R187 ;  /* 0x000000ffff8f7224 */ /* 0x000fe400078e00bb */
[----:B------:R-:W-:Y:S01]  /*ee10*/  IMAD.MOV.U32 R144, RZ, RZ, R188 ;  /* 0x000000ffff907224 */ /* 0x000fe200078e00bc */
[----:B------:R-:W4:Y:S01]  /*ee20*/  LDL.LU.64 R186, [R1+0xc8] ;  /* 0x0000c80001ba7983 */ /* 0x000f220000300a00 */
[----:B------:R-:W-:-:S02]  /*ee30*/  IMAD.MOV.U32 R145, RZ, RZ, R189 ;  /* 0x000000ffff917224 */ /* 0x000fc400078e00bd */
[----:B------:R-:W-:Y:S01]  /*ee40*/  IMAD.MOV.U32 R146, RZ, RZ, R190 ;  /* 0x000000ffff927224 */ /* 0x000fe200078e00be */
[----:B------:R-:W4:Y:S01]  /*ee50*/  LDL.LU.64 R188, [R1+0xd0] ;  /* 0x0000d00001bc7983 */ /* 0x000f220000300a00 */
        /* <DEDUP_REMOVED lines=12> */
[----:B------:R-:W-:-:S03]  /*ef20*/  IMAD.MOV.U32 R135, RZ, RZ, R199 ;  /* 0x000000ffff877224 */ /* 0x000fc600078e00c7 */
[----:B------:R-:W4:Y:S01]  /*ef30*/  LDL.LU.64 R198, [R1+0xf8] ;  /* 0x0000f80001c67983 */ /* 0x000f220000300a00 */
[----:B------:R-:W-:Y:S01]  /*ef40*/  UIADD3 UR12, UR45, 0xc00, URZ ;  /* 0x00000c002d0c7890 */ /* 0x000fe2000fffe03f */
[----:B------:R-:W-:-:S06]  /*ef50*/  UMOV UR25, 0x40000040 ;  /* 0x4000004000197882 */ /* 0x000fcc0000000000 */
[----:B------:R-:W-:Y:S01]  /*ef60*/  UMOV UR24, UR12 ;  /* 0x0000000c00187c82 */ /* 0x000fe20008000000 */
[----:B------:R-:W-:Y:S02]  /*ef70*/  WARPGROUP.DEPBAR.LE gsb0, 0x0 ;  /* 0x00008000000079c5 */ /* 0x000fe40000010000 */
[----:B------:R-:W-:-:S06]  /*ef80*/  WARPGROUP.ARRIVE ;  /* 0x00000000000079c5 */ /* 0x000fcc0000000000 */
[----:B------:R-:W-:Y:S01]  /*ef90*/  QGMMA.64x32x32.F32.E4M3.E4M3 R24, gdesc[UR24], R24, UP0, gsb0 ;  /* 0x00600000181879f3 */ /* 0x000fe2000b800818 */
        /* <DEDUP_REMOVED lines=8> */
[----:B0-----:R-:W4:Y:S04]  /*f020*/  LDL.LU R104, [R1+0x180] ;  /* 0x0001800001687983 */ /* 0x001f280000300800 */
[----:B------:R-:W4:Y:S04]  /*f030*/  LDL.LU R105, [R1+0x184] ;  /* 0x0001840001697983 */ /* 0x000f280000300800 */
[----:B------:R-:W4:Y:S04]  /*f040*/  LDL.LU R106, [R1+0x188] ;  /* 0x00018800016a7983 */ /* 0x000f280000300800 */
[----:B------:R-:W4:Y:S04]  /*f050*/  LDL.LU R107, [R1+0x18c] ;  /* 0x00018c00016b7983 */ /* 0x000f280000300800 */
[----:B------:R-:W4:Y:S01]  /*f060*/  LDL.LU R108, [R1+0x190] ;  /* 0x00019000016c7983 */ /* 0x000f220000300800 */
[----:B------:R-:W-:-:S02]  /*f070*/  WARPGROUP.DEPBAR.LE gsb0, 0x0 ;  /* 0x00008000000079c5 */ /* 0x000fc40000010000 */
[----:B------:R-:W-:Y:S01]  /*f080*/  WARPGROUP.ARRIVE ;  /* 0x00000000000079c5 */ /* 0x000fe20000000000 */
[----:B------:R-:W-:Y:S01]  /*f090*/  UMOV UR28, UR24 ;  /* 0x00000018001c7c82 */ /* 0x000fe20008000000 */
[----:B------:R-:W-:-:S04]  /*f0a0*/  UMOV UR29, UR25 ;  /* 0x00000019001d7c82 */ /* 0x000fc80008000000 */
[----:B------:R-:W-:Y:S01]  /*f0b0*/  QGMMA.64x32x32.F32.E4M3.E4M3 R88, gdesc[UR28], R88, UP0, gsb0 ;  /* 0x006000001c5879f3 */ /* 0x000fe2000b800858 */
[----:B------:R-:W-:Y:S01]  /*f0c0*/  UIADD3 UR16, UR45, 0x2, URZ ;  /* 0x000000022d107890 */ /* 0x000fe2000fffe03f */
[----:B------:R-:W-:-:S06]  /*f0d0*/  UMOV UR17, UR25 ;  /* 0x0000001900117c82 */ /* 0x000fcc0008000000 */
[----:B------:R-:W-:Y:S01]  /*f0e0*/  UMOV UR12, UR16 ;  /* 0x00000010000c7c82 */ /* 0x000fe20008000000 */
[----:B------:R-:W-:Y:S01]  /*f0f0*/  UMOV UR16, UR24 ;  /* 0x0000001800107c82 */ /* 0x000fe20008000000 */
[----:B------:R-:W-:Y:S02]  /*f100*/  WARPGROUP.DEPBAR.LE gsb0, 0x0 ;  /* 0x00008000000079c5 */ /* 0x000fe40000010000 */
[----:B---3--:R-:W-:-:S06]  /*f110*/  WARPGROUP.ARRIVE ;  /* 0x00000000000079c5 */ /* 0x008fcc0000000000 */
[----:B------:R-:W-:Y:S01]  /*f120*/  QGMMA.64x32x32.F32.E4M3.E4M3 R152, gdesc[UR16], R152, UP0, gsb0 ;  /* 0x00600000109879f3 */ /* 0x000fe2000b800898 */
[----:B------:R-:W-:Y:S01]  /*f130*/  UMOV UR26, UR14 ;  /* 0x0000000e001a7c82 */ /* 0x000fe20008000000 */
[----:B------:R-:W-:Y:S01]  /*f140*/  UMOV UR27, UR15 ;  /* 0x0000000f001b7c82 */ /* 0x000fe20008000000 */
[----:B------:R-:W-:Y:S02]  /*f150*/  WARPGROUP.DEPBAR.LE gsb0, 0x0 ;  /* 0x00008000000079c5 */ /* 0x000fe40000010000 */
[----:B--2---:R-:W-:-:S06]  /*f160*/  WARPGROUP.ARRIVE ;  /* 0x00000000000079c5 */ /* 0x004fcc0000000000 */
[----:B------:R-:W-:Y:S01]  /*f170*/  QGMMA.64x32x32.F32.E4M3.E4M3 R216, gdesc[UR24], R216, UP0, gsb0 ;  /* 0x0060000018d879f3 */ /* 0x000fe2000b8008d8 */
[----:B------:R-:W-:Y:S01]  /*f180*/  UMOV UR20, UR24 ;  /* 0x0000001800147c82 */ /* 0x000fe20008000000 */
[----:B------:R-:W-:Y:S01]  /*f190*/  UMOV UR21, UR25 ;  /* 0x0000001900157c82 */ /* 0x000fe20008000000 */
[----:B------:R-:W-:Y:S02]  /*f1a0*/  WARPGROUP.DEPBAR.LE gsb0, 0x0 ;  /* 0x00008000000079c5 */ /* 0x000fe40000010000 */
[----:B----4-:R-:W-:-:S06]  /*f1b0*/  WARPGROUP.ARRIVE ;  /* 0x00000000000079c5 */ /* 0x010fcc0000000000 */
[----:B------:R-:W-:Y:S01]  /*f1c0*/  QGMMA.64x32x32.F32.E4M3.E4M3 R184, gdesc[UR20], R184, UP0, gsb0 ;  /* 0x0060000014b879f3 */ /* 0x000fe2000b8008b8 */
        /* <DEDUP_REMOVED lines=10> */
[----:B------:R-:W-:Y:S01]  /*f270*/  IMAD.MOV.U32 R119, RZ, RZ, R0 ;  /* 0x000000ffff777224 */ /* 0x000fe200078e0000 */
[----:B------:R-:W-:Y:S01]  /*f280*/  UIADD3 UR14, UR48, 0x2, URZ ;  /* 0x00000002300e7890 */ /* 0x000fe2000fffe03f */
[----:B------:R-:W-:Y:S01]  /*f290*/  UMOV UR13, 0x40000040 ;  /* 0x40000040000d7882 */ /* 0x000fe20000000000 */
[----:B------:R-:W-:Y:S01]  /*f2a0*/  UMOV UR15, 0x40000040 ;  /* 0x40000040000f7882 */ /* 0x000fe20000000000 */
[----:B------:R-:W-:-:S02]  /*f2b0*/  WARPGROUP.DEPBAR.LE gsb0, 0x0 ;  /* 0x00008000000079c5 */ /* 0x000fc40000010000 */
[----:B------:R-:W-:-:S06]  /*f2c0*/  WARPGROUP.ARRIVE ;  /* 0x00000000000079c5 */ /* 0x000fcc0000000000 */
[----:B------:R-:W-:Y:S01]  /*f2d0*/  QGMMA.64x32x32.F32.E4M3.E4M3 R104, gdesc[UR12], R104, gsb0 ;  /* 0x006000000c6879f3 */ /* 0x000fe20008000868 */
[----:B------:R-:W-:Y:S01]  /*f2e0*/  UIADD3 UR18, UR48, 0x102, URZ ;  /* 0x0000010230127890 */ /* 0x000fe2000fffe03f */
[----:B------:R-:W-:Y:S01]  /*f2f0*/  UMOV UR16, UR12 ;  /* 0x0000000c00107c82 */ /* 0x000fe20008000000 */
[----:B------:R-:W-:Y:S01]  /*f300*/  UMOV UR17, UR13 ;  /* 0x0000000d00117c82 */ /* 0x000fe20008000000 */
[----:B------:R-:W-:Y:S01]  /*f310*/  UMOV UR19, 0x40000040 ;  /* 0x4000004000137882 */ /* 0x000fe20000000000 */
[----:B------:R-:W-:Y:S01]  /*f320*/  STL.64 [R1+0xc0], R184 ;  /* 0x0000c0b801007387 */ /* 0x000fe20000100a00 */
[----:B------:R-:W-:Y:S02]  /*f330*/  IMAD.MOV.U32 R2, RZ, RZ, R198 ;  /* 0x000000ffff027224 */ /* 0x000fe400078e00c6 */
[----:B------:R-:W-:Y:S01]  /*f340*/  IMAD.MOV.U32 R0, RZ, RZ, R199 ;  /* 0x000000ffff007224 */ /* 0x000fe200078e00c7 */
[----:B------:R-:W-:Y:S01]  /*f350*/  STL.64 [R1+0xc8], R186 ;  /* 0x0000c8ba01007387 */ /* 0x000fe20000100a00 */
[----:B------:R-:W-:-:S02]  /*f360*/  WARPGROUP.DEPBAR.LE gsb0, 0x0 ;  /* 0x00008000000079c5 */ /* 0x000fc40000010000 */
[----:B------:R-:W-:-:S06]  /*f370*/  WARPGROUP.ARRIVE ;  /* 0x00000000000079c5 */ /* 0x000fcc0000000000 */
[----:B------:R-:W-:Y:S01]  /*f380*/  QGMMA.64x32x32.F32.E4M3.E4M3 R168, gdesc[UR16], R168, gsb0 ;  /* 0x0060000010a879f3 */ /* 0x000fe200080008a8 */
[----:B------:R0:W-:Y:S01]  /*f390*/  STL [R1+0xd0], R188 ;  /* 0x0000d0bc01007387 */ /* 0x0001e20000100800 */
        /* <DEDUP_REMOVED lines=12> */
[----:B------:R-:W-:-:S03]  /*f460*/  IMAD.MOV.U32 R235, RZ, RZ, R189 ;  /* 0x000000ffffeb7224 */ /* 0x000fc600078e00bd */
[----:B------:R-:W2:Y:S04]  /*f470*/  LDL.LU.64 R190, [R1+0xa60] ;  /* 0x000a600001be7983 */ /* 0x000ea80000300a00 */
        /* <DEDUP_REMOVED lines=9> */
[----:B------:R-:W-:Y:S01]  /*f510*/  STL.64 [R1+0x1b0], R116 ;  /* 0x0001b07401007387 */ /* 0x000fe20000100a00 */
[----:B------:R-:W-:-:S03]  /*f520*/  WARPGROUP.DEPBAR.LE gsb0, 0x0 ;  /* 0x00008000000079c5 */ /* 0x000fc60000010000 */
[----:B------:R-:W-:Y:S04]  /*f530*/  STL.64 [R1+0x1b8], R118 ;  /* 0x0001b87601007387 */ /* 0x000fe80000100a00 */
        /* <DEDUP_REMOVED lines=12> */
[----:B---3--:R-:W-:-:S03]  /*f600*/  IMAD.MOV.U32 R172, RZ, RZ, R204 ;  /* 0x000000ffffac7224 */ /* 0x008fc600078e00cc */
[----:B------:R-:W3:Y:S01]  /*f610*/  LDL.LU R200, [R1+0xa44] ;  /* 0x000a440001c87983 */ /* 0x000ee20000300800 */
[----:B------:R-:W-:-:S03]  /*f620*/  IMAD.MOV.U32 R173, RZ, RZ, R205 ;  /* 0x000000ffffad7224 */ /* 0x000fc600078e00cd */
[----:B------:R-:W3:Y:S01]  /*f630*/  LDL.LU R201, [R1+0xa40] ;  /* 0x000a400001c97983 */ /* 0x000ee20000300800 */
[----:B----4-:R-:W-:-:S03]  /*f640*/  IMAD.MOV.U32 R174, RZ, RZ, R206 ;  /* 0x000000ffffae7224 */ /* 0x010fc600078e00ce */
[----:B------:R-:W3:Y:S01]  /*f650*/  LDL.LU R202, [R1+0xa3c] ;  /* 0x000a3c0001ca7983 */ /* 0x000ee20000300800 */
[----:B------:R-:W-:-:S03]  /*f660*/  IMAD.MOV.U32 R175, RZ, RZ, R207 ;  /* 0x000000ffffaf7224 */ /* 0x000fc600078e00cf */
[----:B------:R-:W3:Y:S01]  /*f670*/  LDL.LU R203, [R1+0xa38] ;  /* 0x000a380001cb7983 */ /* 0x000ee20000300800 */
[----:B0-----:R-:W-:-:S03]  /*f680*/  IMAD.MOV.U32 R176, RZ, RZ, R208 ;  /* 0x000000ffffb07224 */ /* 0x001fc600078e00d0 */
[----:B------:R-:W3:Y:S01]  /*f690*/  LDL.LU R204, [R1+0xa34] ;  /* 0x000a340001cc7983 */ /* 0x000ee20000300800 */
[----:B------:R-:W-:-:S03]  /*f6a0*/  IMAD.MOV.U32 R177, RZ, RZ, R209 ;  /* 0x000000ffffb17224 */ /* 0x000fc600078e00d1 */
[----:B------:R-:W3:Y:S01]  /*f6b0*/  LDL.LU R205, [R1+0xa30] ;  /* 0x000a300001cd7983 */ /* 0x000ee20000300800 */
[----:B------:R-:W-:-:S03]  /*f6c0*/  IMAD.MOV.U32 R178, RZ, RZ, R210 ;  /* 0x000000ffffb27224 */ /* 0x000fc600078e00d2 */
        /* <DEDUP_REMOVED lines=16> */
[----:B------:R-:W-:Y:S01]  /*f7d0*/  UMOV UR24, UR12 ;  /* 0x0000000c00187c82 */ /* 0x000fe20008000000 */
[----:B------:R-:W-:Y:S01]  /*f7e0*/  UMOV UR25, UR13 ;  /* 0x0000000d00197c82 */ /* 0x000fe20008000000 */
[----:B------:R-:W-:Y:S01]  /*f7f0*/  UMOV UR27, 0x40000040 ;  /* 0x40000040001b7882 */ /* 0x000fe20000000000 */
        /* <DEDUP_REMOVED lines=16> */
[----:B---3--:R-:W-:-:S06]  /*f900*/  WARPGROUP.ARRIVE ;  /* 0x00000000000079c5 */ /* 0x008fcc0000000000 */
[----:B------:R-:W-:Y:S03]  /*f910*/  QGMMA.64x32x32.F32.E4M3.E4M3 R200, gdesc[UR24], R200, gsb0 ;  /* 0x0060000018c879f3 */ /* 0x000fe600080008c8 */
[----:B------:R-:W-:Y:S02]  /*f920*/  WARPGROUP.DEPBAR.LE gsb0, 0x0 ;  /* 0x00008000000079c5 */ /* 0x000fe40000010000 */
[----:B------:R-:W-:Y:S04]  /*f930*/  STL.64 [R1+0x940], R214 ;  /* 0x000940d601007387 */ /* 0x000fe80000100a00 */
        /* <DEDUP_REMOVED lines=9> */
[----:B---3--:R-:W-:Y:S02]  /*f9d0*/  IMAD.MOV.U32 R202, RZ, RZ, R142 ;  /* 0x000000ffffca7224 */ /* 0x008fe400078e008e */
[----:B--2---:R-:W-:Y:S02]  /*f9e0*/  IMAD.MOV.U32 R200, RZ, RZ, R140 ;  /* 0x000000ffffc87224 */ /* 0x004fe400078e008c */
        /* <DEDUP_REMOVED lines=24> */
[----:B------:R-:W-:-:S03]  /*fb70*/  IMAD.MOV.U32 R214, RZ, RZ, R71 ;  /* 0x000000ffffd67224 */ /* 0x000fc600078e0047 */
[----:B------:R-:W4:Y:S01]  /*fb80*/  LDL.LU R71, [R1+0x9cc] ;  /* 0x0009cc0001477983 */ /* 0x000f220000300800 */
[----:B------:R-:W-:-:S03]  /*fb90*/  IMAD.MOV.U32 R215, RZ, RZ, R135 ;  /* 0x000000ffffd77224 */ /* 0x000fc600078e0087 */
        /* <DEDUP_REMOVED lines=10> */
[----:B--2---:R-:W-:-:S06]  /*fc40*/  WARPGROUP.ARRIVE ;  /* 0x00000000000079c5 */ /* 0x004fcc0000000000 */
[----:B------:R-:W-:Y:S03]  /*fc50*/  QGMMA.64x32x32.F32.E4M3.E4M3 R136, gdesc[UR28], R136, gsb0 ;  /* 0x006000001c8879f3 */ /* 0x000fe60008000888 */
[----:B------:R-:W-:Y:S02]  /*fc60*/  WARPGROUP.DEPBAR.LE gsb0, 0x0 ;  /* 0x00008000000079c5 */ /* 0x000fe40000010000 */
[----:B---3--:R-:W-:-:S06]  /*fc70*/  WARPGROUP.ARRIVE ;  /* 0x00000000000079c5 */ /* 0x008fcc0000000000 */
[----:B------:R-:W-:Y:S01]  /*fc80*/  QGMMA.64x32x32.F32.E4M3.E4M3 R72, gdesc[UR20], R72, gsb0 ;  /* 0x00600000144879f3 */ /* 0x000fe20008000848 */
[----:B------:R-:W-:Y:S01]  /*fc90*/  UMOV UR20, UR16 ;  /* 0x0000001000147c82 */ /* 0x000fe20008000000 */
[----:B------:R-:W-:Y:S01]  /*fca0*/  UMOV UR21, 0x40000040 ;  /* 0x4000004000157882 */ /* 0x000fe20000000000 */
[----:B------:R-:W-:Y:S02]  /*fcb0*/  WARPGROUP.DEPBAR.LE gsb0, 0x0 ;  /* 0x00008000000079c5 */ /* 0x000fe40000010000 */
[----:B----4-:R-:W-:-:S06]  /*fcc0*/  WARPGROUP.ARRIVE ;  /* 0x00000000000079c5 */ /* 0x010fcc0000000000 */
        /* <DEDUP_REMOVED lines=34> */
[----:B------:R-:W2:Y:S01]  /*fef0*/  LDL.LU.64 R108, [R1+0x998] ;  /* 0x00099800016c7983 */ /* 0x000ea20000300a00 */
[----:B------:R-:W-:-:S03]  /*ff00*/  WARPGROUP.DEPBAR.LE gsb0, 0x0 ;  /* 0x00008000000079c5 */ /* 0x000fc60000010000 */
        /* <DEDUP_REMOVED lines=17> */
[----:B------:R-:W3:Y:S01]  /*10020*/  LDL.LU.64 R168, [R1+0x948] ;  /* 0x0009480001a87983 */ /* 0x000ee20000300a00 */
        /* <DEDUP_REMOVED lines=20> */
[----:B--2---:R-:W-:-:S06]  /*10170*/  WARPGROUP.ARRIVE ;  /* 0x00000000000079c5 */ /* 0x004fcc0000000000 */
[----:B------:R-:W-:Y:S01]  /*10180*/  QGMMA.64x32x32.F32.E4M3.E4M3 R104, gdesc[UR28], R104, gsb0 ;  /* 0x006000001c6879f3 */ /* 0x000fe20008000868 */
[----:B------:R0:W-:Y:S04]  /*10190*/  STL.64 [R1+0x100], R200 ;  /* 0x000100c801007387 */ /* 0x0001e80000100a00 */
[----:B------:R1:W-:Y:S04]  /*101a0*/  STL.64 [R1+0x108], R202 ;  /* 0x000108ca01007387 */ /* 0x0003e80000100a00 */
[----:B------:R2:W-:Y:S04]  /*101b0*/  STL.64 [R1+0x110], R204 ;  /* 0x000110cc01007387 */ /* 0x0005e80000100a00 */
[----:B------:R-:W-:Y:S04]  /*101c0*/  STL.64 [R1+0x118], R206 ;  /* 0x000118ce01007387 */ /* 0x000fe80000100a00 */
[----:B------:R-:W-:Y:S04]  /*101d0*/  STL.64 [R1+0x120], R208 ;  /* 0x000120d001007387 */ /* 0x000fe80000100a00 */
[----:B------:R-:W-:Y:S04]  /*101e0*/  STL.64 [R1+0x128], R210 ;  /* 0x000128d201007387 */ /* 0x000fe80000100a00 */
[----:B------:R-:W-:Y:S04]  /*101f0*/  STL.64 [R1+0x130], R212 ;  /* 0x000130d401007387 */ /* 0x000fe80000100a00 */
[----:B------:R-:W-:Y:S04]  /*10200*/  STL.64 [R1+0x138], R214 ;  /* 0x000138d601007387 */ /* 0x000fe80000100a00 */
[----:B0-----:R-:W3:Y:S04]  /*10210*/  LDL.LU R200, [R1+0xc0] ;  /* 0x0000c00001c87983 */ /* 0x001ee80000300800 */
[----:B------:R-:W3:Y:S04]  /*10220*/  LDL.LU R201, [R1+0xc4] ;  /* 0x0000c40001c97983 */ /* 0x000ee80000300800 */
[----:B-1----:R-:W3:Y:S04]  /*10230*/  LDL.LU R202, [R1+0xc8] ;  /* 0x0000c80001ca7983 */ /* 0x002ee80000300800 */
[----:B------:R-:W3:Y:S04]  /*10240*/  LDL.LU R203, [R1+0xcc] ;  /* 0x0000cc0001cb7983 */ /* 0x000ee80000300800 */
[----:B--2---:R-:W3:Y:S01]  /*10250*/  LDL.LU R204, [R1+0xd0] ;  /* 0x0000d00001cc7983 */ /* 0x004ee20000300800 */
[----:B------:R-:W-:-:S02]  /*10260*/  WARPGROUP.DEPBAR.LE gsb0, 0x0 ;  /* 0x00008000000079c5 */ /* 0x000fc40000010000 */
        /* <DEDUP_REMOVED lines=15> */
[----:B------:R-:W-:Y:S04]  /*10360*/  STL.64 [R1+0x900], R182 ;  /* 0x000900b601007387 */ /* 0x000fe80000100a00 */
[----:B------:R-:W-:Y:S04]  /*10370*/  STL.64 [R1+0x8f8], R180 ;  /* 0x0008f8b401007387 */ /* 0x000fe80000100a00 */
[----:B------:R-:W-:Y:S01]  /*10380*/  STL.64 [R1+0x8f0], R178 ;  /* 0x0008f0b201007387 */ /* 0x000fe20000100a00 */
[----:B------:R-:W-:-:S02]  /*10390*/  WARPGROUP.DEPBAR.LE gsb0, 0x0 ;  /* 0x00008000000079c5 */ /* 0x000fc40000010000 */
[----:B------:R-:W-:-:S06]  /*103a0*/  WARPGROUP.ARRIVE ;  /* 0x00000000000079c5 */ /* 0x000fcc0000000000 */
[----:B------:R-:W-:Y:S01]  /*103b0*/  QGMMA.64x32x32.F32.E4M3.E4M3 R152, gdesc[UR24], R152, gsb0 ;  /* 0x00600000189879f3 */ /* 0x000fe20008000898 */
        /* <DEDUP_REMOVED lines=14> */
[----:B------:R0:W-:Y:S01]  /*104a0*/  STL [R1+0x8bc], R105 ;  /* 0x0008bc6901007387 */ /* 0x0001e20000100800 */
[----:B------:R-:W-:-:S03]  /*104b0*/  UIADD3 UR17, UR45, 0x4, URZ ;  /* 0x000000042d117890 */ /* 0x000fc6000fffe03f */
[----:B------:R-:W-:Y:S04]  /*104c0*/  STL [R1+0x8b8], R106 ;  /* 0x0008b86a01007387 */ /* 0x000fe80000100800 */
[----:B------:R1:W-:Y:S04]  /*104d0*/  STL [R1+0x8b4], R107 ;  /* 0x0008b46b01007387 */ /* 0x0003e80000100800 */
[----:B------:R-:W-:Y:S01]  /*104e0*/  STL [R1+0x8b0], R108 ;  /* 0x0008b06c01007387 */ /* 0x000fe20000100800 */
[----:B------:R-:W-:-:S03]  /*104f0*/  WARPGROUP.DEPBAR.LE gsb0, 0x0 ;  /* 0x00008000000079c5 */ /* 0x000fc60000010000 */
[----:B------:R4:W-:Y:S01]  /*10500*/  STL [R1+0x8ac], R109 ;  /* 0x0008ac6d01007387 */ /* 0x0009e20000100800 */
[----:B------:R-:W-:-:S03]  /*10510*/  WARPGROUP.ARRIVE ;  /* 0x00000000000079c5 */ /* 0x000fc60000000000 */
[----:B------:R-:W-:Y:S04]  /*10520*/  STL [R1+0x8a8], R110 ;  /* 0x0008a86e01007387 */ /* 0x000fe80000100800 */
[----:B------:R4:W-:Y:S04]  /*10530*/  STL [R1+0x8a4], R111 ;  /* 0x0008a46f01007387 */ /* 0x0009e80000100800 */
[----:B------:R-:W-:Y:S01]  /*10540*/  STL [R1+0x8a0], R112 ;  /* 0x0008a07001007387 */ /* 0x000fe20000100800 */
[----:B------:R-:W-:-:S03]  /*10550*/  UMOV UR12, UR17 ;  /* 0x00000011000c7c82 */ /* 0x000fc60008000000 */
[----:B------:R4:W-:Y:S01]  /*10560*/  STL [R1+0x89c], R113 ;  /* 0x00089c7101007387 */ /* 0x0009e20000100800 */
[----:B------:R-:W-:-:S03]  /*10570*/  UMOV UR16, UR20 ;  /* 0x0000001400107c82 */ /* 0x000fc60008000000 */
[----:B------:R-:W-:Y:S01]  /*10580*/  STL [R1+0x898], R114 ;  /* 0x0008987201007387 */ /* 0x000fe20000100800 */
[----:B------:R-:W-:Y:S02]  /*10590*/  UMOV UR17, UR21 ;  /* 0x0000001500117c82 */ /* 0x000fe40008000000 */
[----:B------:R-:W-:Y:S01]  /*105a0*/  QGMMA.64x32x32.F32.E4M3.E4M3 R216, gdesc[UR16], R216, gsb0 ;  /* 0x0060000010d879f3 */ /* 0x000fe200080008d8 */
[----:B------:R4:W-:Y:S04]  /*105b0*/  STL [R1+0x894], R115 ;  /* 0x0008947301007387 */ /* 0x0009e80000100800 */
[----:B------:R-:W-:Y:S04]  /*105c0*/  STL [R1+0x890], R116 ;  /* 0x0008907401007387 */ /* 0x000fe80000100800 */
[----:B------:R4:W-:Y:S04]  /*105d0*/  STL [R1+0x88c], R117 ;  /* 0x00088c7501007387 */ /* 0x0009e80000100800 */
[----:B------:R-:W-:Y:S04]  /*105e0*/  STL [R1+0x888], R118 ;  /* 0x0008887601007387 */ /* 0x000fe80000100800 */
[----:B------:R4:W-:Y:S04]  /*105f0*/  STL [R1+0x884], R119 ;  /* 0x0008847701007387 */ /* 0x0009e80000100800 */
[----:B0-----:R-:W2:Y:S04]  /*10600*/  LDL.LU.64 R104, [R1+0x180] ;  /* 0x0001800001687983 */ /* 0x001ea80000300a00 */
[----:B-1----:R-:W2:Y:S04]  /*10610*/  LDL.LU.64 R106, [R1+0x188] ;  /* 0x00018800016a7983 */ /* 0x002ea80000300a00 */
[----:B----4-:R-:W2:Y:S04]  /*10620*/  LDL.LU.64 R108, [R1+0x190] ;  /* 0x00019000016c7983 */ /* 0x010ea80000300a00 */
[----:B------:R-:W2:Y:S04]  /*10630*/  LDL.LU.64 R110, [R1+0x198] ;  /* 0x00019800016e7983 */ /* 0x000ea80000300a00 */
[----:B------:R-:W2:Y:S04]  /*10640*/  LDL.LU.64 R112, [R1+0x1a0] ;  /* 0x0001a00001707983 */ /* 0x000ea80000300a00 */
[----:B------:R-:W2:Y:S04]  /*10650*/  LDL.LU.64 R114, [R1+0x1a8] ;  /* 0x0001a80001727983 */ /* 0x000ea80000300a00 */
[----:B------:R-:W2:Y:S04]  /*10660*/  LDL.LU.64 R116, [R1+0x1b0] ;  /* 0x0001b00001747983 */ /* 0x000ea80000300a00 */
[----:B------:R-:W2:Y:S01]  /*10670*/  LDL.LU.64 R118, [R1+0x1b8] ;  /* 0x0001b80001767983 */ /* 0x000ea20000300a00 */
        /* <DEDUP_REMOVED lines=11> */
[----:B------:R-:W-:-:S05]  /*10730*/  WARPGROUP.DEPBAR.LE gsb0, 0x0 ;  /* 0x00008000000079c5 */ /* 0x000fca0000010000 */
[----:B---3--:R-:W-:Y:S01]  /*10740*/  WARPGROUP.ARRIVE ;  /* 0x00000000000079c5 */ /* 0x008fe20000000000 */
[----:B------:R-:W-:Y:S01]  /*10750*/  UMOV UR22, UR14 ;  /* 0x0000000e00167c82 */ /* 0x000fe20008000000 */
[----:B------:R-:W-:-:S04]  /*10760*/  UMOV UR23, UR15 ;  /* 0x0000000f00177c82 */ /* 0x000fc80008000000 */
[----:B------:R-:W-:Y:S01]  /*10770*/  QGMMA.64x32x32.F32.E4M3.E4M3 R200, gdesc[UR20], R200, gsb0 ;  /* 0x0060000014c879f3 */ /* 0x000fe200080008c8 */
[----:B------:R-:W-:Y:S04]  /*10780*/  STL [R1+0x880], R51 ;  /* 0x0008803301007387 */ /* 0x000fe80000100800 */
[----:B------:R-:W-:Y:S04]  /*10790*/  STL [R1+0x87c], R52 ;  /* 0x00087c3401007387 */ /* 0x000fe80000100800 */
[----:B------:R-:W-:Y:S04]  /*107a0*/  STL [R1+0x878], R53 ;  /* 0x0008783501007387 */ /* 0x000fe80000100800 */
[----:B------:R-:W-:Y:S04]  /*107b0*/  STL [R1+0x874], R54 ;  /* 0x0008743601007387 */ /* 0x000fe80000100800 */
[----:B------:R-:W-:Y:S01]  /*107c0*/  STL [R1+0x870], R55 ;  /* 0x0008703701007387 */ /* 0x000fe20000100800 */
        /* <DEDUP_REMOVED lines=18> */
[----:B------:R-:W-:Y:S01]  /*108f0*/  UMOV UR13, 0x40000040 ;  /* 0x40000040000d7882 */ /* 0x000fe20000000000 */
[----:B------:R-:W-:-:S05]  /*10900*/  UMOV UR15, 0x40000040 ;  /* 0x40000040000f7882 */ /* 0x000fca0000000000 */
[----:B------:R-:W-:Y:S01]  /*10910*/  UMOV UR14, UR26 ;  /* 0x0000001a000e7c82 */ /* 0x000fe20008000000 */
[----:B------:R-:W-:Y:S01]  /*10920*/  UIADD3 UR18, UR48, 0x104, URZ ;  /* 0x0000010430127890 */ /* 0x000fe2000fffe03f */
[----:B------:R-:W-:Y:S01]  /*10930*/  UMOV UR24, UR12 ;  /* 0x0000000c00187c82 */ /* 0x000fe20008000000 */
[----:B------:R-:W-:Y:S01]  /*10940*/  UMOV UR25, UR13 ;  /* 0x0000000d00197c82 */ /* 0x000fe20008000000 */
[----:B------:R-:W-:-:S04]  /*10950*/  UMOV UR27, 0x40000040 ;  /* 0x40000040001b7882 */ /* 0x000fc80000000000 */
[----:B------:R-:W-:Y:S01]  /*10960*/  UMOV UR26, UR18 ;  /* 0x00000012001a7c82 */ /* 0x000fe20008000000 */
[----:B--2---:R-:W-:-:S06]  /*10970*/  WARPGROUP.ARRIVE ;  /* 0x00000000000079c5 */ /* 0x004fcc0000000000 */
[----:B------:R-:W-:Y:S03]  /*10980*/  QGMMA.64x32x32.F32.E4M3.E4M3 R104, gdesc[UR12], R104, gsb0 ;  /* 0x006000000c6879f3 */ /* 0x000fe60008000868 */
[----:B------:R-:W-:Y:S02]  /*10990*/  WARPGROUP.DEPBAR.LE gsb0, 0x0 ;  /* 0x00008000000079c5 */ /* 0x000fe40000010000 */
[----:B------:R-:W-:-:S06]  /*109a0*/  WARPGROUP.ARRIVE ;  /* 0x00000000000079c5 */ /* 0x000fcc0000000000 */
[----:B------:R-:W-:Y:S01]  /*109b0*/  QGMMA.64x32x32.F32.E4M3.E4M3 R168, gdesc[UR24], R168, gsb0 ;  /* 0x0060000018a879f3 */ /* 0x000fe200080008a8 */
[----:B------:R-:W-:Y:S01]  /*109c0*/  UIADD3 UR20, UR48, 0x204, URZ ;  /* 0x0000020430147890 */ /* 0x000fe2000fffe03f */
[----:B------:R-:W-:Y:S01]  /*109d0*/  UMOV UR16, UR12 ;  /* 0x0000000c00107c82 */ /* 0x000fe20008000000 */
[----:B------:R-:W-:Y:S01]  /*109e0*/  UMOV UR17, UR13 ;  /* 0x0000000d00117c82 */ /* 0x000fe20008000000 */
[----:B------:R-:W-:-:S04]  /*109f0*/  UMOV UR19, 0x40000040 ;  /* 0x4000004000137882 */ /* 0x000fc80000000000 */
[----:B------:R-:W-:Y:S01]  /*10a00*/  UMOV UR18, UR20 ;  /* 0x0000001400127c82 */ /* 0x000fe20008000000 */
        /* <DEDUP_REMOVED lines=11> */
[----:B------:R-:W-:Y:S01]  /*10ac0*/  UMOV UR28, UR12 ;  /* 0x0000000c001c7c82 */ /* 0x000fe20008000000 */
[----:B------:R-:W-:Y:S01]  /*10ad0*/  UMOV UR29, UR13 ;  /* 0x0000000d001d7c82 */ /* 0x000fe20008000000 */
[----:B------:R-:W-:Y:S01]  /*10ae0*/  UMOV UR31, 0x40000040 ;  /* 0x40000040001f7882 */ /* 0x000fe20000000000 */
[----:B------:R-:W-:Y:S02]  /*10af0*/  IMAD.MOV.U32 R51, RZ, RZ, R104 ;  /* 0x000000ffff337224 */ /* 0x000fe400078e0068 */
[----:B------:R-:W-:Y:S02]  /*10b00*/  IMAD.MOV.U32 R52, RZ, RZ, R105 ;  /* 0x000000ffff347224 */ /* 0x000fe400078e0069 */
[----:B------:R-:W-:Y:S02]  /*10b10*/  IMAD.MOV.U32 R104, RZ, RZ, R168 ;  /* 0x000000ffff687224 */ /* 0x000fe400078e00a8 */
[----:B------:R-:W-:Y:S01]  /*10b20*/  IMAD.MOV.U32 R53, RZ, RZ, R106 ;  /* 0x000000ffff357224 */ /* 0x000fe200078e006a */
[----:B------:R-:W2:Y:S01]  /*10b30*/  LDL.LU R168, [R1+0x40] ;  /* 0x0000400001a87983 */ /* 0x000ea20000300800 */
[----:B------:R-:W-:-:S02]  /*10b40*/  IMAD.MOV.U32 R105, RZ, RZ, R169 ;  /* 0x000000ffff697224 */ /* 0x000fc400078e00a9 */
[----:B------:R-:W-:Y:S01]  /*10b50*/  IMAD.MOV.U32 R54, RZ, RZ, R107 ;  /* 0x000000ffff367224 */ /* 0x000fe200078e006b */
[----:B------:R-:W2:Y:S01]  /*10b60*/  LDL.LU R169, [R1+0x44] ;  /* 0x0000440001a97983 */ /* 0x000ea20000300800 */
[----:B------:R-:W-:Y:S02]  /*10b70*/  IMAD.MOV.U32 R106, RZ, RZ, R170 ;  /* 0x000000ffff6a7224 */ /* 0x000fe400078e00aa */
[----:B------:R-:W-:Y:S01]  /*10b80*/  IMAD.MOV.U32 R55, RZ, RZ, R108 ;  /* 0x000000ffff377224 */ /* 0x000fe200078e006c */
[----:B------:R-:W2:Y:S01]  /*10b90*/  LDL.LU R170, [R1+0x48] ;  /* 0x0000480001aa7983 */ /* 0x000ea20000300800 */
        /* <DEDUP_REMOVED lines=9> */
[----:B------:R-:W-:Y:S01]  /*10c30*/  IMAD.MOV.U32 R110, RZ, RZ, R174 ;  /* 0x000000ffff6e7224 */ /* 0x000fe200078e00ae */
[----:B------:R-:W-:Y:S02]  /*10c40*/  WARPGROUP.DEPBAR.LE gsb0, 0x0 ;  /* 0x00008000000079c5 */ /* 0x000fe40000010000 */
[----:B------:R-:W-:Y:S01]  /*10c50*/  WARPGROUP.ARRIVE ;  /* 0x00000000000079c5 */ /* 0x000fe20000000000 */
[----:B------:R-:W-:Y:S01]  /*10c60*/  IMAD.MOV.U32 R232, RZ, RZ, R112 ;  /* 0x000000ffffe87224 */ /* 0x000fe200078e0070 */
[----:B------:R-:W2:Y:S04]  /*10c70*/  LDL.LU R174, [R1+0x58] ;  /* 0x0000580001ae7983 */ /* 0x000ea80000300800 */
[----:B------:R-:W-:Y:S01]  /*10c80*/  QGMMA.64x32x32.F32.E4M3.E4M3 R72, gdesc[UR28], R72, gsb0 ;  /* 0x006000001c4879f3 */ /* 0x000fe20008000848 */
        /* <DEDUP_REMOVED lines=23> */
[----:B------:R-:W2:Y:S04]  /*10e00*/  LDL.LU R182, [R1+0x78] ;  /* 0x0000780001b67983 */ /* 0x000ea80000300800 */
[----:B------:R-:W2:Y:S01]  /*10e10*/  LDL.LU R183, [R1+0x7c] ;  /* 0x00007c0001b77983 */ /* 0x000ea20000300800 */
        /* <DEDUP_REMOVED lines=20> */
[----:B------:R4:W-:Y:S01]  /*10f60*/  STL [R1+0x808], R209 ;  /* 0x000808d101007387 */ /* 0x0009e20000100800 */
[----:B------:R-:W-:-:S03]  /*10f70*/  UMOV UR16, UR28 ;  /* 0x0000001c00107c82 */ /* 0x000fc60008000000 */
[----:B------:R-:W-:Y:S01]  /*10f80*/  STL [R1+0x804], R210 ;  /* 0x000804d201007387 */ /* 0x000fe20000100800 */
[----:B------:R-:W-:-:S03]  /*10f90*/  UMOV UR17, UR29 ;  /* 0x0000001d00117c82 */ /* 0x000fc60008000000 */
[----:B------:R4:W-:Y:S04]  /*10fa0*/  STL [R1+0x800], R211 ;  /* 0x000800d301007387 */ /* 0x0009e80000100800 */
[----:B------:R-:W-:Y:S04]  /*10fb0*/  STL [R1+0x7fc], R212 ;  /* 0x0007fcd401007387 */ /* 0x000fe80000100800 */
[----:B------:R4:W-:Y:S01]  /*10fc0*/  STL [R1+0x7f8], R213 ;  /* 0x0007f8d501007387 */ /* 0x0009e20000100800 */
[----:B------:R-:W-:Y:S02]  /*10fd0*/  WARPGROUP.DEPBAR.LE gsb0, 0x0 ;  /* 0x00008000000079c5 */ /* 0x000fe40000010000 */
[----:B------:R-:W-:Y:S01]  /*10fe0*/  WARPGROUP.ARRIVE ;  /* 0x00000000000079c5 */ /* 0x000fe20000000000 */
[----:B------:R-:W-:Y:S04]  /*10ff0*/  STL [R1+0x7f4], R214 ;  /* 0x0007f4d601007387 */ /* 0x000fe80000100800 */
[----:B------:R4:W-:Y:S01]  /*11000*/  STL [R1+0x7f0], R215 ;  /* 0x0007f0d701007387 */ /* 0x0009e20000100800 */
[----:B------:R-:W-:Y:S03]  /*11010*/  QGMMA.64x32x32.F32.E4M3.E4M3 R184, gdesc[UR16], R184, gsb0 ;  /* 0x0060000010b879f3 */ /* 0x000fe600080008b8 */
[----:B0-----:R-:W2:Y:S04]  /*11020*/  LDL.LU.64 R200, [R1+0x140] ;  /* 0x0001400001c87983 */ /* 0x001ea80000300a00 */
[----:B-1----:R-:W2:Y:S04]  /*11030*/  LDL.LU.64 R202, [R1+0x148] ;  /* 0x0001480001ca7983 */ /* 0x002ea80000300a00 */
[----:B---3--:R-:W3:Y:S04]  /*11040*/  LDL.LU.64 R204, [R1+0x150] ;  /* 0x0001500001cc7983 */ /* 0x008ee80000300a00 */
[----:B----4-:R-:W3:Y:S04]  /*11050*/  LDL.LU.64 R206, [R1+0x158] ;  /* 0x0001580001ce7983 */ /* 0x010ee80000300a00 */
[----:B------:R-:W3:Y:S04]  /*11060*/  LDL.LU.64 R208, [R1+0x160] ;  /* 0x0001600001d07983 */ /* 0x000ee80000300a00 */
[----:B------:R-:W3:Y:S04]  /*11070*/  LDL.LU.64 R210, [R1+0x168] ;  /* 0x0001680001d27983 */ /* 0x000ee80000300a00 */
[----:B------:R-:W3:Y:S04]  /*11080*/  LDL.LU.64 R212, [R1+0x170] ;  /* 0x0001700001d47983 */ /* 0x000ee80000300a00 */
[----:B------:R-:W3:Y:S04]  /*11090*/  LDL.LU.64 R214, [R1+0x178] ;  /* 0x0001780001d67983 */ /* 0x000ee80000300a00 */
        /* <DEDUP_REMOVED lines=33> */
[----:B--2---:R-:W-:Y:S01]  /*112b0*/  WARPGROUP.ARRIVE ;  /* 0x00000000000079c5 */ /* 0x004fe20000000000 */
[----:B------:R-:W-:Y:S01]  /*112c0*/  UMOV UR24, UR28 ;  /* 0x0000001c00187c82 */ /* 0x000fe20008000000 */
[----:B------:R-:W-:-:S04]  /*112d0*/  UMOV UR25, UR29 ;  /* 0x0000001d00197c82 */ /* 0x000fc80008000000 */
[----:B------:R-:W-:Y:S03]  /*112e0*/  QGMMA.64x32x32.F32.E4M3.E4M3 R168, gdesc[UR24], R168, gsb0 ;  /* 0x0060000018a879f3 */ /* 0x000fe600080008a8 */
        /* <DEDUP_REMOVED lines=19> */
[----:B---3--:R-:W-:-:S06]  /*11420*/  WARPGROUP.ARRIVE ;  /* 0x00000000000079c5 */ /* 0x008fcc0000000000 */
[----:B------:R-:W-:Y:S01]  /*11430*/  QGMMA.64x32x32.F32.E4M3.E4M3 R200, gdesc[UR12], R200, gsb0 ;  /* 0x006000000cc879f3 */ /* 0x000fe200080008c8 */
[----:B------:R-:W-:Y:S01]  /*11440*/  UIADD3 UR16, UR45, 0x804, URZ ;  /* 0x000008042d107890 */ /* 0x000fe2000fffe03f */
[----:B------:R-:W-:-:S06]  /*11450*/  UMOV UR13, 0x40000040 ;  /* 0x40000040000d7882 */ /* 0x000fcc0000000000 */
[----:B------:R-:W-:Y:S01]  /*11460*/  UMOV UR12, UR16 ;  /* 0x00000010000c7c82 */ /* 0x000fe20008000000 */
        /* <DEDUP_REMOVED lines=11> */
[----:B--2---:R-:W-:-:S06]  /*11520*/  WARPGROUP.ARRIVE ;  /* 0x00000000000079c5 */ /* 0x004fcc0000000000 */
        /* <DEDUP_REMOVED lines=13> */
[----:B---3--:R-:W-:Y:S02]  /*11600*/  IMAD.MOV.U32 R168, RZ, RZ, R104 ;  /* 0x000000ffffa87224 */ /* 0x008fe400078e0068 */
        /* <DEDUP_REMOVED lines=28> */
[----:B------:R-:W-:Y:S01]  /*117d0*/  UMOV UR20, UR12 ;  /* 0x0000000c00147c82 */ /* 0x000fe20008000000 */
[----:B------:R-:W-:Y:S01]  /*117e0*/  UMOV UR21, UR13 ;  /* 0x0000000d00157c82 */ /* 0x000fe20008000000 */
[----:B------:R-:W-:-:S02]  /*117f0*/  IMAD.MOV.U32 R140, RZ, RZ, R200 ;  /* 0x000000ffff8c7224 */ /* 0x000fc400078e00c8 */
[----:B------:R-:W-:Y:S02]  /*11800*/  IMAD.MOV.U32 R141, RZ, RZ, R201 ;  /* 0x000000ffff8d7224 */ /* 0x000fe400078e00c9 */
[----:B------:R-:W-:Y:S02]  /*11810*/  IMAD.MOV.U32 R142, RZ, RZ, R202 ;  /* 0x000000ffff8e7224 */ /* 0x000fe400078e00ca */
[----:B------:R-:W-:Y:S02]  /*11820*/  IMAD.MOV.U32 R143, RZ, RZ, R203 ;  /* 0x000000ffff8f7224 */ /* 0x000fe400078e00cb */
[----:B------:R-:W-:Y:S02]  /*11830*/  IMAD.MOV.U32 R200, RZ, RZ, R184 ;  /* 0x000000ffffc87224 */ /* 0x000fe400078e00b8 */
[----:B------:R-:W-:Y:S02]  /*11840*/  IMAD.MOV.U32 R201, RZ, RZ, R185 ;  /* 0x000000ffffc97224 */ /* 0x000fe400078e00b9 */
[----:B------:R-:W-:Y:S01]  /*11850*/  IMAD.MOV.U32 R144, RZ, RZ, R204 ;  /* 0x000000ffff907224 */ /* 0x000fe200078e00cc */
[----:B------:R-:W3:Y:S01]  /*11860*/  LDL.LU.64 R184, [R1+0xc0] ;  /* 0x0000c00001b87983 */ /* 0x000ee20000300a00 */
[----:B------:R-:W-:-:S02]  /*11870*/  IMAD.MOV.U32 R145, RZ, RZ, R205 ;  /* 0x000000ffff917224 */ /* 0x000fc400078e00cd */
[----:B------:R-:W-:Y:S02]  /*11880*/  IMAD.MOV.U32 R202, RZ, RZ, R186 ;  /* 0x000000ffffca7224 */ /* 0x000fe400078e00ba */
[----:B------:R-:W-:Y:S02]  /*11890*/  IMAD.MOV.U32 R203, RZ, RZ, R187 ;  /* 0x000000ffffcb7224 */ /* 0x000fe400078e00bb */
[----:B------:R-:W-:Y:S01]  /*118a0*/  IMAD.MOV.U32 R146, RZ, RZ, R206 ;  /* 0x000000ffff927224 */ /* 0x000fe200078e00ce */
[----:B------:R-:W3:Y:S01]  /*118b0*/  LDL.LU.64 R186, [R1+0xc8] ;  /* 0x0000c80001ba7983 */ /* 0x000ee20000300a00 */
[----:B------:R-:W-:Y:S02]  /*118c0*/  IMAD.MOV.U32 R147, RZ, RZ, R207 ;  /* 0x000000ffff937224 */ /* 0x000fe400078e00cf */
[----:B------:R-:W-:Y:S02]  /*118d0*/  IMAD.MOV.U32 R204, RZ, RZ, R188 ;  /* 0x000000ffffcc7224 */ /* 0x000fe400078e00bc */
[----:B------:R-:W-:-:S02]  /*118e0*/  IMAD.MOV.U32 R205, RZ, RZ, R189 ;  /* 0x000000ffffcd7224 */ /* 0x000fc400078e00bd */
[----:B------:R-:W-:Y:S01]  /*118f0*/  IMAD.MOV.U32 R148, RZ, RZ, R208 ;  /* 0x000000ffff947224 */ /* 0x000fe200078e00d0 */
[----:B------:R-:W3:Y:S01]  /*11900*/  LDL.LU.64 R188, [R1+0xd0] ;  /* 0x0000d00001bc7983 */ /* 0x000ee20000300a00 */
        /* <DEDUP_REMOVED lines=20> */
[----:B------:R-:W-:-:S03]  /*11a50*/  IMAD.MOV.U32 R215, RZ, RZ, R199 ;  /* 0x000000ffffd77224 */ /* 0x000fc600078e00c7 */
[----:B------:R-:W3:Y:S01]  /*11a60*/  LDL.LU.64 R198, [R1+0xf8] ;  /* 0x0000f80001c67983 */ /* 0x000ee20000300a00 */
[----:B--2---:R-:W-:-:S06]  /*11a70*/  WARPGROUP.ARRIVE ;  /* 0x00000000000079c5 */ /* 0x004fcc0000000000 */
[----:B------:R-:W-:Y:S03]  /*11a80*/  QGMMA.64x32x32.F32.E4M3.E4M3 R104, gdesc[UR20], R104, gsb0 ;  /* 0x00600000146879f3 */ /* 0x000fe60008000868 */
[----:B------:R-:W-:Y:S02]  /*11a90*/  WARPGROUP.DEPBAR.LE gsb0, 0x0 ;  /* 0x00008000000079c5 */ /* 0x000fe40000010000 */
[----:B------:R-:W-:Y:S04]  /*11aa0*/  STL.64 [R1+0x7a8], R118 ;  /* 0x0007a87601007387 */ /* 0x000fe80000100a00 */
[----:B------:R-:W-:Y:S04]  /*11ab0*/  STL.64 [R1+0x7a0], R116 ;  /* 0x0007a07401007387 */ /* 0x000fe80000100a00 */
[----:B------:R-:W-:Y:S04]  /*11ac0*/  STL.64 [R1+0x798], R114 ;  /* 0x0007987201007387 */ /* 0x000fe80000100a00 */
[----:B------:R-:W-:Y:S04]  /*11ad0*/  STL.64 [R1+0x790], R112 ;  /* 0x0007907001007387 */ /* 0x000fe80000100a00 */
[----:B------:R-:W-:Y:S04]  /*11ae0*/  STL.64 [R1+0x788], R110 ;  /* 0x0007886e01007387 */ /* 0x000fe80000100a00 */
[----:B------:R0:W-:Y:S04]  /*11af0*/  STL.64 [R1+0x780], R108 ;  /* 0x0007806c01007387 */ /* 0x0001e80000100a00 */
[----:B------:R1:W-:Y:S04]  /*11b00*/  STL.64 [R1+0x778], R106 ;  /* 0x0007786a01007387 */ /* 0x0003e80000100a00 */
[----:B------:R2:W-:Y:S01]  /*11b10*/  STL.64 [R1+0x770], R104 ;  /* 0x0007706801007387 */ /* 0x0005e20000100a00 */
[----:B0-----:R-:W-:-:S02]  /*11b20*/  IMAD.MOV.U32 R108, RZ, RZ, R55 ;  /* 0x000000ffff6c7224 */ /* 0x001fc400078e0037 */
[----:B-1----:R-:W-:Y:S02]  /*11b30*/  IMAD.MOV.U32 R106, RZ, RZ, R53 ;  /* 0x000000ffff6a7224 */ /* 0x002fe400078e0035 */
[----:B--2---:R-:W-:Y:S02]  /*11b40*/  IMAD.MOV.U32 R104, RZ, RZ, R51 ;  /* 0x000000ffff687224 */ /* 0x004fe400078e0033 */
[----:B------:R-:W2:Y:S01]  /*11b50*/  LDL.LU R51, [R1+0x880] ;  /* 0x0008800001337983 */ /* 0x000ea20000300800 */
[----:B------:R-:W-:Y:S02]  /*11b60*/  IMAD.MOV.U32 R105, RZ, RZ, R52 ;  /* 0x000000ffff697224 */ /* 0x000fe400078e0034 */
[----:B------:R-:W-:Y:S01]  /*11b70*/  IMAD.MOV.U32 R107, RZ, RZ, R54 ;  /* 0x000000ffff6b7224 */ /* 0x000fe200078e0036 */
[----:B------:R-:W2:Y:S04]  /*11b80*/  LDL.LU R52, [R1+0x87c] ;  /* 0x00087c0001347983 */ /* 0x000ea80000300800 */
[----:B------:R-:W2:Y:S04]  /*11b90*/  LDL.LU R53, [R1+0x878] ;  /* 0x0008780001357983 */ /* 0x000ea80000300800 */
[----:B------:R-:W2:Y:S04]  /*11ba0*/  LDL.LU R54, [R1+0x874] ;  /* 0x0008740001367983 */ /* 0x000ea80000300800 */
[----:B------:R-:W2:Y:S01]  /*11bb0*/  LDL.LU R55, [R1+0x870] ;  /* 0x0008700001377983 */ /* 0x000ea20000300800 */
[----:B------:R-:W-:Y:S01]  /*11bc0*/  UMOV UR28, UR12 ;  /* 0x0000000c001c7c82 */ /* 0x000fe20008000000 */
[----:B------:R-:W-:Y:S01]  /*11bd0*/  UMOV UR29, UR13 ;  /* 0x0000000d001d7c82 */ /* 0x000fe20008000000 */
[----:B------:R-:W-:-:S02]  /*11be0*/  UIADD3 UR24, UR45, 0xc04, URZ ;  /* 0x00000c042d187890 */ /* 0x000fc4000fffe03f */
[----:B------:R-:W-:-:S07]  /*11bf0*/  UIADD3 UR16, UR45, 0x6, URZ ;  /* 0x000000062d107890 */ /* 0x000fce000fffe03f */
[----:B------:R-:W-:Y:S01]  /*11c00*/  UMOV UR12, UR16 ;  /* 0x00000010000c7c82 */ /* 0x000fe20008000000 */
[----:B--2---:R-:W-:-:S06]  /*11c10*/  WARPGROUP.ARRIVE ;  /* 0x00000000000079c5 */ /* 0x004fcc0000000000 */
[----:B------:R-:W-:Y:S01]  /*11c20*/  QGMMA.64x32x32.F32.E4M3.E4M3 R40, gdesc[UR28], R40, gsb0 ;  /* 0x006000001c2879f3 */ /* 0x000fe20008000828 */
[----:B------:R-:W-:Y:S01]  /*11c30*/  UMOV UR28, UR24 ;  /* 0x00000018001c7c82 */ /* 0x000fe20008000000 */
[----:B------:R-:W-:Y:S01]  /*11c40*/  UMOV UR29, 0x40000040 ;  /* 0x40000040001d7882 */ /* 0x000fe20000000000 */
        /* <DEDUP_REMOVED lines=21> */
[----:B---3--:R-:W-:-:S06]  /*11da0*/  WARPGROUP.ARRIVE ;  /* 0x00000000000079c5 */ /* 0x008fcc0000000000 */
        /* <DEDUP_REMOVED lines=14> */
[----:B------:R-:W-:-:S05]  /*11e90*/  UMOV UR15, 0x40000040 ;  /* 0x40000040000f7882 */ /* 0x000fca0000000000 */
[----:B------:R-:W-:Y:S01]  /*11ea0*/  UMOV UR14, UR18 ;  /* 0x00000012000e7c82 */ /* 0x000fe20008000000 */
        /* <DEDUP_REMOVED lines=8> */
[----:B------:R-:W-:Y:S01]  /*11f30*/  STL.64 [R1+0xc0], R184 ;  /* 0x0000c0b801007387 */ /* 0x000fe20000100a00 */
[----:B------:R-:W-:Y:S01]  /*11f40*/  IMAD.MOV.U32 R2, RZ, RZ, R198 ;  /* 0x000000ffff027224 */ /* 0x000fe200078e00c6 */
[----:B------:R-:W-:Y:S02]  /*11f50*/  WARPGROUP.DEPBAR.LE gsb0, 0x0 ;  /* 0x00008000000079c5 */ /* 0x000fe40000010000 */
[----:B------:R-:W-:-:S06]  /*11f60*/  WARPGROUP.ARRIVE ;  /* 0x00000000000079c5 */ /* 0x000fcc0000000000 */
[----:B------:R-:W-:Y:S01]  /*11f70*/  QGMMA.64x32x32.F32.E4M3.E4M3 R168, gdesc[UR16], R168, gsb0 ;  /* 0x0060000010a879f3 */ /* 0x000fe200080008a8 */
[----:B------:R-:W-:Y:S01]  /*11f80*/  STL.64 [R1+0xc8], R186 ;  /* 0x0000c8ba01007387 */ /* 0x000fe20000100a00 */
[----:B------:R-:W-:Y:S02]  /*11f90*/  IMAD.MOV.U32 R0, RZ, RZ, R199 ;  /* 0x000000ffff007224 */ /* 0x000fe400078e00c7 */
[----:B------:R-:W-:Y:S01]  /*11fa0*/  IMAD.MOV.U32 R20, RZ, RZ, R196 ;  /* 0x000000ffff147224 */ /* 0x000fe200078e00c4 */
[----:B------:R0:W-:Y:S01]  /*11fb0*/  STL [R1+0xd0], R188 ;  /* 0x0000d0bc01007387 */ /* 0x0001e20000100800 */
        /* <DEDUP_REMOVED lines=11> */
[----:B------:R-:W2:Y:S04]  /*12070*/  LDL.LU.64 R192, [R1+0x850] ;  /* 0x0008500001c07983 */ /* 0x000ea80000300a00 */
        /* <DEDUP_REMOVED lines=57> */
[----:B------:R-:W4:Y:S03]  /*12410*/  LDL.LU R104, [R1+0x40] ;  /* 0x0000400001687983 */ /* 0x000f260000300800 */
[----:B------:R-:W-:Y:S01]  /*12420*/  UMOV UR22, UR24 ;  /* 0x0000001800167c82 */ /* 0x000fe20008000000 */
        /* <DEDUP_REMOVED lines=119> */
[----:B------:R0:W-:Y:S04]  /*12ba0*/  STL.64 [R1+0x140], R200 ;  /* 0x000140c801007387 */ /* 0x0001e80000100a00 */
[----:B------:R-:W-:Y:S04]  /*12bb0*/  STL.64 [R1+0x148], R202 ;  /* 0x000148ca01007387 */ /* 0x000fe80000100a00 */
[----:B------:R1:W-:Y:S04]  /*12bc0*/  STL.64 [R1+0x150], R204 ;  /* 0x000150cc01007387 */ /* 0x0003e80000100a00 */
[----:B------:R3:W-:Y:S04]  /*12bd0*/  STL.64 [R1+0x158], R206 ;  /* 0x000158ce01007387 */ /* 0x0007e80000100a00 */
[----:B------:R4:W-:Y:S04]  /*12be0*/  STL.64 [R1+0x160], R208 ;  /* 0x000160d001007387 */ /* 0x0009e80000100a00 */
[----:B------:R4:W-:Y:S04]  /*12bf0*/  STL.64 [R1+0x168], R210 ;  /* 0x000168d201007387 */ /* 0x0009e80000100a00 */
[----:B------:R4:W-:Y:S04]  /*12c00*/  STL.64 [R1+0x170], R212 ;  /* 0x000170d401007387 */ /* 0x0009e80000100a00 */
[----:B------:R4:W-:Y:S04]  /*12c10*/  STL.64 [R1+0x178], R214 ;  /* 0x000178d601007387 */ /* 0x0009e80000100a00 */
[----:B0-----:R-:W2:Y:S01]  /*12c20*/  LDL.LU R200, [R1+0xc0] ;  /* 0x0000c00001c87983 */ /* 0x001ea20000300800 */
[----:B-1----:R-:W-:-:S03]  /*12c30*/  IMAD.MOV.U32 R205, RZ, RZ, R235 ;  /* 0x000000ffffcd7224 */ /* 0x002fc600078e00eb */
[----:B------:R-:W2:Y:S01]  /*12c40*/  LDL.LU R201, [R1+0xc4] ;  /* 0x0000c40001c97983 */ /* 0x000ea20000300800 */
[----:B---3--:R-:W-:-:S03]  /*12c50*/  IMAD.MOV.U32 R206, RZ, RZ, R234 ;  /* 0x000000ffffce7224 */ /* 0x008fc600078e00ea */
[----:B------:R-:W3:Y:S01]  /*12c60*/  LDL.LU R202, [R1+0xc8] ;  /* 0x0000c80001ca7983 */ /* 0x000ee20000300800 */
[----:B------:R-:W-:-:S03]  /*12c70*/  IMAD.MOV.U32 R207, RZ, RZ, R233 ;  /* 0x000000ffffcf7224 */ /* 0x000fc600078e00e9 */
[----:B------:R-:W3:Y:S01]  /*12c80*/  LDL.LU R203, [R1+0xcc] ;  /* 0x0000cc0001cb7983 */ /* 0x000ee20000300800 */
[----:B----4-:R-:W-:-:S03]  /*12c90*/  IMAD.MOV.U32 R208, RZ, RZ, R232 ;  /* 0x000000ffffd07224 */ /* 0x010fc600078e00e8 */
[----:B------:R-:W3:Y:S01]  /*12ca0*/  LDL.LU R204, [R1+0xd0] ;  /* 0x0000d00001cc7983 */ /* 0x000ee20000300800 */
[----:B------:R-:W-:-:S03]  /*12cb0*/  IMAD.MOV.U32 R209, RZ, RZ, R23 ;  /* 0x000000ffffd17224 */ /* 0x000fc600078e0017 */
[----:B------:R0:W5:Y:S01]  /*12cc0*/  LDL.LU R235, [R1+0x768] ;  /* 0x0007680001eb7983 */ /* 0x0001620000300800 */
        /* <DEDUP_REMOVED lines=11> */
[----:B------:R0:W5:Y:S04]  /*12d80*/  LDL.LU R21, [R1+0x750] ;  /* 0x0007500001157983 */ /* 0x0001680000300800 */
[----:B------:R0:W5:Y:S01]  /*12d90*/  LDL.LU R20, [R1+0x74c] ;  /* 0x00074c0001147983 */ /* 0x0001620000300800 */
[----:B------:R-:W-:-:S03]  /*12da0*/  WARPGROUP.DEPBAR.LE gsb0, 0x0 ;  /* 0x00008000000079c5 */ /* 0x000fc60000010000 */
[----:B------:R0:W5:Y:S04]  /*12db0*/  LDL.LU R3, [R1+0x748] ;  /* 0x0007480001037983 */ /* 0x0001680000300800 */
[----:B------:R0:W5:Y:S04]  /*12dc0*/  LDL.LU R2, [R1+0x744] ;  /* 0x0007440001027983 */ /* 0x0001680000300800 */
[----:B------:R0:W5:Y:S04]  /*12dd0*/  LDL.LU R0, [R1+0x740] ;  /* 0x0007400001007983 */ /* 0x0001680000300800 */
        /* <DEDUP_REMOVED lines=8> */
[----:B-1----:R-:W4:Y:S04]  /*12e60*/  LDL.LU.64 R182, [R1+0x738] ;  /* 0x0007380001b67983 */ /* 0x002f280000300a00 */
[----:B------:R-:W4:Y:S04]  /*12e70*/  LDL.LU.64 R180, [R1+0x730] ;  /* 0x0007300001b47983 */ /* 0x000f280000300a00 */
[----:B------:R-:W4:Y:S04]  /*12e80*/  LDL.LU.64 R178, [R1+0x728] ;  /* 0x0007280001b27983 */ /* 0x000f280000300a00 */
[----:B------:R-:W4:Y:S04]  /*12e90*/  LDL.LU.64 R176, [R1+0x720] ;  /* 0x0007200001b07983 */ /* 0x000f280000300a00 */
[----:B------:R-:W4:Y:S04]  /*12ea0*/  LDL.LU.64 R174, [R1+0x718] ;  /* 0x0007180001ae7983 */ /* 0x000f280000300a00 */
[----:B------:R-:W4:Y:S04]  /*12eb0*/  LDL.LU.64 R172, [R1+0x710] ;  /* 0x0007100001ac7983 */ /* 0x000f280000300a00 */
[----:B------:R-:W4:Y:S04]  /*12ec0*/  LDL.LU.64 R170, [R1+0x708] ;  /* 0x0007080001aa7983 */ /* 0x000f280000300a00 */
[----:B------:R-:W4:Y:S01]  /*12ed0*/  LDL.LU.64 R168, [R1+0x700] ;  /* 0x0007000001a87983 */ /* 0x000f220000300a00 */
[----:B------:R-:W-:Y:S01]  /*12ee0*/  WARPGROUP.ARRIVE ;  /* 0x00000000000079c5 */ /* 0x000fe20000000000 */
[----:B------:R-:W-:Y:S01]  /*12ef0*/  UMOV UR16, UR12 ;  /* 0x0000000c00107c82 */ /* 0x000fe20008000000 */
[----:B------:R-:W-:-:S04]  /*12f00*/  UMOV UR17, UR13 ;  /* 0x0000000d00117c82 */ /* 0x000fc80008000000 */
        /* <DEDUP_REMOVED lines=8> */
[----:B------:R-:W-:Y:S01]  /*12f90*/  UIADD3 UR45, UR45, 0xc06, URZ ;  /* 0x00000c062d2d7890 */ /* 0x000fe2000fffe03f */
[----:B----4-:R-:W-:-:S06]  /*12fa0*/  WARPGROUP.ARRIVE ;  /* 0x00000000000079c5 */ /* 0x010fcc0000000000 */
[----:B------:R-:W-:Y:S03]  /*12fb0*/  QGMMA.64x32x32.F32.E4M3.E4M3 R168, gdesc[UR20], R168, gsb0 ;  /* 0x0060000014a879f3 */ /* 0x000fe600080008a8 */
[----:B------:R-:W-:Y:S02]  /*12fc0*/  WARPGROUP.DEPBAR.LE gsb0, 0x0 ;  /* 0x00008000000079c5 */ /* 0x000fe40000010000 */
[----:B--2---:R-:W-:-:S06]  /*12fd0*/  WARPGROUP.ARRIVE ;  /* 0x00000000000079c5 */ /* 0x004fcc0000000000 */
[----:B------:R-:W-:Y:S03]  /*12fe0*/  QGMMA.64x32x32.F32.E4M3.E4M3 R104, gdesc[UR24], R104, gsb0 ;  /* 0x00600000186879f3 */ /* 0x000fe60008000868 */
        /* <DEDUP_REMOVED lines=25> */
[----:B------:R1:W-:Y:S04]  /*13180*/  STL.64 [R1], R4 ;  /* 0x0000000401007387 */ /* 0x0003e80000100a00 */
[----:B------:R-:W-:Y:S01]  /*13190*/  STL.64 [R1+0x8], R6 ;  /* 0x0000080601007387 */ /* 0x000fe20000100a00 */
[----:B------:R-:W-:Y:S02]  /*131a0*/  WARPGROUP.DEPBAR.LE gsb0, 0x0 ;  /* 0x00008000000079c5 */ /* 0x000fe40000010000 */
[----:B---3--:R-:W-:-:S06]  /*131b0*/  WARPGROUP.ARRIVE ;  /* 0x00000000000079c5 */ /* 0x008fcc0000000000 */
[----:B------:R-:W-:Y:S01]  /*131c0*/  QGMMA.64x32x32.F32.E4M3.E4M3 R200, gdesc[UR12], R200, gsb0 ;  /* 0x006000000cc879f3 */ /* 0x000fe200080008c8 */
[----:B------:R-:W-:Y:S04]  /*131d0*/  STL.64 [R1+0x10], R8 ;  /* 0x0000100801007387 */ /* 0x000fe80000100a00 */
[----:B------:R-:W-:Y:S04]  /*131e0*/  STL.64 [R1+0x18], R10 ;  /* 0x0000180a01007387 */ /* 0x000fe80000100a00 */
[----:B------:R-:W-:Y:S04]  /*131f0*/  STL.64 [R1+0x20], R12 ;  /* 0x0000200c01007387 */ /* 0x000fe80000100a00 */
[----:B------:R-:W-:Y:S04]  /*13200*/  STL.64 [R1+0x28], R14 ;  /* 0x0000280e01007387 */ /* 0x000fe80000100a00 */
[----:B------:R-:W-:Y:S04]  /*13210*/  STL.64 [R1+0x30], R16 ;  /* 0x0000301001007387 */ /* 0x000fe80000100a00 */
[----:B------:R2:W-:Y:S01]  /*13220*/  STL.64 [R1+0x38], R18 ;  /* 0x0000381201007387 */ /* 0x0005e20000100a00 */
[----:B-1----:R-:W-:-:S03]  /*13230*/  IMAD.MOV.U32 R5, RZ, RZ, R6 ;  /* 0x000000ffff057224 */ /* 0x002fc600078e0006 */
[----:B--2---:R0:W5:Y:S04]  /*13240*/  LDL.LU.64 R18, [R1+0x6f8] ;  /* 0x0006f80001127983 */ /* 0x0041680000300a00 */
[----:B------:R0:W5:Y:S04]  /*13250*/  LDL.LU.64 R16, [R1+0x6f0] ;  /* 0x0006f00001107983 */ /* 0x0001680000300a00 */
[----:B------:R0:W5:Y:S04]  /*13260*/  LDL.LU.64 R14, [R1+0x6e8] ;  /* 0x0006e800010e7983 */ /* 0x0001680000300a00 */
[----:B------:R0:W5:Y:S04]  /*13270*/  LDL.LU.64 R12, [R1+0x6e0] ;  /* 0x0006e000010c7983 */ /* 0x0001680000300a00 */
[----:B------:R0:W5:Y:S04]  /*13280*/  LDL.LU.64 R10, [R1+0x6d8] ;  /* 0x0006d800010a7983 */ /* 0x0001680000300a00 */
[----:B------:R0:W5:Y:S04]  /*13290*/  LDL.LU.64 R8, [R1+0x6d0] ;  /* 0x0006d00001087983 */ /* 0x0001680000300a00 */
[----:B------:R0:W5:Y:S01]  /*132a0*/  LDL.LU.64 R6, [R1+0x6c8] ;  /* 0x0006c80001067983 */ /* 0x0001620000300a00 */
[----:B------:R-:W-:-:S03]  /*132b0*/  WARPGROUP.DEPBAR.LE gsb0, 0x0 ;  /* 0x00008000000079c5 */ /* 0x000fc60000010000 */
        /* <DEDUP_REMOVED lines=9> */
[----:B-1----:R0:W5:Y:S04]  /*13350*/  LDL.LU.64 R214, [R1+0x6b8] ;  /* 0x0006b80001d67983 */ /* 0x0021680000300a00 */
[----:B------:R0:W5:Y:S04]  /*13360*/  LDL.LU.64 R212, [R1+0x6b0] ;  /* 0x0006b00001d47983 */ /* 0x0001680000300a00 */
[----:B------:R0:W5:Y:S04]  /*13370*/  LDL.LU.64 R210, [R1+0x6a8] ;  /* 0x0006a80001d27983 */ /* 0x0001680000300a00 */
[----:B------:R0:W5:Y:S04]  /*13380*/  LDL.LU.64 R208, [R1+0x6a0] ;  /* 0x0006a00001d07983 */ /* 0x0001680000300a00 */
[----:B------:R0:W5:Y:S04]  /*13390*/  LDL.LU.64 R206, [R1+0x698] ;  /* 0x0006980001ce7983 */ /* 0x0001680000300a00 */
[----:B------:R0:W5:Y:S04]  /*133a0*/  LDL.LU.64 R204, [R1+0x690] ;  /* 0x0006900001cc7983 */ /* 0x0001680000300a00 */
[----:B------:R0:W5:Y:S04]  /*133b0*/  LDL.LU.64 R202, [R1+0x688] ;  /* 0x0006880001ca7983 */ /* 0x0001680000300a00 */
[----:B------:R0:W5:Y:S01]  /*133c0*/  LDL.LU.64 R200, [R1+0x680] ;  /* 0x0006800001c87983 */ /* 0x0001620000300a00 */
[----:B------:R-:W-:-:S04]  /*133d0*/  UIADD3 UR33, UR33, 0x4, URZ ;  /* 0x0000000421217890 */ /* 0x000fc8000fffe03f */
[----:B------:R-:W-:-:S04]  /*133e0*/  UISETP.NE.AND UP0, UPT, UR33, UR41, UPT ;  /* 0x000000292100728c */ /* 0x000fc8000bf05270 */
[----:B------:R-:W-:-:S06]  /*133f0*/  USEL UR12, URZ, 0x1, UP0 ;  /* 0x000000013f0c7887 */ /* 0x000fcc0008000000 */
[----:B------:R-:W-:-:S13]  /*13400*/  ISETP.NE.AND P0, PT, RZ, UR12, PT ;  /* 0x0000000cff007c0c */ /* 0x000fda000bf05270 */
[----:B0-----:R-:W-:Y:S05]  /*13410*/  @!P0 BRA `(.L_x_28) ;  /* 0x0000004400908947 */ /* 0x001fea0003800000 */
[----:B------:R0:W-:Y:S04]  /*13420*/  STL [R1+0x744], R58 ;  /* 0x0007443a01007387 */ /* 0x0001e80000100800 */
[----:B0-----:R-:W2:Y:S04]  /*13430*/  LDL R58, [R1+0x180] ;  /* 0x00018000013a7983 */ /* 0x001ea80000100800 */
[----:B------:R0:W-:Y:S04]  /*13440*/  STL [R1+0x740], R59 ;  /* 0x0007403b01007387 */ /* 0x0001e80000100800 */
[----:B0-----:R-:W3:Y:S04]  /*13450*/  LDL R59, [R1+0x184] ;  /* 0x00018400013b7983 */ /* 0x001ee80000100800 */
[----:B------:R0:W-:Y:S04]  /*13460*/  STL [R1+0x73c], R60 ;  /* 0x00073c3c01007387 */ /* 0x0001e80000100800 */
[----:B0-----:R-:W4:Y:S04]  /*13470*/  LDL R60, [R1+0x188] ;  /* 0x00018800013c7983 */ /* 0x001f280000100800 */
        /* <DEDUP_REMOVED lines=9> */
[----:B0-----:R-:W4:Y:S04]  /*13510*/  LDL.LU R65, [R1+0x1f0] ;  /* 0x0001f00001417983 */ /* 0x001f280000300800 */
        /* <DEDUP_REMOVED lines=76> */
[----:B-----5:R0:W-:Y:S04]  /*139e0*/  STL [R1+0x68c], R4 ;  /* 0x00068c0401007387 */ /* 0x0201e80000100800 */
[----:B0-----:R-:W4:Y:S04]  /*139f0*/  LDL R4, [R1+0x1a8] ;  /* 0x0001a80001047983 */ /* 0x001f280000100800 */
[----:B------:R0:W-:Y:S04]  /*13a00*/  STL [R1+0x688], R3 ;  /* 0x0006880301007387 */ /* 0x0001e80000100800 */
[----:B0-----:R-:W4:Y:S04]  /*13a10*/  LDL R3, [R1+0x1a4] ;  /* 0x0001a40001037983 */ /* 0x001f280000100800 */
[----:B------:R0:W-:Y:S04]  /*13a20*/  STL [R1+0x684], R2 ;  /* 0x0006840201007387 */ /* 0x0001e80000100800 */
[----:B0-----:R-:W4:Y:S04]  /*13a30*/  LDL R2, [R1+0x1a0] ;  /* 0x0001a00001027983 */ /* 0x001f280000100800 */
[----:B------:R0:W-:Y:S04]  /*13a40*/  STL [R1+0x680], R0 ;  /* 0x0006800001007387 */ /* 0x0001e80000100800 */
[----:B0-----:R-:W4:Y:S01]  /*13a50*/  LDL R0, [R1+0x19c] ;  /* 0x00019c0001007983 */ /* 0x001f220000100800 */
[----:B--2---:R-:W-:-:S01]  /*13a60*/  FADD R6, R58, R6 ;  /* 0x000000063a067221 */ /* 0x004fc20000000000 */
[----:B---3--:R-:W-:Y:S01]  /*13a70*/  FADD R7, R59, R7 ;  /* 0x000000073b077221 */ /* 0x008fe20000000000 */
[----:B----4-:R-:W-:-:S01]  /*13a80*/  FADD R8, R60, R8 ;  /* 0x000000083c087221 */ /* 0x010fc20000000000 */
[----:B------:R-:W2:Y:S01]  /*13a90*/  LDL.LU R58, [R1+0x744] ;  /* 0x00074400013a7983 */ /* 0x000ea20000300800 */
[----:B------:R-:W-:-:S01]  /*13aa0*/  FADD R9, R61, R9 ;  /* 0x000000093d097221 */ /* 0x000fc20000000000 */
[----:B------:R-:W-:-:S02]  /*13ab0*/  FADD R10, R62, R10 ;  /* 0x0000000a3e0a7221 */ /* 0x000fc40000000000 */
[----:B------:R-:W3:Y:S01]  /*13ac0*/  LDL.LU R59, [R1+0x740] ;  /* 0x00074000013b7983 */ /* 0x000ee20000300800 */
[----:B------:R-:W-:-:S01]  /*13ad0*/  FADD R11, R63, R11 ;  /* 0x0000000b3f0b7221 */ /* 0x000fc20000000000 */
[----:B------:R-:W-:Y:S02]  /*13ae0*/  FADD R53, R54, R53 ;  /* 0x0000003536357221 */ /* 0x000fe40000000000 */
[----:B------:R-:W4:Y:S01]  /*13af0*/  LDL.LU R60, [R1+0x73c] ;  /* 0x00073c00013c7983 */ /* 0x000f220000300800 */
[----:B------:R-:W-:-:S01]  /*13b00*/  FADD R12, R64, R12 ;  /* 0x0000000c400c7221 */ /* 0x000fc20000000000 */
[----:B------:R-:W-:Y:S02]  /*13b10*/  FADD R51, R52, R51 ;  /* 0x0000003334337221 */ /* 0x000fe40000000000 */
[----:B------:R-:W4:Y:S01]  /*13b20*/  LDL.LU R61, [R1+0x738] ;  /* 0x00073800013d7983 */ /* 0x000f220000300800 */
[----:B------:R-:W-:-:S03]  /*13b30*/  FADD R49, R50, R49 ;  /* 0x0000003132317221 */ /* 0x000fc60000000000 */
[----:B------:R-:W4:Y:S01]  /*13b40*/  LDL.LU R62, [R1+0x734] ;  /* 0x00073400013e7983 */ /* 0x000f220000300800 */
[----:B------:R-:W-:-:S03]  /*13b50*/  FADD R47, R48, R47 ;  /* 0x0000002f302f7221 */ /* 0x000fc60000000000 */
[----:B------:R-:W4:Y:S01]  /*13b60*/  LDL.LU R63, [R1+0x730] ;  /* 0x00073000013f7983 */ /* 0x000f220000300800 */
[----:B------:R-:W-:-:S03]  /*13b70*/  FADD R45, R46, R45 ;  /* 0x0000002d2e2d7221 */ /* 0x000fc60000000000 */
[----:B------:R-:W4:Y:S01]  /*13b80*/  LDL.LU R64, [R1+0x72c] ;  /* 0x00072c0001407983 */ /* 0x000f220000300800 */
[----:B------:R-:W-:-:S01]  /*13b90*/  FADD R43, R44, R43 ;  /* 0x0000002b2c2b7221 */ /* 0x000fc20000000000 */
[----:B------:R-:W-:Y:S01]  /*13ba0*/  FADD R41, R42, R41 ;  /* 0x000000292a297221 */ /* 0x000fe20000000000 */
[----:B------:R-:W-:-:S01]  /*13bb0*/  FADD R71, R40, R71 ;  /* 0x0000004728477221 */ /* 0x000fc20000000000 */
[----:B------:R-:W-:Y:S01]  /*13bc0*/  FADD R65, R66, R65 ;  /* 0x0000004142417221 */ /* 0x000fe20000000000 */
[----:B------:R-:W-:-:S01]  /*13bd0*/  FADD R69, R70, R69 ;  /* 0x0000004546457221 */ /* 0x000fc20000000000 */
[----:B------:R-:W-:Y:S01]  /*13be0*/  FADD R55, R24, R55 ;  /* 0x0000003718377221 */ /* 0x000fe20000000000 */
[----:B------:R-:W-:-:S01]  /*13bf0*/  FADD R67, R68, R67 ;  /* 0x0000004344437221 */ /* 0x000fc20000000000 */
[----:B------:R-:W-:-:S05]  /*13c00*/  FADD R25, R26, R25 ;  /* 0x000000191a197221 */ /* 0x000fca0000000000 */
[----:B------:R-:W-:Y:S04]  /*13c10*/  STL [R1+0x1c0], R25 ;  /* 0x0001c01901007387 */ /* 0x000fe80000100800 */
[----:B------:R-:W-:Y:S04]  /*13c20*/  STL [R1+0x1c4], R55 ;  /* 0x0001c43701007387 */ /* 0x000fe80000100800 */
[----:B------:R-:W-:Y:S01]  /*13c30*/  STL [R1+0x1c8], R53 ;  /* 0x0001c83501007387 */ /* 0x000fe20000100800 */
[----:B------:R-:W-:-:S03]  /*13c40*/  FADD R237, R27, R237 ;  /* 0x000000ed1bed7221 */ /* 0x000fc60000000000 */
[----:B------:R-:W-:Y:S04]  /*13c50*/  STL [R1+0x1cc], R51 ;  /* 0x0001cc3301007387 */ /* 0x000fe80000100800 */
[----:B------:R-:W-:Y:S04]  /*13c60*/  STL [R1+0x1d0], R49 ;  /* 0x0001d03101007387 */ /* 0x000fe80000100800 */
[----:B------:R-:W-:Y:S01]  /*13c70*/  STL [R1+0x1d4], R47 ;  /* 0x0001d42f01007387 */ /* 0x000fe20000100800 */
[----:B------:R-:W-:-:S03]  /*13c80*/  FADD R236, R28, R236 ;  /* 0x000000ec1cec7221 */ /* 0x000fc60000000000 */
[----:B------:R-:W-:Y:S04]  /*13c90*/  STL [R1+0x1d8], R45 ;  /* 0x0001d82d01007387 */ /* 0x000fe80000100800 */
[----:B------:R-:W-:Y:S04]  /*13ca0*/  STL [R1+0x1dc], R43 ;  /* 0x0001dc2b01007387 */ /* 0x000fe80000100800 */
[----:B------:R-:W-:Y:S04]  /*13cb0*/  STL [R1+0x1e0], R41 ;  /* 0x0001e02901007387 */ /* 0x000fe80000100800 */
[----:B------:R-:W-:Y:S01]  /*13cc0*/  STL [R1+0x1e4], R71 ;  /* 0x0001e44701007387 */ /* 0x000fe20000100800 */
[----:B------:R-:W-:-:S03]  /*13cd0*/  FADD R235, R29, R235 ;  /* 0x000000eb1deb7221 */ /* 0x000fc60000000000 */
[----:B------:R0:W-:Y:S04]  /*13ce0*/  STL [R1+0x1f0], R65 ;  /* 0x0001f04101007387 */ /* 0x0001e80000100800 */
[----:B------:R-:W-:Y:S04]  /*13cf0*/  STL [R1+0x1e8], R69 ;  /* 0x0001e84501007387 */ /* 0x000fe80000100800 */
[----:B0-----:R-:W2:Y:S01]  /*13d00*/  LDL R65, [R1+0x114] ;  /* 0x0001140001417983 */ /* 0x001ea20000100800 */
[----:B------:R-:W-:-:S03]  /*13d10*/  FADD R234, R30, R234 ;  /* 0x000000ea1eea7221 */ /* 0x000fc60000000000 */
[----:B------:R0:W-:Y:S01]  /*13d20*/  STL [R1+0x1ec], R67 ;  /* 0x0001ec4301007387 */ /* 0x0001e20000100800 */
[----:B------:R-:W-:-:S01]  /*13d30*/  FADD R233, R31, R233 ;  /* 0x000000e91fe97221 */ /* 0x000fc20000000000 */
[----:B------:R-:W-:Y:S01]  /*13d40*/  FADD R232, R32, R232 ;  /* 0x000000e820e87221 */ /* 0x000fe20000000000 */
[----:B------:R-:W-:-:S01]  /*13d50*/  FADD R23, R33, R23 ;  /* 0x0000001721177221 */ /* 0x000fc20000000000 */
[----:B------:R-:W-:Y:S02]  /*13d60*/  FADD R22, R34, R22 ;  /* 0x0000001622167221 */ /* 0x000fe40000000000 */
[----:B------:R-:W2:Y:S04]  /*13d70*/  LDL.LU R34, [R1+0x1f4] ;  /* 0x0001f40001227983 */ /* 0x000ea80000300800 */
[----:B------:R-:W3:Y:S01]  /*13d80*/  LDL R66, [R1+0x118] ;  /* 0x0001180001427983 */ /* 0x000ee20000100800 */
[----:B------:R-:W-:-:S03]  /*13d90*/  FADD R21, R35, R21 ;  /* 0x0000001523157221 */ /* 0x000fc60000000000 */
[----:B------:R-:W3:Y:S04]  /*13da0*/  LDL.LU R35, [R1+0x1f8] ;  /* 0x0001f80001237983 */ /* 0x000ee80000300800 */
[----:B0-----:R-:W4:Y:S01]  /*13db0*/  LDL R67, [R1+0x11c] ;  /* 0x00011c0001437983 */ /* 0x001f220000100800 */
[----:B------:R-:W-:-:S03]  /*13dc0*/  FADD R20, R36, R20 ;  /* 0x0000001424147221 */ /* 0x000fc60000000000 */
[----:B------:R-:W4:Y:S04]  /*13dd0*/  LDL.LU R36, [R1+0x1fc] ;  /* 0x0001fc0001247983 */ /* 0x000f280000300800 */
[----:B------:R-:W4:Y:S04]  /*13de0*/  LDL R68, [R1+0x120] ;  /* 0x0001200001447983 */ /* 0x000f280000100800 */
[----:B------:R-:W4:Y:S01]  /*13df0*/  LDL.LU R69, [R1+0x200] ;  /* 0x0002000001457983 */ /* 0x000f220000300800 */
[----:B------:R-:W-:-:S01]  /*13e00*/  FADD R19, R37, R19 ;  /* 0x0000001325137221 */ /* 0x000fc20000000000 */
[----:B------:R-:W-:Y:S01]  /*13e10*/  FADD R18, R38, R18 ;  /* 0x0000001226127221 */ /* 0x000fe20000000000 */
[----:B------:R-:W-:-:S02]  /*13e20*/  FADD R17, R39, R17 ;  /* 0x0000001127117221 */ /* 0x000fc40000000000 */
[----:B------:R-:W4:Y:S04]  /*13e30*/  LDL R39, [R1+0x124] ;  /* 0x0001240001277983 */ /* 0x000f280000100800 */
[----:B------:R-:W4:Y:S04]  /*13e40*/  LDL.LU R38, [R1+0x204] ;  /* 0x0002040001267983 */ /* 0x000f280000300800 */
[----:B------:R-:W4:Y:S04]  /*13e50*/  LDL R55, [R1+0x128] ;  /* 0x0001280001377983 */ /* 0x000f280000100800 */
[----:B------:R-:W4:Y:S01]  /*13e60*/  LDL.LU R37, [R1+0x208] ;  /* 0x0002080001257983 */ /* 0x000f220000300800 */
[----:B------:R-:W-:-:S03]  /*13e70*/  FADD R16, R4, R16 ;  /* 0x0000001004107221 */ /* 0x000fc60000000000 */
[----:B------:R-:W4:Y:S04]  /*13e80*/  LDL R54, [R1+0x12c] ;  /* 0x00012c0001367983 */ /* 0x000f280000100800 */
[----:B------:R-:W4:Y:S04]  /*13e90*/  LDL.LU R27, [R1+0x20c] ;  /* 0x00020c00011b7983 */ /* 0x000f280000300800 */
[----:B------:R-:W4:Y:S01]  /*13ea0*/  LDL R53, [R1+0x130] ;  /* 0x0001300001357983 */ /* 0x000f220000100800 */
[----:B------:R-:W-:-:S03]  /*13eb0*/  FADD R15, R3, R15 ;  /* 0x0000000f030f7221 */ /* 0x000fc60000000000 */
[----:B------:R-:W4:Y:S04]  /*13ec0*/  LDL.LU R26, [R1+0x210] ;  /* 0x00021000011a7983 */ /* 0x000f280000300800 */
[----:B------:R-:W4:Y:S04]  /*13ed0*/  LDL R52, [R1+0x134] ;  /* 0x0001340001347983 */ /* 0x000f280000100800 */
[----:B------:R-:W4:Y:S04]  /*13ee0*/  LDL.LU R25, [R1+0x214] ;  /* 0x0002140001197983 */ /* 0x000f280000300800 */
[----:B------:R-:W4:Y:S01]  /*13ef0*/  LDL R51, [R1+0x138] ;  /* 0x0001380001337983 */ /* 0x000f220000100800 */
[----:B------:R-:W-:-:S03]  /*13f00*/  FADD R14, R2, R14 ;  /* 0x0000000e020e7221 */ /* 0x000fc60000000000 */
[----:B------:R-:W4:Y:S04]  /*13f10*/  LDL.LU R24, [R1+0x218] ;  /* 0x0002180001187983 */ /* 0x000f280000300800 */
[----:B------:R-:W4:Y:S04]  /*13f20*/  LDL R50, [R1+0x13c] ;  /* 0x00013c0001327983 */ /* 0x000f280000100800 */
[----:B------:R-:W4:Y:S01]  /*13f30*/  LDL.LU R4, [R1+0x21c] ;  /* 0x00021c0001047983 */ /* 0x000f220000300800 */
[----:B------:R-:W-:-:S03]  /*13f40*/  FADD R13, R0, R13 ;  /* 0x0000000d000d7221 */ /* 0x000fc60000000000 */
[----:B------:R-:W4:Y:S04]  /*13f50*/  LDL R49, [R1+0xc0] ;  /* 0x0000c00001317983 */ /* 0x000f280000100800 */
[----:B------:R-:W4:Y:S04]  /*13f60*/  LDL.LU R3, [R1+0x220] ;  /* 0x0002200001037983 */ /* 0x000f280000300800 */
[----:B------:R-:W4:Y:S04]  /*13f70*/  LDL R48, [R1+0xc4] ;  /* 0x0000c40001307983 */ /* 0x000f280000100800 */
[----:B------:R-:W4:Y:S04]  /*13f80*/  LDL.LU R2, [R1+0x224] ;  /* 0x0002240001027983 */ /* 0x000f280000300800 */
[----:B------:R-:W4:Y:S04]  /*13f90*/  LDL R47, [R1+0xc8] ;  /* 0x0000c800012f7983 */ /* 0x000f280000100800 */
[----:B------:R-:W4:Y:S04]  /*13fa0*/  LDL.LU R0, [R1+0x228] ;  /* 0x0002280001007983 */ /* 0x000f280000300800 */
[----:B------:R-:W4:Y:S04]  /*13fb0*/  LDL R46, [R1+0xcc] ;  /* 0x0000cc00012e7983 */ /* 0x000f280000100800 */
[----:B------:R-:W4:Y:S04]  /*13fc0*/  LDL R45, [R1+0xd0] ;  /* 0x0000d000012d7983 */ /* 0x000f280000100800 */
[----:B------:R-:W4:Y:S04]  /*13fd0*/  LDL R44, [R1+0xd4] ;  /* 0x0000d400012c7983 */ /* 0x000f280000100800 */
[----:B------:R-:W4:Y:S04]  /*13fe0*/  LDL R43, [R1+0xd8] ;  /* 0x0000d800012b7983 */ /* 0x000f280000100800 */
[----:B------:R-:W4:Y:S04]  /*13ff0*/  LDL.LU R33, [R1+0x238] ;  /* 0x0002380001217983 */ /* 0x000f280000300800 */
        /* <DEDUP_REMOVED lines=9> */
[----:B------:R-:W4:Y:S01]  /*14090*/  LDL.LU R28, [R1+0x24c] ;  /* 0x00024c00011c7983 */ /* 0x000f220000300800 */
[----:B--2---:R-:W-:-:S03]  /*140a0*/  FADD R34, R65, R34 ;  /* 0x0000002241227221 */ /* 0x004fc60000000000 */
[----:B------:R-:W2:Y:S04]  /*140b0*/  LDL.LU R65, [R1+0x728] ;  /* 0x0007280001417983 */ /* 0x000ea80000300800 */
[----:B------:R0:W-:Y:S01]  /*140c0*/  STL [R1+0x1f4], R34 ;  /* 0x0001f42201007387 */ /* 0x0001e20000100800 */
[----:B---3--:R-:W-:-:S03]  /*140d0*/  FADD R35, R66, R35 ;  /* 0x0000002342237221 */ /* 0x008fc60000000000 */
[----:B0-----:R-:W3:Y:S04]  /*140e0*/  LDL.LU R34, [R1+0x234] ;  /* 0x0002340001227983 */ /* 0x001ee80000300800 */
[----:B------:R-:W2:Y:S04]  /*140f0*/  LDL.LU R66, [R1+0x724] ;  /* 0x0007240001427983 */ /* 0x000ea80000300800 */
[----:B------:R0:W-:Y:S01]  /*14100*/  STL [R1+0x1f8], R35 ;  /* 0x0001f82301007387 */ /* 0x0001e20000100800 */
[----:B----4-:R-:W-:-:S03]  /*14110*/  FADD R36, R67, R36 ;  /* 0x0000002443247221 */ /* 0x010fc60000000000 */
[----:B0-----:R-:W4:Y:S01]  /*14120*/  LDL.LU R35, [R1+0x230] ;  /* 0x0002300001237983 */ /* 0x001f220000300800 */
[----:B------:R-:W-:-:S03]  /*14130*/  FADD R69, R68, R69 ;  /* 0x0000004544457221 */ /* 0x000fc60000000000 */
[----:B------:R-:W2:Y:S04]  /*14140*/  LDL.LU R67, [R1+0x720] ;  /* 0x0007200001437983 */ /* 0x000ea80000300800 */
[----:B------:R0:W-:Y:S04]  /*14150*/  STL [R1+0x1fc], R36 ;  /* 0x0001fc2401007387 */ /* 0x0001e80000100800 */
[----:B0-----:R-:W2:Y:S04]  /*14160*/  LDL.LU R36, [R1+0x22c] ;  /* 0x00022c0001247983 */ /* 0x001ea80000300800 */
[----:B------:R-:W2:Y:S04]  /*14170*/  LDL.LU R68, [R1+0x71c] ;  /* 0x00071c0001447983 */ /* 0x000ea80000300800 */
[----:B------:R0:W-:Y:S04]  /*14180*/  STL [R1+0x200], R69 ;  /* 0x0002004501007387 */ /* 0x0001e80000100800 */
[----:B0-----:R-:W2:Y:S01]  /*14190*/  LDL.LU R69, [R1+0x718] ;  /* 0x0007180001457983 */ /* 0x001ea20000300800 */
[----:B------:R-:W-:-:S01]  /*141a0*/  FADD R38, R39, R38 ;  /* 0x0000002627267221 */ /* 0x000fc20000000000 */
[----:B------:R-:W-:-:S04]  /*141b0*/  FADD R37, R55, R37 ;  /* 0x0000002537257221 */ /* 0x000fc80000000000 */
[----:B------:R-:W-:Y:S01]  /*141c0*/  STL [R1+0x204], R38 ;  /* 0x0002042601007387 */ /* 0x000fe20000100800 */
[----:B------:R-:W-:-:S03]  /*141d0*/  FADD R27, R54, R27 ;  /* 0x0000001b361b7221 */ /* 0x000fc60000000000 */
[----:B------:R-:W-:Y:S01]  /*141e0*/  STL [R1+0x208], R37 ;  /* 0x0002082501007387 */ /* 0x000fe20000100800 */
[----:B------:R-:W-:-:S03]  /*141f0*/  FADD R26, R53, R26 ;  /* 0x0000001a351a7221 */ /* 0x000fc60000000000 */
[----:B------:R0:W-:Y:S01]  /*14200*/  STL [R1+0x20c], R27 ;  /* 0x00020c1b01007387 */ /* 0x0001e20000100800 */
[----:B------:R-:W-:-:S03]  /*14210*/  FADD R25, R52, R25 ;  /* 0x0000001934197221 */ /* 0x000fc60000000000 */
[----:B------:R-:W-:Y:S01]  /*14220*/  STL [R1+0x210], R26 ;  /* 0x0002101a01007387 */ /* 0x000fe20000100800 */
[----:B------:R-:W-:-:S03]  /*14230*/  FADD R24, R51, R24 ;  /* 0x0000001833187221 */ /* 0x000fc60000000000 */
[----:B------:R-:W-:Y:S01]  /*14240*/  STL [R1+0x214], R25 ;  /* 0x0002141901007387 */ /* 0x000fe20000100800 */
[----:B------:R-:W-:-:S03]  /*14250*/  FADD R4, R50, R4 ;  /* 0x0000000432047221 */ /* 0x000fc60000000000 */
[----:B------:R-:W-:Y:S04]  /*14260*/  STL [R1+0x218], R24 ;  /* 0x0002181801007387 */ /* 0x000fe80000100800 */
[----:B------:R1:W-:Y:S01]  /*14270*/  STL [R1+0x21c], R4 ;  /* 0x00021c0401007387 */ /* 0x0003e20000100800 */
[----:B------:R-:W-:-:S03]  /*14280*/  FADD R3, R49, R3 ;  /* 0x0000000331037221 */ /* 0x000fc60000000000 */
[----:B0-----:R-:W2:Y:S04]  /*14290*/  LDL R27, [R1+0xf0] ;  /* 0x0000f000011b7983 */ /* 0x001ea80000100800 */
[----:B------:R0:W-:Y:S01]  /*142a0*/  STL [R1+0x220], R3 ;  /* 0x0002200301007387 */ /* 0x0001e20000100800 */
[----:B------:R-:W-:-:S03]  /*142b0*/  FADD R2, R48, R2 ;  /* 0x0000000230027221 */ /* 0x000fc60000000000 */
[----:B-1----:R-:W2:Y:S04]  /*142c0*/  LDL.LU R4, [R1+0x250] ;  /* 0x0002500001047983 */ /* 0x002ea80000300800 */
[----:B------:R1:W-:Y:S01]  /*142d0*/  STL [R1+0x224], R2 ;  /* 0x0002240201007387 */ /* 0x0003e20000100800 */
[----:B------:R-:W-:-:S03]  /*142e0*/  FADD R0, R47, R0 ;  /* 0x000000002f007221 */ /* 0x000fc60000000000 */
[----:B------:R-:W2:Y:S04]  /*142f0*/  LDL R26, [R1+0xf4] ;  /* 0x0000f400011a7983 */ /* 0x000ea80000100800 */
[----:B------:R1:W-:Y:S04]  /*14300*/  STL [R1+0x228], R0 ;  /* 0x0002280001007387 */ /* 0x0003e80000100800 */
[----:B0-----:R-:W2:Y:S04]  /*14310*/  LDL.LU R3, [R1+0x254] ;  /* 0x0002540001037983 */ /* 0x001ea80000300800 */
[----:B------:R-:W2:Y:S04]  /*14320*/  LDL R25, [R1+0xf8] ;  /* 0x0000f80001197983 */ /* 0x000ea80000100800 */
[----:B-1----:R-:W2:Y:S04]  /*14330*/  LDL.LU R2, [R1+0x258] ;  /* 0x0002580001027983 */ /* 0x002ea80000300800 */
[----:B------:R-:W2:Y:S04]  /*14340*/  LDL R24, [R1+0xfc] ;  /* 0x0000fc0001187983 */ /* 0x000ea80000100800 */
[----:B------:R-:W2:Y:S01]  /*14350*/  LDL.LU R0, [R1+0x25c] ;  /* 0x00025c0001007983 */ /* 0x000ea20000300800 */
[----:B------:R-:W-:-:S01]  /*14360*/  FADD R33, R43, R33 ;  /* 0x000000212b217221 */ /* 0x000fc20000000000 */
[----:B------:R-:W-:Y:S01]  /*14370*/  FADD R32, R42, R32 ;  /* 0x000000202a207221 */ /* 0x000fe20000000000 */
[----:B------:R-:W-:-:S01]  /*14380*/  FADD R31, R41, R31 ;  /* 0x0000001f291f7221 */ /* 0x000fc20000000000 */
[----:B------:R-:W-:Y:S01]  /*14390*/  FADD R30, R40, R30 ;  /* 0x0000001e281e7221 */ /* 0x000fe20000000000 */
[----:B------:R-:W-:-:S01]  /*143a0*/  FADD R29, R71, R29 ;  /* 0x0000001d471d7221 */ /* 0x000fc20000000000 */
[----:B------:R-:W-:Y:S01]  /*143b0*/  FADD R28, R70, R28 ;  /* 0x0000001c461c7221 */ /* 0x000fe20000000000 */
[----:B---3--:R-:W-:-:S01]  /*143c0*/  FADD R34, R44, R34 ;  /* 0x000000222c227221 */ /* 0x008fc20000000000 */
[----:B----4-:R-:W-:Y:S01]  /*143d0*/  FADD R35, R45, R35 ;  /* 0x000000232d237221 */ /* 0x010fe20000000000 */
[----:B--2---:R-:W-:-:S05]  /*143e0*/  FADD R36, R46, R36 ;  /* 0x000000242e247221 */ /* 0x004fca0000000000 */
[----:B------:R0:W-:Y:S04]  /*143f0*/  STL [R1+0x22c], R36 ;  /* 0x00022c2401007387 */ /* 0x0001e80000100800 */
[----:B------:R-:W-:Y:S04]  /*14400*/  STL [R1+0x230], R35 ;  /* 0x0002302301007387 */ /* 0x000fe80000100800 */
[----:B------:R-:W-:Y:S04]  /*14410*/  STL [R1+0x234], R34 ;  /* 0x0002342201007387 */ /* 0x000fe80000100800 */
[----:B------:R-:W-:Y:S04]  /*14420*/  STL [R1+0x238], R33 ;  /* 0x0002382101007387 */ /* 0x000fe80000100800 */
[----:B------:R-:W-:Y:S04]  /*14430*/  STL [R1+0x23c], R32 ;  /* 0x00023c2001007387 */ /* 0x000fe80000100800 */
[----:B------:R-:W-:Y:S04]  /*14440*/  STL [R1+0x240], R31 ;  /* 0x0002401f01007387 */ /* 0x000fe80000100800 */
[----:B------:R-:W2:Y:S04]  /*14450*/  LDL R55, [R1+0x80] ;  /* 0x0000800001377983 */ /* 0x000ea80000100800 */
[----:B------:R-:W-:Y:S04]  /*14460*/  STL [R1+0x244], R30 ;  /* 0x0002441e01007387 */ /* 0x000fe80000100800 */
[----:B------:R-:W3:Y:S04]  /*14470*/  LDL R54, [R1+0x84] ;  /* 0x0000840001367983 */ /* 0x000ee80000100800 */
[----:B------:R-:W-:Y:S04]  /*14480*/  STL [R1+0x248], R29 ;  /* 0x0002481d01007387 */ /* 0x000fe80000100800 */
[----:B------:R-:W4:Y:S04]  /*14490*/  LDL R45, [R1+0x88] ;  /* 0x00008800012d7983 */ /* 0x000f280000100800 */
[----:B------:R-:W-:Y:S04]  /*144a0*/  STL [R1+0x24c], R28 ;  /* 0x00024c1c01007387 */ /* 0x000fe80000100800 */
[----:B------:R-:W4:Y:S04]  /*144b0*/  LDL R43, [R1+0x8c] ;  /* 0x00008c00012b7983 */ /* 0x000f280000100800 */
[----:B------:R-:W4:Y:S04]  /*144c0*/  LDL R41, [R1+0x90] ;  /* 0x0000900001297983 */ /* 0x000f280000100800 */
[----:B------:R-:W4:Y:S04]  /*144d0*/  LDL R71, [R1+0x94] ;  /* 0x0000940001477983 */ /* 0x000f280000100800 */
[----:B------:R-:W4:Y:S04]  /*144e0*/  LDL R53, [R1+0x98] ;  /* 0x0000980001357983 */ /* 0x000f280000100800 */
[----:B------:R-:W4:Y:S04]  /*144f0*/  LDL R52, [R1+0x9c] ;  /* 0x00009c0001347983 */ /* 0x000f280000100800 */
[----:B------:R-:W4:Y:S04]  /*14500*/  LDL R51, [R1+0xa0] ;  /* 0x0000a00001337983 */ /* 0x000f280000100800 */
[----:B------:R-:W4:Y:S04]  /*14510*/  LDL R50, [R1+0xa4] ;  /* 0x0000a40001327983 */ /* 0x000f280000100800 */
[----:B------:R-:W4:Y:S04]  /*14520*/  LDL R49, [R1+0xa8] ;  /* 0x0000a80001317983 */ /* 0x000f280000100800 */
[----:B------:R-:W4:Y:S01]  /*14530*/  LDL R48, [R1+0xac] ;  /* 0x0000ac0001307983 */ /* 0x000f220000100800 */
[----:B------:R-:W-:-:S03]  /*14540*/  FADD R4, R27, R4 ;  /* 0x000000041b047221 */ /* 0x000fc60000000000 */
[----:B------:R-:W4:Y:S04]  /*14550*/  LDL R47, [R1+0xb0] ;  /* 0x0000b000012f7983 */ /* 0x000f280000100800 */
[----:B------:R-:W4:Y:S04]  /*14560*/  LDL R46, [R1+0xb4] ;  /* 0x0000b400012e7983 */ /* 0x000f280000100800 */
[----:B------:R-:W4:Y:S04]  /*14570*/  LDL R44, [R1+0xb8] ;  /* 0x0000b800012c7983 */ /* 0x000f280000100800 */
[----:B------:R-:W4:Y:S01]  /*14580*/  LDL R42, [R1+0xbc] ;  /* 0x0000bc00012a7983 */ /* 0x000f220000100800 */
[----:B------:R-:W-:-:S03]  /*14590*/  FADD R3, R26, R3 ;  /* 0x000000031a037221 */ /* 0x000fc60000000000 */
[----:B------:R-:W4:Y:S04]  /*145a0*/  LDL R40, [R1+0x40] ;  /* 0x0000400001287983 */ /* 0x000f280000100800 */
[----:B------:R-:W4:Y:S01]  /*145b0*/  LDL R70, [R1+0x44] ;  /* 0x0000440001467983 */ /* 0x000f220000100800 */
[----:B------:R-:W-:-:S03]  /*145c0*/  FADD R2, R25, R2 ;  /* 0x0000000219027221 */ /* 0x000fc60000000000 */
[----:B------:R-:W-:Y:S04]  /*145d0*/  STL [R1+0x250], R4 ;  /* 0x0002500401007387 */ /* 0x000fe80000100800 */
[----:B------:R-:W2:Y:S01]  /*145e0*/  LDL.LU R37, [R1+0x260] ;  /* 0x0002600001257983 */ /* 0x000ea20000300800 */
[----:B------:R-:W-:-:S03]  /*145f0*/  FADD R0, R24, R0 ;  /* 0x0000000018007221 */ /* 0x000fc60000000000 */
[----:B------:R1:W-:Y:S04]  /*14600*/  STL [R1+0x254], R3 ;  /* 0x0002540301007387 */ /* 0x0003e80000100800 */
[----:B0-----:R-:W3:Y:S04]  /*14610*/  LDL.LU R36, [R1+0x264] ;  /* 0x0002640001247983 */ /* 0x001ee80000300800 */
[----:B------:R0:W-:Y:S04]  /*14620*/  STL [R1+0x258], R2 ;  /* 0x0002580201007387 */ /* 0x0001e80000100800 */
[----:B-1----:R-:W4:Y:S04]  /*14630*/  LDL.LU R3, [R1+0x268] ;  /* 0x0002680001037983 */ /* 0x002f280000300800 */
[----:B------:R1:W-:Y:S04]  /*14640*/  STL [R1+0x25c], R0 ;  /* 0x00025c0001007387 */ /* 0x0003e80000100800 */
[----:B0-----:R-:W4:Y:S04]  /*14650*/  LDL.LU R2, [R1+0x26c] ;  /* 0x00026c0001027983 */ /* 0x001f280000300800 */
[----:B-1----:R-:W4:Y:S04]  /*14660*/  LDL.LU R0, [R1+0x270] ;  /* 0x0002700001007983 */ /* 0x002f280000300800 */
        /* <DEDUP_REMOVED lines=13> */
[----:B--2---:R-:W-:-:S01]  /*14740*/  FADD R37, R55, R37 ;  /* 0x0000002537257221 */ /* 0x004fc20000000000 */
[----:B---3--:R-:W-:-:S04]  /*14750*/  FADD R36, R54, R36 ;  /* 0x0000002436247221 */ /* 0x008fc80000000000 */
[----:B------:R-:W-:Y:S04]  /*14760*/  STL [R1+0x260], R37 ;  /* 0x0002602501007387 */ /* 0x000fe80000100800 */
[----:B------:R-:W-:Y:S01]  /*14770*/  STL [R1+0x264], R36 ;  /* 0x0002642401007387 */ /* 0x000fe20000100800 */
[----:B----4-:R-:W-:-:S03]  /*14780*/  FADD R3, R45, R3 ;  /* 0x000000032d037221 */ /* 0x010fc60000000000 */
[----:B------:R-:W2:Y:S01]  /*14790*/  LDL R45, [R1+0x48] ;  /* 0x00004800012d7983 */ /* 0x000ea20000100800 */
[----:B------:R-:W-:-:S03]  /*147a0*/  FADD R2, R43, R2 ;  /* 0x000000022b027221 */ /* 0x000fc60000000000 */
[----:B------:R0:W-:Y:S01]  /*147b0*/  STL [R1+0x268], R3 ;  /* 0x0002680301007387 */ /* 0x0001e20000100800 */
[----:B------:R-:W-:-:S03]  /*147c0*/  FADD R0, R41, R0 ;  /* 0x0000000029007221 */ /* 0x000fc60000000000 */
[----:B0-----:R-:W2:Y:S04]  /*147d0*/  LDL.LU R3, [R1+0x2a8] ;  /* 0x0002a80001037983 */ /* 0x001ea80000300800 */
[----:B------:R-:W-:Y:S04]  /*147e0*/  STL [R1+0x26c], R2 ;  /* 0x00026c0201007387 */ /* 0x000fe80000100800 */
[----:B------:R-:W3:Y:S04]  /*147f0*/  LDL R43, [R1+0x4c] ;  /* 0x00004c00012b7983 */ /* 0x000ee80000100800 */
[----:B------:R0:W-:Y:S01]  /*14800*/  STL [R1+0x270], R0 ;  /* 0x0002700001007387 */ /* 0x0001e20000100800 */
[----:B------:R-:W-:-:S03]  /*14810*/  FADD R4, R71, R4 ;  /* 0x0000000447047221 */ /* 0x000fc60000000000 */
[----:B0-----:R-:W3:Y:S04]  /*14820*/  LDL.LU R0, [R1+0x2ac] ;  /* 0x0002ac0001007983 */ /* 0x001ee80000300800 */
[----:B------:R-:W4:Y:S04]  /*14830*/  LDL R41, [R1+0x50] ;  /* 0x0000500001297983 */ /* 0x000f280000100800 */
[----:B------:R-:W4:Y:S04]  /*14840*/  LDL.LU R2, [R1+0x2b0] ;  /* 0x0002b00001027983 */ /* 0x000f280000300800 */
[----:B------:R-:W4:Y:S04]  /*14850*/  LDL R71, [R1+0x54] ;  /* 0x0000540001477983 */ /* 0x000f280000100800 */
[----:B------:R0:W-:Y:S04]  /*14860*/  STL [R1+0x274], R4 ;  /* 0x0002740401007387 */ /* 0x0001e80000100800 */
[----:B0-----:R-:W4:Y:S01]  /*14870*/  LDL.LU R4, [R1+0x2b4] ;  /* 0x0002b40001047983 */ /* 0x001f220000300800 */
[----:B------:R-:W-:-:S01]  /*14880*/  FADD R35, R53, R35 ;  /* 0x0000002335237221 */ /* 0x000fc20000000000 */
[----:B------:R-:W-:Y:S01]  /*14890*/  FADD R34, R52, R34 ;  /* 0x0000002234227221 */ /* 0x000fe20000000000 */
[----:B------:R-:W-:-:S01]  /*148a0*/  FADD R33, R51, R33 ;  /* 0x0000002133217221 */ /* 0x000fc20000000000 */
[----:B------:R-:W-:Y:S01]  /*148b0*/  FADD R32, R50, R32 ;  /* 0x0000002032207221 */ /* 0x000fe20000000000 */
[----:B------:R-:W-:-:S01]  /*148c0*/  FADD R31, R49, R31 ;  /* 0x0000001f311f7221 */ /* 0x000fc20000000000 */
[----:B------:R-:W-:Y:S01]  /*148d0*/  STL [R1+0x278], R35 ;  /* 0x0002782301007387 */ /* 0x000fe20000100800 */
[----:B------:R-:W-:-:S01]  /*148e0*/  FADD R30, R48, R30 ;  /* 0x0000001e301e7221 */ /* 0x000fc20000000000 */
[----:B------:R-:W-:Y:S01]  /*148f0*/  FADD R29, R47, R29 ;  /* 0x0000001d2f1d7221 */ /* 0x000fe20000000000 */
[----:B------:R-:W-:-:S01]  /*14900*/  FADD R28, R46, R28 ;  /* 0x0000001c2e1c7221 */ /* 0x000fc20000000000 */
        /* <DEDUP_REMOVED lines=9> */
[----:B------:R1:W-:Y:S04]  /*149a0*/  STL [R1+0x290], R29 ;  /* 0x0002901d01007387 */ /* 0x0003e80000100800 */
[----:B------:R-:W-:Y:S04]  /*149b0*/  STL [R1+0x294], R28 ;  /* 0x0002941c01007387 */ /* 0x000fe80000100800 */
[----:B------:R-:W-:Y:S04]  /*149c0*/  STL [R1+0x298], R27 ;  /* 0x0002981b01007387 */ /* 0x000fe80000100800 */
[----:B------:R-:W4:Y:S04]  /*149d0*/  LDL R70, [R1+0x58] ;  /* 0x0000580001467983 */ /* 0x000f280000100800 */
[----:B------:R-:W-:Y:S04]  /*149e0*/  STL [R1+0x29c], R26 ;  /* 0x00029c1a01007387 */ /* 0x000fe80000100800 */
[----:B------:R-:W4:Y:S04]  /*149f0*/  LDL R40, [R1+0x5c] ;  /* 0x00005c0001287983 */ /* 0x000f280000100800 */
[----:B------:R-:W-:Y:S04]  /*14a00*/  STL [R1+0x2a0], R25 ;  /* 0x0002a01901007387 */ /* 0x000fe80000100800 */
[----:B------:R-:W4:Y:S04]  /*14a10*/  LDL R42, [R1+0x60] ;  /* 0x00006000012a7983 */ /* 0x000f280000100800 */
[----:B------:R-:W-:Y:S04]  /*14a20*/  STL [R1+0x2a4], R24 ;  /* 0x0002a41801007387 */ /* 0x000fe80000100800 */
[----:B------:R-:W4:Y:S04]  /*14a30*/  LDL R44, [R1+0x64] ;  /* 0x00006400012c7983 */ /* 0x000f280000100800 */
[----:B------:R-:W4:Y:S04]  /*14a40*/  LDL R46, [R1+0x68] ;  /* 0x00006800012e7983 */ /* 0x000f280000100800 */
[----:B------:R-:W4:Y:S04]  /*14a50*/  LDL R37, [R1+0x6c] ;  /* 0x00006c0001257983 */ /* 0x000f280000100800 */
[----:B0-----:R-:W4:Y:S04]  /*14a60*/  LDL R33, [R1+0x70] ;  /* 0x0000700001217983 */ /* 0x001f280000100800 */
[----:B-1----:R-:W4:Y:S04]  /*14a70*/  LDL R29, [R1+0x74] ;  /* 0x00007400011d7983 */ /* 0x002f280000100800 */
[----:B------:R-:W4:Y:S04]  /*14a80*/  LDL R54, [R1+0x78] ;  /* 0x0000780001367983 */ /* 0x000f280000100800 */
[----:B------:R-:W4:Y:S04]  /*14a90*/  LDL R52, [R1+0x7c] ;  /* 0x00007c0001347983 */ /* 0x000f280000100800 */
[----:B------:R-:W4:Y:S04]  /*14aa0*/  LDL R50, [R1] ;  /* 0x0000000001327983 */ /* 0x000f280000100800 */
[----:B------:R-:W4:Y:S01]  /*14ab0*/  LDL R48, [R1+0x4] ;  /* 0x0000040001307983 */ /* 0x000f220000100800 */
[----:B--2---:R-:W-:-:S01]  /*14ac0*/  FADD R3, R45, R3 ;  /* 0x000000032d037221 */ /* 0x004fc20000000000 */
[----:B---3--:R-:W-:-:S05]  /*14ad0*/  FADD R0, R43, R0 ;  /* 0x000000002b007221 */ /* 0x008fca0000000000 */
[----:B------:R0:W-:Y:S01]  /*14ae0*/  STL [R1+0x2ac], R0 ;  /* 0x0002ac0001007387 */ /* 0x0001e20000100800 */
[----:B----4-:R-:W-:-:S03]  /*14af0*/  FADD R2, R41, R2 ;  /* 0x0000000229027221 */ /* 0x010fc60000000000 */
[----:B0-----:R-:W2:Y:S04]  /*14b00*/  LDL.LU R0, [R1+0x2e8] ;  /* 0x0002e80001007983 */ /* 0x001ea80000300800 */
[----:B------:R0:W-:Y:S01]  /*14b10*/  STL [R1+0x2a8], R3 ;  /* 0x0002a80301007387 */ /* 0x0001e20000100800 */
[----:B------:R-:W-:-:S03]  /*14b20*/  FADD R4, R71, R4 ;  /* 0x0000000447047221 */ /* 0x000fc60000000000 */
[----:B0-----:R-:W3:Y:S04]  /*14b30*/  LDL.LU R3, [R1+0x2e0] ;  /* 0x0002e00001037983 */ /* 0x001ee80000300800 */
[----:B------:R0:W-:Y:S04]  /*14b40*/  STL [R1+0x2b0], R2 ;  /* 0x0002b00201007387 */ /* 0x0001e80000100800 */
[----:B0-----:R-:W4:Y:S04]  /*14b50*/  LDL.LU R2, [R1+0x2e4] ;  /* 0x0002e40001027983 */ /* 0x001f280000300800 */
[----:B------:R-:W3:Y:S04]  /*14b60*/  LDL.LU R71, [R1+0x2b8] ;  /* 0x0002b80001477983 */ /* 0x000ee80000300800 */
[----:B------:R-:W4:Y:S04]  /*14b70*/  LDL.LU R41, [R1+0x2bc] ;  /* 0x0002bc0001297983 */ /* 0x000f280000300800 */
[----:B------:R-:W4:Y:S04]  /*14b80*/  LDL.LU R43, [R1+0x2c0] ;  /* 0x0002c000012b7983 */ /* 0x000f280000300800 */
[----:B------:R0:W-:Y:S04]  /*14b90*/  STL [R1+0x2b4], R4 ;  /* 0x0002b40401007387 */ /* 0x0001e80000100800 */
[----:B------:R-:W4:Y:S04]  /*14ba0*/  LDL.LU R45, [R1+0x2c4] ;  /* 0x0002c400012d7983 */ /* 0x000f280000300800 */
[----:B------:R-:W4:Y:S04]  /*14bb0*/  LDL.LU R39, [R1+0x2c8] ;  /* 0x0002c80001277983 */ /* 0x000f280000300800 */
[----:B------:R-:W4:Y:S04]  /*14bc0*/  LDL.LU R35, [R1+0x2cc] ;  /* 0x0002cc0001237983 */ /* 0x000f280000300800 */
[----:B------:R-:W4:Y:S04]  /*14bd0*/  LDL.LU R31, [R1+0x2d0] ;  /* 0x0002d000011f7983 */ /* 0x000f280000300800 */
[----:B------:R-:W4:Y:S04]  /*14be0*/  LDL.LU R26, [R1+0x2d4] ;  /* 0x0002d400011a7983 */ /* 0x000f280000300800 */
[----:B------:R-:W4:Y:S04]  /*14bf0*/  LDL.LU R24, [R1+0x2d8] ;  /* 0x0002d80001187983 */ /* 0x000f280000300800 */
[----:B0-----:R-:W4:Y:S04]  /*14c00*/  LDL.LU R4, [R1+0x2dc] ;  /* 0x0002dc0001047983 */ /* 0x001f280000300800 */
        /* <DEDUP_REMOVED lines=13> */
[----:B--2---:R-:W-:-:S01]  /*14ce0*/  FADD R0, R5, R0 ;  /* 0x0000000005007221 */ /* 0x004fc20000000000 */
[----:B---3--:R-:W-:-:S02]  /*14cf0*/  FADD R71, R70, R71 ;  /* 0x0000004746477221 */ /* 0x008fc40000000000 */
[----:B------:R-:W2:Y:S01]  /*14d00*/  LDL.LU R70, [R1+0x714] ;  /* 0x0007140001467983 */ /* 0x000ea20000300800 */
[----:B----4-:R-:W-:-:S03]  /*14d10*/  FADD R41, R40, R41 ;  /* 0x0000002928297221 */ /* 0x010fc60000000000 */
[----:B------:R0:W-:Y:S01]  /*14d20*/  STL [R1+0x2b8], R71 ;  /* 0x0002b84701007387 */ /* 0x0001e20000100800 */
[----:B------:R-:W-:-:S03]  /*14d30*/  FADD R43, R42, R43 ;  /* 0x0000002b2a2b7221 */ /* 0x000fc60000000000 */
[----:B0-----:R-:W3:Y:S01]  /*14d40*/  LDL.LU R71, [R1+0x710] ;  /* 0x0007100001477983 */ /* 0x001ee20000300800 */
[----:B------:R-:W-:-:S03]  /*14d50*/  FADD R45, R44, R45 ;  /* 0x0000002d2c2d7221 */ /* 0x000fc60000000000 */
[----:B------:R-:W4:Y:S04]  /*14d60*/  LDL.LU R40, [R1+0x70c] ;  /* 0x00070c0001287983 */ /* 0x000f280000300800 */
[----:B------:R0:W-:Y:S01]  /*14d70*/  STL [R1+0x2bc], R41 ;  /* 0x0002bc2901007387 */ /* 0x0001e20000100800 */
[----:B------:R-:W-:-:S01]  /*14d80*/  FADD R39, R46, R39 ;  /* 0x000000272e277221 */ /* 0x000fc20000000000 */
[----:B------:R-:W-:Y:S01]  /*14d90*/  FADD R35, R37, R35 ;  /* 0x0000002325237221 */ /* 0x000fe20000000000 */
[----:B------:R-:W-:-:S01]  /*14da0*/  FADD R31, R33, R31 ;  /* 0x0000001f211f7221 */ /* 0x000fc20000000000 */
[----:B0-----:R-:W4:Y:S04]  /*14db0*/  LDL.LU R41, [R1+0x708] ;  /* 0x0007080001297983 */ /* 0x001f280000300800 */
        /* <DEDUP_REMOVED lines=9> */
[----:B------:R-:W-:-:S02]  /*14e50*/  FADD R2, R48, R2 ;  /* 0x0000000230027221 */ /* 0x000fc40000000000 */
[----:B0-----:R-:W4:Y:S04]  /*14e60*/  LDL.LU R45, [R1+0x6f8] ;  /* 0x0006f800012d7983 */ /* 0x001f280000300800 */
[----:B------:R-:W4:Y:S04]  /*14e70*/  LDL.LU R46, [R1+0x6f4] ;  /* 0x0006f400012e7983 */ /* 0x000f280000300800 */
[----:B------:R-:W-:Y:S04]  /*14e80*/  STL [R1+0x2c8], R39 ;  /* 0x0002c82701007387 */ /* 0x000fe80000100800 */
[----:B------:R-:W-:Y:S04]  /*14e90*/  STL [R1+0x2cc], R35 ;  /* 0x0002cc2301007387 */ /* 0x000fe80000100800 */
[----:B------:R-:W-:Y:S04]  /*14ea0*/  STL [R1+0x2d0], R31 ;  /* 0x0002d01f01007387 */ /* 0x000fe80000100800 */
[----:B------:R-:W-:Y:S04]  /*14eb0*/  STL [R1+0x2d4], R26 ;  /* 0x0002d41a01007387 */ /* 0x000fe80000100800 */
[----:B------:R0:W-:Y:S04]  /*14ec0*/  STL [R1+0x2d8], R24 ;  /* 0x0002d81801007387 */ /* 0x0001e80000100800 */
[----:B------:R1:W-:Y:S04]  /*14ed0*/  STL [R1+0x2dc], R4 ;  /* 0x0002dc0401007387 */ /* 0x0003e80000100800 */
[----:B------:R-:W2:Y:S04]  /*14ee0*/  LDL.LU R48, [R1+0x2ec] ;  /* 0x0002ec0001307983 */ /* 0x000ea80000300800 */
[----:B------:R1:W-:Y:S04]  /*14ef0*/  STL [R1+0x2e0], R3 ;  /* 0x0002e00301007387 */ /* 0x0003e80000100800 */
[----:B------:R-:W3:Y:S04]  /*14f00*/  LDL.LU R50, [R1+0x2f0] ;  /* 0x0002f00001327983 */ /* 0x000ee80000300800 */
[----:B------:R1:W-:Y:S04]  /*14f10*/  STL [R1+0x2e4], R2 ;  /* 0x0002e40201007387 */ /* 0x0003e80000100800 */
[----:B------:R-:W4:Y:S04]  /*14f20*/  LDL.LU R52, [R1+0x2f4] ;  /* 0x0002f40001347983 */ /* 0x000f280000300800 */
[----:B------:R1:W-:Y:S04]  /*14f30*/  STL [R1+0x2e8], R0 ;  /* 0x0002e80001007387 */ /* 0x0003e80000100800 */
[----:B------:R-:W4:Y:S04]  /*14f40*/  LDL.LU R54, [R1+0x2f8] ;  /* 0x0002f80001367983 */ /* 0x000f280000300800 */
[----:B0-----:R-:W4:Y:S04]  /*14f50*/  LDL.LU R24, [R1+0x2fc] ;  /* 0x0002fc0001187983 */ /* 0x001f280000300800 */
        /* <DEDUP_REMOVED lines=8> */
[----:B-1----:R-:W4:Y:S04]  /*14fe0*/  LDL.LU R4, [R1+0x320] ;  /* 0x0003200001047983 */ /* 0x002f280000300800 */
[----:B------:R-:W4:Y:S04]  /*14ff0*/  LDL.LU R3, [R1+0x324] ;  /* 0x0003240001037983 */ /* 0x000f280000300800 */
[----:B------:R-:W4:Y:S04]  /*15000*/  LDL.LU R2, [R1+0x328] ;  /* 0x0003280001027983 */ /* 0x000f280000300800 */
[----:B------:R-:W4:Y:S01]  /*15010*/  LDL.LU R0, [R1+0x32c] ;  /* 0x00032c0001007983 */ /* 0x000f220000300800 */
[----:B--2---:R-:W-:-:S03]  /*15020*/  FADD R48, R47, R48 ;  /* 0x000000302f307221 */ /* 0x004fc60000000000 */
[----:B------:R-:W2:Y:S04]  /*15030*/  LDL.LU R47, [R1+0x6f0] ;  /* 0x0006f000012f7983 */ /* 0x000ea80000300800 */
[----:B------:R0:W-:Y:S01]  /*15040*/  STL [R1+0x2ec], R48 ;  /* 0x0002ec3001007387 */ /* 0x0001e20000100800 */
[----:B---3--:R-:W-:-:S03]  /*15050*/  FADD R50, R49, R50 ;  /* 0x0000003231327221 */ /* 0x008fc60000000000 */
[----:B0-----:R-:W3:Y:S01]  /*15060*/  LDL.LU R48, [R1+0x6ec] ;  /* 0x0006ec0001307983 */ /* 0x001ee20000300800 */
[----:B----4-:R-:W-:-:S03]  /*15070*/  FADD R52, R51, R52 ;  /* 0x0000003433347221 */ /* 0x010fc60000000000 */
[----:B------:R-:W4:Y:S04]  /*15080*/  LDL.LU R49, [R1+0x6e8] ;  /* 0x0006e80001317983 */ /* 0x000f280000300800 */
[----:B------:R0:W-:Y:S01]  /*15090*/  STL [R1+0x2f0], R50 ;  /* 0x0002f03201007387 */ /* 0x0001e20000100800 */
[----:B------:R-:W-:-:S01]  /*150a0*/  FADD R54, R53, R54 ;  /* 0x0000003635367221 */ /* 0x000fc20000000000 */
[----:B------:R-:W-:Y:S02]  /*150b0*/  FADD R24, R55, R24 ;  /* 0x0000001837187221 */ /* 0x000fe40000000000 */
        /* <DEDUP_REMOVED lines=25> */
[----:B------:R0:W-:Y:S04]  /*15250*/  STL [R1+0x304], R39 ;  /* 0x0003042701007387 */ /* 0x0001e80000100800 */
[----:B------:R1:W-:Y:S04]  /*15260*/  STL [R1+0x308], R37 ;  /* 0x0003082501007387 */ /* 0x0003e80000100800 */
[----:B------:R1:W-:Y:S04]  /*15270*/  STL [R1+0x30c], R35 ;  /* 0x00030c2301007387 */ /* 0x0003e80000100800 */
[----:B------:R1:W-:Y:S04]  /*15280*/  STL [R1+0x310], R33 ;  /* 0x0003102101007387 */ /* 0x0003e80000100800 */
[----:B------:R1:W-:Y:S01]  /*15290*/  STL [R1+0x314], R31 ;  /* 0x0003141f01007387 */ /* 0x0003e20000100800 */
[----:B------:R-:W-:-:S03]  /*152a0*/  FADD R0, R219, R0 ;  /* 0x00000000db007221 */ /* 0x000fc60000000000 */
[----:B------:R1:W-:Y:S04]  /*152b0*/  STL [R1+0x318], R29 ;  /* 0x0003181d01007387 */ /* 0x0003e80000100800 */
[----:B------:R1:W-:Y:S04]  /*152c0*/  STL [R1+0x31c], R5 ;  /* 0x00031c0501007387 */ /* 0x0003e80000100800 */
[----:B------:R1:W-:Y:S04]  /*152d0*/  STL [R1+0x320], R4 ;  /* 0x0003200401007387 */ /* 0x0003e80000100800 */
[----:B0-----:R-:W2:Y:S04]  /*152e0*/  LDL.LU R39, [R1+0x330] ;  /* 0x0003300001277983 */ /* 0x001ea80000300800 */
[----:B------:R0:W-:Y:S04]  /*152f0*/  STL [R1+0x324], R3 ;  /* 0x0003240301007387 */ /* 0x0001e80000100800 */
[----:B------:R-:W3:Y:S04]  /*15300*/  LDL.LU R38, [R1+0x334] ;  /* 0x0003340001267983 */ /* 0x000ee80000300800 */
[----:B------:R0:W-:Y:S04]  /*15310*/  STL [R1+0x328], R2 ;  /* 0x0003280201007387 */ /* 0x0001e80000100800 */
[----:B-1----:R-:W4:Y:S04]  /*15320*/  LDL.LU R37, [R1+0x338] ;  /* 0x0003380001257983 */ /* 0x002f280000300800 */
[----:B------:R1:W-:Y:S04]  /*15330*/  STL [R1+0x32c], R0 ;  /* 0x00032c0001007387 */ /* 0x0003e80000100800 */
        /* <DEDUP_REMOVED lines=11> */
[----:B0-----:R-:W4:Y:S04]  /*153f0*/  LDL.LU R3, [R1+0x368] ;  /* 0x0003680001037983 */ /* 0x001f280000300800 */
[----:B------:R-:W4:Y:S04]  /*15400*/  LDL.LU R2, [R1+0x36c] ;  /* 0x00036c0001027983 */ /* 0x000f280000300800 */
[----:B-1----:R-:W4:Y:S01]  /*15410*/  LDL.LU R0, [R1+0x370] ;  /* 0x0003700001007983 */ /* 0x002f220000300800 */
[----:B--2---:R-:W-:-:S01]  /*15420*/  FADD R39, R220, R39 ;  /* 0x00000027dc277221 */ /* 0x004fc20000000000 */
[----:B---3--:R-:W-:-:S04]  /*15430*/  FADD R38, R221, R38 ;  /* 0x00000026dd267221 */ /* 0x008fc80000000000 */
[----:B------:R0:W-:Y:S01]  /*15440*/  STL [R1+0x330], R39 ;  /* 0x0003302701007387 */ /* 0x0001e20000100800 */
[----:B----4-:R-:W-:-:S03]  /*15450*/  FADD R37, R222, R37 ;  /* 0x00000025de257221 */ /* 0x010fc60000000000 */
[----:B------:R1:W-:Y:S01]  /*15460*/  STL [R1+0x334], R38 ;  /* 0x0003342601007387 */ /* 0x0003e20000100800 */
[----:B------:R-:W-:-:S03]  /*15470*/  FADD R36, R223, R36 ;  /* 0x00000024df247221 */ /* 0x000fc60000000000 */
        /* <DEDUP_REMOVED lines=24> */
[----:B0-----:R-:W4:Y:S01]  /*15600*/  LDL.LU R39, [R1+0x374] ;  /* 0x0003740001277983 */ /* 0x001f220000300800 */
[----:B------:R-:W-:-:S03]  /*15610*/  FADD R0, R204, R0 ;  /* 0x00000000cc007221 */ /* 0x000fc60000000000 */
[----:B------:R0:W-:Y:S04]  /*15620*/  STL [R1+0x368], R3 ;  /* 0x0003680301007387 */ /* 0x0001e80000100800 */
[----:B-1----:R-:W4:Y:S04]  /*15630*/  LDL.LU R38, [R1+0x378] ;  /* 0x0003780001267983 */ /* 0x002f280000300800 */
[----:B------:R1:W-:Y:S04]  /*15640*/  STL [R1+0x36c], R2 ;  /* 0x00036c0201007387 */ /* 0x0003e80000100800 */
[----:B--2---:R-:W2:Y:S04]  /*15650*/  LDL.LU R37, [R1+0x37c] ;  /* 0x00037c0001257983 */ /* 0x004ea80000300800 */
[----:B------:R1:W-:Y:S04]  /*15660*/  STL [R1+0x370], R0 ;  /* 0x0003700001007387 */ /* 0x0003e80000100800 */
[----:B---3--:R-:W3:Y:S04]  /*15670*/  LDL.LU R36, [R1+0x380] ;  /* 0x0003800001247983 */ /* 0x008ee80000300800 */
[----:B----4-:R-:W4:Y:S04]  /*15680*/  LDL.LU R35, [R1+0x384] ;  /* 0x0003840001237983 */ /* 0x010f280000300800 */
        /* <DEDUP_REMOVED lines=10> */
[----:B-1----:R-:W4:Y:S04]  /*15730*/  LDL.LU R2, [R1+0x3b0] ;  /* 0x0003b00001027983 */ /* 0x002f280000300800 */
[----:B------:R-:W4:Y:S01]  /*15740*/  LDL.LU R0, [R1+0x3b4] ;  /* 0x0003b40001007983 */ /* 0x000f220000300800 */
[----:B------:R-:W-:-:S01]  /*15750*/  FADD R39, R205, R39 ;  /* 0x00000027cd277221 */ /* 0x000fc20000000000 */
[----:B------:R-:W-:-:S04]  /*15760*/  FADD R38, R206, R38 ;  /* 0x00000026ce267221 */ /* 0x000fc80000000000 */
[----:B------:R0:W-:Y:S01]  /*15770*/  STL [R1+0x374], R39 ;  /* 0x0003742701007387 */ /* 0x0001e20000100800 */
[----:B--2---:R-:W-:-:S03]  /*15780*/  FADD R37, R207, R37 ;  /* 0x00000025cf257221 */ /* 0x004fc60000000000 */
[----:B------:R1:W-:Y:S01]  /*15790*/  STL [R1+0x378], R38 ;  /* 0x0003782601007387 */ /* 0x0003e20000100800 */
[----:B---3--:R-:W-:-:S03]  /*157a0*/  FADD R36, R208, R36 ;  /* 0x00000024d0247221 */ /* 0x008fc60000000000 */
        /* <DEDUP_REMOVED lines=455> */
[----:B------:R-:W-:Y:S01]  /*17420*/  STL [R1+0x5d8], R39 ;  /* 0x0005d82701007387 */ /* 0x000fe20000100800 */
[----:B--2---:R-:W-:-:S03]  /*17430*/  FADD R37, R40, R37 ;  /* 0x0000002528257221 */ /* 0x004fc60000000000 */
[----:B------:R-:W-:Y:S01]  /*17440*/  STL [R1+0x5dc], R38 ;  /* 0x0005dc2601007387 */ /* 0x000fe20000100800 */
[----:B---3--:R-:W-:-:S03]  /*17450*/  FADD R36, R41, R36 ;  /* 0x0000002429247221 */ /* 0x008fc60000000000 */
[----:B------:R-:W-:Y:S01]  /*17460*/  STL [R1+0x5e0], R37 ;  /* 0x0005e02501007387 */ /* 0x000fe20000100800 */
[----:B----4-:R-:W-:-:S03]  /*17470*/  FADD R35, R42, R35 ;  /* 0x000000232a237221 */ /* 0x010fc60000000000 */
[----:B------:R-:W-:Y:S01]  /*17480*/  STL [R1+0x5e4], R36 ;  /* 0x0005e42401007387 */ /* 0x000fe20000100800 */
[----:B------:R-:W-:-:S03]  /*17490*/  FADD R34, R43, R34 ;  /* 0x000000222b227221 */ /* 0x000fc60000000000 */
        /* <DEDUP_REMOVED lines=18> */
[----:B------:R1:W-:Y:S04]  /*175c0*/  STL [R1+0x60c], R4 ;  /* 0x00060c0401007387 */ /* 0x0003e80000100800 */
[----:B0-----:R-:W2:Y:S04]  /*175d0*/  LDL.LU R28, [R1+0x61c] ;  /* 0x00061c00011c7983 */ /* 0x001ea80000300800 */
[----:B------:R0:W-:Y:S04]  /*175e0*/  STL [R1+0x610], R3 ;  /* 0x0006100301007387 */ /* 0x0001e80000100800 */
[----:B------:R-:W3:Y:S01]  /*175f0*/  LDL.LU R29, [R1+0x620] ;  /* 0x00062000011d7983 */ /* 0x000ee20000300800 */
[----:B------:R-:W-:-:S01]  /*17600*/  FADD R2, R53, R2 ;  /* 0x0000000235027221 */ /* 0x000fc20000000000 */
[----:B------:R-:W-:-:S04]  /*17610*/  FADD R0, R54, R0 ;  /* 0x0000000036007221 */ /* 0x000fc80000000000 */
[----:B------:R4:W-:Y:S04]  /*17620*/  STL [R1+0x614], R2 ;  /* 0x0006140201007387 */ /* 0x0009e80000100800 */
[----:B------:R-:W3:Y:S04]  /*17630*/  LDL.LU R30, [R1+0x624] ;  /* 0x00062400011e7983 */ /* 0x000ee80000300800 */
[----:B------:R4:W-:Y:S04]  /*17640*/  STL [R1+0x618], R0 ;  /* 0x0006180001007387 */ /* 0x0009e80000100800 */
        /* <DEDUP_REMOVED lines=9> */
[----:B-1----:R-:W3:Y:S04]  /*176e0*/  LDL.LU R4, [R1+0x64c] ;  /* 0x00064c0001047983 */ /* 0x002ee80000300800 */
[----:B0-----:R-:W3:Y:S04]  /*176f0*/  LDL.LU R3, [R1+0x650] ;  /* 0x0006500001037983 */ /* 0x001ee80000300800 */
[----:B----4-:R-:W4:Y:S04]  /*17700*/  LDL.LU R2, [R1+0x654] ;  /* 0x0006540001027983 */ /* 0x010f280000300800 */
[----:B------:R-:W4:Y:S04]  /*17710*/  LDL.LU R0, [R1+0x658] ;  /* 0x0006580001007983 */ /* 0x000f280000300800 */
[----:B------:R-:W4:Y:S01]  /*17720*/  LDL.LU R5, [R1+0x65c] ;  /* 0x00065c0001057983 */ /* 0x000f220000300800 */
[----:B--2---:R-:W-:-:S05]  /*17730*/  FADD R28, R55, R28 ;  /* 0x0000001c371c7221 */ /* 0x004fca0000000000 */
[----:B------:R0:W-:Y:S01]  /*17740*/  STL [R1+0x61c], R28 ;  /* 0x00061c1c01007387 */ /* 0x0001e20000100800 */
[----:B---3--:R-:W-:-:S03]  /*17750*/  FADD R29, R24, R29 ;  /* 0x0000001d181d7221 */ /* 0x008fc60000000000 */
[----:B0-----:R-:W2:Y:S04]  /*17760*/  LDL.LU R28, [R1+0x6bc] ;  /* 0x0006bc00011c7983 */ /* 0x001ea80000300800 */
[----:B------:R0:W-:Y:S04]  /*17770*/  STL [R1+0x620], R29 ;  /* 0x0006201d01007387 */ /* 0x0001e80000100800 */
[----:B0-----:R-:W3:Y:S01]  /*17780*/  LDL.LU R29, [R1+0x6b8] ;  /* 0x0006b800011d7983 */ /* 0x001ee20000300800 */
[----:B------:R-:W-:-:S01]  /*17790*/  FADD R30, R25, R30 ;  /* 0x0000001e191e7221 */ /* 0x000fc20000000000 */
[----:B------:R-:W-:Y:S01]  /*177a0*/  FADD R31, R26, R31 ;  /* 0x0000001f1a1f7221 */ /* 0x000fe20000000000 */
[----:B------:R-:W-:-:S03]  /*177b0*/  FADD R32, R27, R32 ;  /* 0x000000201b207221 */ /* 0x000fc60000000000 */
[----:B------:R0:W-:Y:S04]  /*177c0*/  STL [R1+0x624], R30 ;  /* 0x0006241e01007387 */ /* 0x0001e80000100800 */
[----:B0-----:R-:W4:Y:S04]  /*177d0*/  LDL.LU R30, [R1+0x6b4] ;  /* 0x0006b400011e7983 */ /* 0x001f280000300800 */
[----:B------:R0:W-:Y:S04]  /*177e0*/  STL [R1+0x628], R31 ;  /* 0x0006281f01007387 */ /* 0x0001e80000100800 */
[----:B0-----:R-:W4:Y:S04]  /*177f0*/  LDL.LU R31, [R1+0x6b0] ;  /* 0x0006b000011f7983 */ /* 0x001f280000300800 */
[----:B------:R0:W-:Y:S04]  /*17800*/  STL [R1+0x62c], R32 ;  /* 0x00062c2001007387 */ /* 0x0001e80000100800 */
[----:B0-----:R-:W4:Y:S01]  /*17810*/  LDL.LU R32, [R1+0x6ac] ;  /* 0x0006ac0001207983 */ /* 0x001f220000300800 */
[----:B--2---:R-:W-:-:S05]  /*17820*/  FADD R33, R28, R33 ;  /* 0x000000211c217221 */ /* 0x004fca0000000000 */
[----:B------:R0:W-:Y:S01]  /*17830*/  STL [R1+0x630], R33 ;  /* 0x0006302101007387 */ /* 0x0001e20000100800 */
[----:B---3--:R-:W-:-:S03]  /*17840*/  FADD R34, R29, R34 ;  /* 0x000000221d227221 */ /* 0x008fc60000000000 */
[----:B0-----:R-:W2:Y:S04]  /*17850*/  LDL.LU R33, [R1+0x6a8] ;  /* 0x0006a80001217983 */ /* 0x001ea80000300800 */
[----:B------:R0:W-:Y:S04]  /*17860*/  STL [R1+0x634], R34 ;  /* 0x0006342201007387 */ /* 0x0001e80000100800 */
[----:B0-----:R-:W3:Y:S01]  /*17870*/  LDL.LU R34, [R1+0x6a4] ;  /* 0x0006a40001227983 */ /* 0x001ee20000300800 */
[----:B----4-:R-:W-:-:S05]  /*17880*/  FADD R35, R30, R35 ;  /* 0x000000231e237221 */ /* 0x010fca0000000000 */
[----:B------:R0:W-:Y:S01]  /*17890*/  STL [R1+0x638], R35 ;  /* 0x0006382301007387 */ /* 0x0001e20000100800 */
[----:B------:R-:W-:-:S03]  /*178a0*/  FADD R36, R31, R36 ;  /* 0x000000241f247221 */ /* 0x000fc60000000000 */
[----:B0-----:R-:W4:Y:S04]  /*178b0*/  LDL.LU R35, [R1+0x6a0] ;  /* 0x0006a00001237983 */ /* 0x001f280000300800 */
[----:B------:R0:W-:Y:S01]  /*178c0*/  STL [R1+0x63c], R36 ;  /* 0x00063c2401007387 */ /* 0x0001e20000100800 */
[----:B------:R-:W-:-:S03]  /*178d0*/  FADD R37, R32, R37 ;  /* 0x0000002520257221 */ /* 0x000fc60000000000 */
        /* <DEDUP_REMOVED lines=12> */
[----:B0-----:R0:W5:Y:S04]  /*179a0*/  LDL.LU R4, [R1+0x68c] ;  /* 0x00068c0001047983 */ /* 0x0011680000300800 */
[----:B------:R1:W-:Y:S01]  /*179b0*/  STL [R1+0x650], R3 ;  /* 0x0006500301007387 */ /* 0x0003e20000100800 */
[----:B------:R-:W-:-:S03]  /*179c0*/  FADD R2, R37, R2 ;  /* 0x0000000225027221 */ /* 0x000fc60000000000 */
[----:B-1----:R0:W5:Y:S04]  /*179d0*/  LDL.LU R3, [R1+0x688] ;  /* 0x0006880001037983 */ /* 0x0021680000300800 */
[----:B------:R1:W-:Y:S04]  /*179e0*/  STL [R1+0x654], R2 ;  /* 0x0006540201007387 */ /* 0x0003e80000100800 */
[----:B-1----:R0:W5:Y:S01]  /*179f0*/  LDL.LU R2, [R1+0x684] ;  /* 0x0006840001027983 */ /* 0x0021620000300800 */
[----:B------:R-:W-:Y:S01]  /*17a00*/  UMOV UR33, URZ ;  /* 0x0000003f00217c82 */ /* 0x000fe20008000000 */
[----:B--2---:R-:W-:-:S05]  /*17a10*/  FADD R0, R38, R0 ;  /* 0x0000000026007221 */ /* 0x004fca0000000000 */
[----:B------:R1:W-:Y:S01]  /*17a20*/  STL [R1+0x658], R0 ;  /* 0x0006580001007387 */ /* 0x0003e20000100800 */
[----:B---3--:R-:W-:-:S03]  /*17a30*/  FADD R5, R5, R39 ;  /* 0x0000002705057221 */ /* 0x008fc60000000000 */
[----:B-1----:R0:W5:Y:S04]  /*17a40*/  LDL.LU R0, [R1+0x680] ;  /* 0x0006800001007983 */ /* 0x0021680000300800 */
[----:B------:R0:W-:Y:S02]  /*17a50*/  STL [R1+0x65c], R5 ;  /* 0x00065c0501007387 */ /* 0x0001e40000100800 */
.L_x_28:
[----:B------:R-:W-:Y:S05]  /*17a60*/  @!P1 BRA `(.L_x_29) ;  /* 0x0000000000049947 */ /* 0x000fea0003800000 */
[----:B------:R-:W-:Y:S01]  /*17a70*/  BPT.TRAP 0x1 ;  /* 0x000000040000795c */ /* 0x000fe20000300000 */
.L_x_29:
[----:B0-----:R-:W2:Y:S04]  /*17a80*/  LDL R5, [R1+0x660] ;  /* 0x0006600001057983 */ /* 0x001ea80000100800 */
[----:B-----5:R0:W-:Y:S04]  /*17a90*/  STL [R1+0x680], R0 ;  /* 0x0006800001007387 */ /* 0x0201e80000100800 */
[----:B0-----:R-:W3:Y:S01]  /*17aa0*/  LDL R0, [R1+0x66c] ;  /* 0x00066c0001007983 */ /* 0x001ee20000100800 */
[----:B--2---:R-:W-:Y:S01]  /*17ab0*/  ISETP.NE.AND P0, PT, R5, RZ, PT ;  /* 0x000000ff0500720c */ /* 0x004fe20003f05270 */
[----:B------:R-:W-:-:S12]  /*17ac0*/  IMAD.U32 R5, RZ, RZ, UR42 ;  /* 0x0000002aff057e24 */ /* 0x000fd8000f8e00ff */
[----:B------:R-:W-:-:S05]  /*17ad0*/  @P0 LEA R5, R5, UR11, 0x3 ;  /* 0x0000000b05050c11 */ /* 0x000fca000f8e18ff */
[----:B------:R-:W-:-:S05]  /*17ae0*/  @P0 VIADD R5, R5, 0x10 ;  /* 0x0000001005050836 */ /* 0x000fca0000000000 */
[----:B---3--:R-:W-:Y:S02]  /*17af0*/  @P0 PRMT R5, R0, 0x654, R5 ;  /* 0x0000065400050816 */ /* 0x008fe40000000005 */
[----:B------:R0:W5:Y:S01]  /*17b00*/  LDL.LU R0, [R1+0x680] ;  /* 0x0006800001007983 */ /* 0x0001620000300800 */
[----:B------:R-:W-:Y:S01]  /*17b10*/  UISETP.GT.U32.AND UP0, UPT, UR4, 0x1, UPT ;  /* 0x000000010400788c */ /* 0x000fe2000bf04070 */
[----:B------:R0:W-:Y:S05]  /*17b20*/  @P0 SYNCS.ARRIVE.TRANS64.RED.A1T0 RZ, [R5+URZ], RZ ;  /* 0x000000ff05ff09a7 */ /* 0x0001ea000810043f */
[----:B------:R-:W-:-:S13]  /*17b30*/  PLOP3.LUT P0, PT, PT, PT, UP0, 0x80, 0x0 ;  /* 0x000000000000781c */ /* 0x000fda0003f0f008 */
[----:B0-----:R-:W-:Y:S05]  /*17b40*/  @P0 BRA `(.L_x_30) ;  /* 0x0000000000040947 */ /* 0x001fea0003800000 */
[----:B------:R-:W-:Y:S01]  /*17b50*/  BPT.TRAP 0x1 ;  /* 0x000000040000795c */ /* 0x000fe20000300000 */
.L_x_30:
[----:B------:R-:W-:Y:S02]  /*17b60*/  UISETP.GT.AND UP2, UPT, UR43, 0x1, UPT ;  /* 0x000000012b00788c */ /* 0x000fe4000bf44270 */
[----:B------:R-:W-:Y:S02]  /*17b70*/  UIADD3 UR44, UR44, 0x1, URZ ;  /* 0x000000012c2c7890 */ /* 0x000fe4000fffe03f */
[----:B------:R-:W-:Y:S02]  /*17b80*/  UIADD3 UR42, UR42, 0x1, URZ ;  /* 0x000000012a2a7890 */ /* 0x000fe4000fffe03f */
[----:B------:R-:W-:Y:S01]  /*17b90*/  PLOP3.LUT P0, PT, PT, PT, UP2, 0x80, 0x0 ;  /* 0x000000000000781c */ /* 0x000fe20003f0f028 */
[----:B------:R-:W-:Y:S02]  /*17ba0*/  UISETP.NE.AND UP0, UPT, UR44, 0x2, UPT ;  /* 0x000000022c00788c */ /* 0x000fe4000bf05270 */
[----:B------:R-:W-:Y:S02]  /*17bb0*/  UISETP.NE.AND UP1, UPT, UR42, 0x2, UPT ;  /* 0x000000022a00788c */ /* 0x000fe4000bf25270 */
[----:B------:R-:W-:-:S02]  /*17bc0*/  USEL UR13, URZ, 0x1, UP0 ;  /* 0x000000013f0d7887 */ /* 0x000fc40008000000 */
[----:B------:R-:W-:Y:S02]  /*17bd0*/  UIADD3 UR43, UR43, -0x1, URZ ;  /* 0xffffffff2b2b7890 */ /* 0x000fe4000fffe03f */
[----:B------:R-:W-:Y:S02]  /*17be0*/  USEL UR44, UR44, URZ, UP0 ;  /* 0x0000003f2c2c7287 */ /* 0x000fe40008000000 */
[----:B------:R-:W-:Y:S01]  /*17bf0*/  LOP3.LUT R4, R4, UR13, RZ, 0x3c, !PT ;  /* 0x0000000d04047c12 */ /* 0x000fe2000f8e3cff */
[----:B------:R-:W-:Y:S01]  /*17c00*/  USEL UR42, UR42, URZ, UP1 ;  /* 0x0000003f2a2a7287 */ /* 0x000fe20008800000 */
[----:B------:R-:W-:Y:S01]  /*17c10*/  UMOV UR13, 0x1 ;  /* 0x00000001000d7882 */ /* 0x000fe20000000000 */
[----:B------:R-:W-:Y:S10]  /*17c20*/  @P0 BRA `(.L_x_31) ;  /* 0xffffff5c00040947 */ /* 0x000ff4000383ffff */
.L_x_23:
[----:B------:R-:W-:-:S04]  /*17c30*/  UISETP.NE.AND UP0, UPT, UR33, URZ, UPT ;  /* 0x0000003f2100728c */ /* 0x000fc8000bf05270 */
[----:B------:R-:W-:-:S06]  /*17c40*/  USEL UR12, URZ, 0x1, !UP0 ;  /* 0x000000013f0c7887 */ /* 0x000fcc000c000000 */
[----:B------:R-:W-:-:S13]  /*17c50*/  ISETP.NE.AND P0, PT, RZ, UR12, PT ;  /* 0x0000000cff007c0c */ /* 0x000fda000bf05270 */
[----:B------:R-:W-:Y:S05]  /*17c60*/  @!P0 BRA `(.L_x_32) ;  /* 0x0000004400e08947 */ /* 0x000fea0003800000 */
[----:B------:R-:W2:Y:S04]  /*17c70*/  LDL.LU R4, [R1+0x100] ;  /* 0x0001000001047983 */ /* 0x000ea80000300800 */
[----:B------:R-:W2:Y:S04]  /*17c80*/  LDL.LU R5, [R1+0x1e0] ;  /* 0x0001e00001057983 */ /* 0x000ea80000300800 */
[----:B------:R0:W-:Y:S04]  /*17c90*/  STL [R1+0x76c], R79 ;  /* 0x00076c4f01007387 */ /* 0x0001e80000100800 */
[----:B0-----:R-:W3:Y:S04]  /*17ca0*/  LDL.LU R79, [R1+0x1dc] ;  /* 0x0001dc00014f7983 */ /* 0x001ee80000300800 */
[----:B------:R0:W-:Y:S04]  /*17cb0*/  STL [R1+0x768], R80 ;  /* 0x0007685001007387 */ /* 0x0001e80000100800 */
[----:B0-----:R-:W3:Y:S04]  /*17cc0*/  LDL.LU R80, [R1+0x17c] ;  /* 0x00017c0001507983 */ /* 0x001ee80000300800 */
[----:B------:R0:W-:Y:S04]  /*17cd0*/  STL [R1+0x764], R81 ;  /* 0x0007645101007387 */ /* 0x0001e80000100800 */
[----:B0-----:R-:W4:Y:S04]  /*17ce0*/  LDL.LU R81, [R1+0x1d8] ;  /* 0x0001d80001517983 */ /* 0x001f280000300800 */
[----:B------:R0:W-:Y:S04]  /*17cf0*/  STL [R1+0x760], R82 ;  /* 0x0007605201007387 */ /* 0x0001e80000100800 */
[----:B0-----:R-:W4:Y:S04]  /*17d00*/  LDL.LU R82, [R1+0x178] ;  /* 0x0001780001527983 */ /* 0x001f280000300800 */
[----:B------:R0:W-:Y:S04]  /*17d10*/  STL [R1+0x75c], R83 ;  /* 0x00075c5301007387 */ /* 0x0001e80000100800 */
[----:B0-----:R-:W2:Y:S04]  /*17d20*/  LDL.LU R83, [R1+0x1d4] ;  /* 0x0001d40001537983 */ /* 0x001ea80000300800 */
[----:B------:R0:W-:Y:S04]  /*17d30*/  STL [R1+0x758], R84 ;  /* 0x0007585401007387 */ /* 0x0001e80000100800 */
[----:B0-----:R-:W2:Y:S04]  /*17d40*/  LDL.LU R84, [R1+0x174] ;  /* 0x0001740001547983 */ /* 0x001ea80000300800 */
        /* <DEDUP_REMOVED lines=67> */
[----:B0-----:R-:W2:Y:S01]  /*18180*/  LDL.LU R54, [R1+0x180] ;  /* 0x0001800001367983 */ /* 0x001ea20000300800 */
[----:B----4-:R-:W-:Y:S01]  /*18190*/  FADD R61, R62, R61 ;  /* 0x0000003d3e3d7221 */ /* 0x010fe20000000000 */
[----:B---3--:R-:W-:Y:S01]  /*181a0*/  FADD R59, R60, R59 ;  /* 0x0000003b3c3b7221 */ /* 0x008fe20000000000 */
[----:B--2---:R-:W-:Y:S01]  /*181b0*/  FADD R57, R58, R57 ;  /* 0x000000393a397221 */ /* 0x004fe20000000000 */
[----:B------:R-:W-:Y:S01]  /*181c0*/  STL [R1+0x6cc], R55 ;  /* 0x0006cc3701007387 */ /* 0x000fe20000100800 */
[----:B------:R-:W-:Y:S01]  /*181d0*/  FADD R87, R56, R87 ;  /* 0x0000005738577221 */ /* 0x000fe20000000000 */
[----:B------:R-:W-:Y:S01]  /*181e0*/  FADD R85, R86, R85 ;  /* 0x0000005556557221 */ /* 0x000fe20000000000 */
[----:B------:R-:W-:Y:S01]  /*181f0*/  FADD R83, R84, R83 ;  /* 0x0000005354537221 */ /* 0x000fe20000000000 */
        /* <DEDUP_REMOVED lines=26> */
[----:B-----5:R-:W-:Y:S04]  /*183a0*/  STL [R1+0x688], R3 ;  /* 0x0006880301007387 */ /* 0x020fe80000100800 */
[----:B------:R-:W-:Y:S01]  /*183b0*/  STL [R1+0x684], R2 ;  /* 0x0006840201007387 */ /* 0x000fe20000100800 */
[----:B------:R-:W-:-:S03]  /*183c0*/  FADD R22, R70, R22 ;  /* 0x0000001646167221 */ /* 0x000fc60000000000 */
[----:B------:R0:W-:Y:S04]  /*183d0*/  STL [R1+0x680], R0 ;  /* 0x0006800001007387 */ /* 0x0001e80000100800 */
[----:B------:R2:W-:Y:S04]  /*183e0*/  STL [R1+0x1c0], R61 ;  /* 0x0001c03d01007387 */ /* 0x0005e80000100800 */
[----:B------:R3:W-:Y:S01]  /*183f0*/  STL [R1+0x1c4], R59 ;  /* 0x0001c43b01007387 */ /* 0x0007e20000100800 */
[----:B------:R-:W-:-:S03]  /*18400*/  FADD R21, R71, R21 ;  /* 0x0000001547157221 */ /* 0x000fc60000000000 */
[----:B------:R4:W-:Y:S04]  /*18410*/  STL [R1+0x1c8], R57 ;  /* 0x0001c83901007387 */ /* 0x0009e80000100800 */
[----:B------:R1:W-:Y:S04]  /*18420*/  STL [R1+0x1cc], R87 ;  /* 0x0001cc5701007387 */ /* 0x0003e80000100800 */
[----:B------:R1:W-:Y:S04]  /*18430*/  STL [R1+0x1d0], R85 ;  /* 0x0001d05501007387 */ /* 0x0003e80000100800 */
[----:B------:R1:W-:Y:S01]  /*18440*/  STL [R1+0x1d4], R83 ;  /* 0x0001d45301007387 */ /* 0x0003e20000100800 */
[----:B------:R-:W-:-:S03]  /*18450*/  FADD R20, R40, R20 ;  /* 0x0000001428147221 */ /* 0x000fc60000000000 */
[----:B0-----:R-:W4:Y:S04]  /*18460*/  LDL.LU R0, [R1+0x104] ;  /* 0x0001040001007983 */ /* 0x001f280000300800 */
[----:B------:R0:W-:Y:S04]  /*18470*/  STL [R1+0x1d8], R81 ;  /* 0x0001d85101007387 */ /* 0x0001e80000100800 */
[----:B------:R-:W4:Y:S01]  /*18480*/  LDL.LU R2, [R1+0x1e4] ;  /* 0x0001e40001027983 */ /* 0x000f220000300800 */
[----:B------:R-:W-:-:S03]  /*18490*/  FADD R19, R41, R19 ;  /* 0x0000001329137221 */ /* 0x000fc60000000000 */
[----:B------:R0:W-:Y:S04]  /*184a0*/  STL [R1+0x1dc], R79 ;  /* 0x0001dc4f01007387 */ /* 0x0001e80000100800 */
[----:B------:R-:W4:Y:S04]  /*184b0*/  LDL.LU R3, [R1+0x108] ;  /* 0x0001080001037983 */ /* 0x000f280000300800 */
[----:B------:R0:W-:Y:S04]  /*184c0*/  STL [R1+0x1e0], R5 ;  /* 0x0001e00501007387 */ /* 0x0001e80000100800 */
[----:B------:R-:W4:Y:S01]  /*184d0*/  LDL.LU R39, [R1+0x1e8] ;  /* 0x0001e80001277983 */ /* 0x000f220000300800 */
[----:B------:R-:W-:-:S03]  /*184e0*/  FADD R18, R42, R18 ;  /* 0x000000122a127221 */ /* 0x000fc60000000000 */
[----:B------:R-:W4:Y:S04]  /*184f0*/  LDL.LU R38, [R1+0x10c] ;  /* 0x00010c0001267983 */ /* 0x000f280000300800 */
[----:B------:R-:W4:Y:S04]  /*18500*/  LDL.LU R37, [R1+0x1ec] ;  /* 0x0001ec0001257983 */ /* 0x000f280000300800 */
[----:B------:R-:W4:Y:S01]  /*18510*/  LDL.LU R36, [R1+0x110] ;  /* 0x0001100001247983 */ /* 0x000f220000300800 */
[----:B------:R-:W-:-:S03]  /*18520*/  FADD R17, R43, R17 ;  /* 0x000000112b117221 */ /* 0x000fc60000000000 */
[----:B------:R-:W4:Y:S04]  /*18530*/  LDL.LU R35, [R1+0x1f0] ;  /* 0x0001f00001237983 */ /* 0x000f280000300800 */
[----:B------:R-:W4:Y:S04]  /*18540*/  LDL.LU R34, [R1+0x114] ;  /* 0x0001140001227983 */ /* 0x000f280000300800 */
[----:B------:R-:W4:Y:S04]  /*18550*/  LDL.LU R33, [R1+0x1f4] ;  /* 0x0001f40001217983 */ /* 0x000f280000300800 */
        /* <DEDUP_REMOVED lines=12> */
[----:B------:R-:W4:Y:S01]  /*18620*/  LDL.LU R55, [R1+0x208] ;  /* 0x0002080001377983 */ /* 0x000f220000300800 */
[----:B------:R-:W-:Y:S01]  /*18630*/  FADD R13, R47, R13 ;  /* 0x0000000d2f0d7221 */ /* 0x000fe20000000000 */
[----:B------:R-:W-:Y:S01]  /*18640*/  FADD R12, R48, R12 ;  /* 0x0000000c300c7221 */ /* 0x000fe20000000000 */
[----:B------:R-:W-:Y:S01]  /*18650*/  FADD R11, R49, R11 ;  /* 0x0000000b310b7221 */ /* 0x000fe20000000000 */
[----:B------:R-:W-:Y:S01]  /*18660*/  FADD R10, R50, R10 ;  /* 0x0000000a320a7221 */ /* 0x000fe20000000000 */
[----:B------:R-:W-:Y:S01]  /*18670*/  FADD R9, R51, R9 ;  /* 0x0000000933097221 */ /* 0x000fe20000000000 */
[----:B------:R-:W-:Y:S01]  /*18680*/  FADD R8, R52, R8 ;  /* 0x0000000834087221 */ /* 0x000fe20000000000 */
[----:B------:R-:W-:Y:S01]  /*18690*/  FADD R7, R53, R7 ;  /* 0x0000000735077221 */ /* 0x000fe20000000000 */
[----:B------:R-:W-:-:S02]  /*186a0*/  FADD R6, R54, R6 ;  /* 0x0000000636067221 */ /* 0x000fc40000000000 */
        /* <DEDUP_REMOVED lines=25> */
[----:B--2---:R-:W2:Y:S04]  /*18840*/  LDL.LU R61, [R1+0x23c] ;  /* 0x00023c00013d7983 */ /* 0x004ea80000300800 */
[----:B------:R-:W2:Y:S04]  /*18850*/  LDL.LU R60, [R1+0xe0] ;  /* 0x0000e000013c7983 */ /* 0x000ea80000300800 */
[----:B---3--:R-:W3:Y:S04]  /*18860*/  LDL.LU R59, [R1+0x240] ;  /* 0x00024000013b7983 */ /* 0x008ee80000300800 */
[----:B------:R-:W3:Y:S04]  /*18870*/  LDL.LU R58, [R1+0xe4] ;  /* 0x0000e400013a7983 */ /* 0x000ee80000300800 */
[----:B----4-:R-:W4:Y:S04]  /*18880*/  LDL.LU R57, [R1+0x244] ;  /* 0x0002440001397983 */ /* 0x010f280000300800 */
[----:B------:R-:W4:Y:S04]  /*18890*/  LDL.LU R56, [R1+0xe8] ;  /* 0x0000e80001387983 */ /* 0x000f280000300800 */
[----:B-1----:R-:W4:Y:S04]  /*188a0*/  LDL.LU R87, [R1+0x248] ;  /* 0x0002480001577983 */ /* 0x002f280000300800 */
[----:B------:R-:W4:Y:S04]  /*188b0*/  LDL.LU R86, [R1+0xec] ;  /* 0x0000ec0001567983 */ /* 0x000f280000300800 */
[----:B------:R-:W4:Y:S04]  /*188c0*/  LDL.LU R85, [R1+0x24c] ;  /* 0x00024c0001557983 */ /* 0x000f280000300800 */
[----:B------:R-:W4:Y:S04]  /*188d0*/  LDL.LU R84, [R1+0xf0] ;  /* 0x0000f00001547983 */ /* 0x000f280000300800 */
[----:B------:R-:W4:Y:S04]  /*188e0*/  LDL.LU R83, [R1+0x250] ;  /* 0x0002500001537983 */ /* 0x000f280000300800 */
[----:B------:R-:W4:Y:S04]  /*188f0*/  LDL.LU R82, [R1+0xf4] ;  /* 0x0000f40001527983 */ /* 0x000f280000300800 */
[----:B0-----:R-:W4:Y:S04]  /*18900*/  LDL.LU R81, [R1+0x254] ;  /* 0x0002540001517983 */ /* 0x001f280000300800 */
[----:B------:R-:W4:Y:S04]  /*18910*/  LDL.LU R80, [R1+0xf8] ;  /* 0x0000f80001507983 */ /* 0x000f280000300800 */
[----:B------:R-:W4:Y:S04]  /*18920*/  LDL.LU R79, [R1+0x258] ;  /* 0x00025800014f7983 */ /* 0x000f280000300800 */
[----:B------:R-:W4:Y:S04]  /*18930*/  LDL.LU R4, [R1+0xfc] ;  /* 0x0000fc0001047983 */ /* 0x000f280000300800 */
[----:B------:R-:W4:Y:S01]  /*18940*/  LDL.LU R5, [R1+0x25c] ;  /* 0x00025c0001057983 */ /* 0x000f220000300800 */
[----:B------:R-:W-:Y:S01]  /*18950*/  FADD R2, R0, R2 ;  /* 0x0000000200027221 */ /* 0x000fe20000000000 */
[----:B------:R-:W-:Y:S01]  /*18960*/  FADD R39, R3, R39 ;  /* 0x0000002703277221 */ /* 0x000fe20000000000 */
[----:B------:R-:W-:Y:S01]  /*18970*/  FADD R37, R38, R37 ;  /* 0x0000002526257221 */ /* 0x000fe20000000000 */
[----:B------:R-:W-:Y:S01]  /*18980*/  FADD R35, R36, R35 ;  /* 0x0000002324237221 */ /* 0x000fe20000000000 */
[----:B------:R-:W-:Y:S01]  /*18990*/  FADD R33, R34, R33 ;  /* 0x0000002122217221 */ /* 0x000fe20000000000 */
[----:B------:R-:W-:Y:S01]  /*189a0*/  STL [R1+0x1e4], R2 ;  /* 0x0001e40201007387 */ /* 0x000fe20000100800 */
[----:B------:R-:W-:Y:S01]  /*189b0*/  FADD R31, R32, R31 ;  /* 0x0000001f201f7221 */ /* 0x000fe20000000000 */
[----:B------:R-:W-:-:S02]  /*189c0*/  FADD R29, R30, R29 ;  /* 0x0000001d1e1d7221 */ /* 0x000fc40000000000 */
[----:B------:R-:W-:Y:S04]  /*189d0*/  STL [R1+0x1e8], R39 ;  /* 0x0001e82701007387 */ /* 0x000fe80000100800 */
[----:B------:R-:W-:Y:S01]  /*189e0*/  STL [R1+0x1ec], R37 ;  /* 0x0001ec2501007387 */ /* 0x000fe20000100800 */
[----:B------:R-:W-:-:S03]  /*189f0*/  FADD R27, R28, R27 ;  /* 0x0000001b1c1b7221 */ /* 0x000fc60000000000 */
[----:B------:R-:W-:Y:S01]  /*18a00*/  STL [R1+0x1f0], R35 ;  /* 0x0001f02301007387 */ /* 0x000fe20000100800 */
[----:B------:R-:W-:-:S03]  /*18a10*/  FADD R25, R26, R25 ;  /* 0x000000191a197221 */ /* 0x000fc60000000000 */
[----:B------:R-:W-:Y:S04]  /*18a20*/  STL [R1+0x1f4], R33 ;  /* 0x0001f42101007387 */ /* 0x000fe80000100800 */
[----:B------:R-:W-:Y:S01]  /*18a30*/  STL [R1+0x1f8], R31 ;  /* 0x0001f81f01007387 */ /* 0x000fe20000100800 */
[----:B------:R-:W-:-:S03]  /*18a40*/  FADD R55, R24, R55 ;  /* 0x0000003718377221 */ /* 0x000fc60000000000 */
[----:B------:R-:W-:Y:S04]  /*18a50*/  STL [R1+0x1fc], R29 ;  /* 0x0001fc1d01007387 */ /* 0x000fe80000100800 */
[----:B------:R-:W-:Y:S04]  /*18a60*/  STL [R1+0x200], R27 ;  /* 0x0002001b01007387 */ /* 0x000fe80000100800 */
[----:B------:R-:W-:Y:S04]  /*18a70*/  STL [R1+0x204], R25 ;  /* 0x0002041901007387 */ /* 0x000fe80000100800 */
[----:B------:R-:W-:Y:S01]  /*18a80*/  STL [R1+0x208], R55 ;  /* 0x0002083701007387 */ /* 0x000fe20000100800 */
[----:B------:R-:W-:Y:S01]  /*18a90*/  FADD R53, R54, R53 ;  /* 0x0000003536357221 */ /* 0x000fe20000000000 */
[----:B------:R-:W-:-:S04]  /*18aa0*/  FADD R51, R52, R51 ;  /* 0x0000003334337221 */ /* 0x000fc80000000000 */
        /* <DEDUP_REMOVED lines=32> */
[----:B------:R-:W-:Y:S04]  /*18cb0*/  STL [R1+0x24c], R85 ;  /* 0x00024c5501007387 */ /* 0x000fe80000100800 */
[----:B------:R-:W-:Y:S01]  /*18cc0*/  STL [R1+0x250], R83 ;  /* 0x0002505301007387 */ /* 0x000fe20000100800 */
[----:B------:R-:W-:Y:S01]  /*18cd0*/  FADD R81, R82, R81 ;  /* 0x0000005152517221 */ /* 0x000fe20000000000 */
[----:B------:R-:W-:-:S05]  /*18ce0*/  FADD R79, R80, R79 ;  /* 0x0000004f504f7221 */ /* 0x000fca0000000000 */
[----:B------:R0:W-:Y:S01]  /*18cf0*/  STL [R1+0x258], R79 ;  /* 0x0002584f01007387 */ /* 0x0001e20000100800 */
[----:B------:R-:W-:-:S03]  /*18d00*/  FADD R5, R4, R5 ;  /* 0x0000000504057221 */ /* 0x000fc60000000000 */
[----:B------:R1:W-:Y:S04]  /*18d10*/  STL [R1+0x254], R81 ;  /* 0x0002545101007387 */ /* 0x0003e80000100800 */
[----:B0-----:R-:W2:Y:S04]  /*18d20*/  LDL.LU R79, [R1+0x80] ;  /* 0x00008000014f7983 */ /* 0x001ea80000300800 */
[----:B------:R-:W2:Y:S04]  /*18d30*/  LDL.LU R80, [R1+0x260] ;  /* 0x0002600001507983 */ /* 0x000ea80000300800 */
[----:B-1----:R-:W3:Y:S04]  /*18d40*/  LDL.LU R81, [R1+0x84] ;  /* 0x0000840001517983 */ /* 0x002ee80000300800 */
[----:B------:R0:W-:Y:S04]  /*18d50*/  STL [R1+0x25c], R5 ;  /* 0x00025c0501007387 */ /* 0x0001e80000100800 */
[----:B------:R-:W3:Y:S04]  /*18d60*/  LDL.LU R82, [R1+0x264] ;  /* 0x0002640001527983 */ /* 0x000ee80000300800 */
        /* <DEDUP_REMOVED lines=57> */
[----:B0-----:R-:W4:Y:S01]  /*19100*/  LDL.LU R5, [R1+0x2d8] ;  /* 0x0002d80001057983 */ /* 0x001f220000300800 */
        /* <DEDUP_REMOVED lines=8> */
[----:B------:R-:W-:-:S03]  /*19190*/  FADD R86, R85, R86 ;  /* 0x0000005655567221 */ /* 0x000fc60000000000 */
[----:B0-----:R-:W4:Y:S01]  /*191a0*/  LDL.LU R82, [R1+0x760] ;  /* 0x0007600001527983 */ /* 0x001f220000300800 */
[----:B------:R-:W-:-:S03]  /*191b0*/  FADD R56, R87, R56 ;  /* 0x0000003857387221 */ /* 0x000fc60000000000 */
[----:B------:R-:W4:Y:S04]  /*191c0*/  LDL.LU R83, [R1+0x75c] ;  /* 0x00075c0001537983 */ /* 0x000f280000300800 */
[----:B------:R0:W-:Y:S01]  /*191d0*/  STL [R1+0x268], R84 ;  /* 0x0002685401007387 */ /* 0x0001e20000100800 */
[----:B------:R-:W-:-:S03]  /*191e0*/  FADD R58, R57, R58 ;  /* 0x0000003a393a7221 */ /* 0x000fc60000000000 */
[----:B0-----:R-:W4:Y:S04]  /*191f0*/  LDL.LU R84, [R1+0x758] ;  /* 0x0007580001547983 */ /* 0x001f280000300800 */
[----:B------:R-:W4:Y:S04]  /*19200*/  LDL.LU R85, [R1+0x754] ;  /* 0x0007540001557983 */ /* 0x000f280000300800 */
[----:B------:R0:W-:Y:S01]  /*19210*/  STL [R1+0x26c], R86 ;  /* 0x00026c5601007387 */ /* 0x0001e20000100800 */
[----:B------:R-:W-:Y:S01]  /*19220*/  FADD R60, R59, R60 ;  /* 0x0000003c3b3c7221 */ /* 0x000fe20000000000 */
[----:B------:R-:W-:-:S02]  /*19230*/  FADD R62, R61, R62 ;  /* 0x0000003e3d3e7221 */ /* 0x000fc40000000000 */
[----:B0-----:R-:W4:Y:S04]  /*19240*/  LDL.LU R86, [R1+0x750] ;  /* 0x0007500001567983 */ /* 0x001f280000300800 */
[----:B------:R-:W4:Y:S04]  /*19250*/  LDL.LU R87, [R1+0x74c] ;  /* 0x00074c0001577983 */ /* 0x000f280000300800 */
[----:B------:R0:W-:Y:S01]  /*19260*/  STL [R1+0x270], R56 ;  /* 0x0002703801007387 */ /* 0x0001e20000100800 */
[----:B------:R-:W-:-:S03]  /*19270*/  FADD R64, R63, R64 ;  /* 0x000000403f407221 */ /* 0x000fc60000000000 */
        /* <DEDUP_REMOVED lines=24> */
[----:B------:R-:W-:Y:S01]  /*19400*/  FADD R38, R39, R38 ;  /* 0x0000002627267221 */ /* 0x000fe20000000000 */
[----:B------:R-:W-:Y:S01]  /*19410*/  FADD R36, R37, R36 ;  /* 0x0000002425247221 */ /* 0x000fe20000000000 */
[----:B------:R-:W-:Y:S01]  /*19420*/  FADD R34, R35, R34 ;  /* 0x0000002223227221 */ /* 0x000fe20000000000 */
        /* <DEDUP_REMOVED lines=14> */
[----:B------:R-:W-:Y:S04]  /*19510*/  STL [R1+0x294], R0 ;  /* 0x0002940001007387 */ /* 0x000fe80000100800 */
[----:B------:R-:W-:Y:S04]  /*19520*/  STL [R1+0x298], R3 ;  /* 0x0002980301007387 */ /* 0x000fe80000100800 */
        /* <DEDUP_REMOVED lines=19> */
[----:B------:R-:W-:Y:S04]  /*19660*/  STL [R1+0x2cc], R46 ;  /* 0x0002cc2e01007387 */ /* 0x000fe80000100800 */
[----:B------:R0:W-:Y:S04]  /*19670*/  STL [R1+0x2d4], R42 ;  /* 0x0002d42a01007387 */ /* 0x0001e80000100800 */
[----:B------:R1:W-:Y:S04]  /*19680*/  STL [R1+0x2d0], R44 ;  /* 0x0002d02c01007387 */ /* 0x0003e80000100800 */
[----:B0-----:R-:W2:Y:S04]  /*19690*/  LDL.LU R42, [R1+0x7c] ;  /* 0x00007c00012a7983 */ /* 0x001ea80000300800 */
[----:B------:R-:W2:Y:S04]  /*196a0*/  LDL.LU R32, [R1+0x2dc] ;  /* 0x0002dc0001207983 */ /* 0x000ea80000300800 */
[----:B------:R-:W3:Y:S04]  /*196b0*/  LDL.LU R43, [R1] ;  /* 0x00000000012b7983 */ /* 0x000ee80000300800 */
[----:B------:R0:W-:Y:S04]  /*196c0*/  STL [R1+0x2d8], R5 ;  /* 0x0002d80501007387 */ /* 0x0001e80000100800 */
[----:B------:R-:W3:Y:S04]  /*196d0*/  LDL.LU R33, [R1+0x2e0] ;  /* 0x0002e00001217983 */ /* 0x000ee80000300800 */
        /* <DEDUP_REMOVED lines=40> */
[----:B0-----:R-:W2:Y:S01]  /*19960*/  LDL.LU R33, [R1+0x328] ;  /* 0x0003280001217983 */ /* 0x001ea20000300800 */
[----:B------:R-:W-:-:S03]  /*19970*/  FADD R36, R46, R36 ;  /* 0x000000242e247221 */ /* 0x000fc60000000000 */
        /* <DEDUP_REMOVED lines=9> */
[----:B------:R0:W-:Y:S04]  /*19a10*/  STL [R1+0x2ec], R36 ;  /* 0x0002ec2401007387 */ /* 0x0001e80000100800 */
[----:B0-----:R-:W4:Y:S04]  /*19a20*/  LDL.LU R36, [R1+0x334] ;  /* 0x0003340001247983 */ /* 0x001f280000300800 */
[----:B------:R-:W4:Y:S04]  /*19a30*/  LDL.LU R47, [R1+0x6ec] ;  /* 0x0006ec00012f7983 */ /* 0x000f280000300800 */
[----:B------:R0:W-:Y:S04]  /*19a40*/  STL [R1+0x2f0], R37 ;  /* 0x0002f02501007387 */ /* 0x0001e80000100800 */
[----:B0-----:R-:W4:Y:S04]  /*19a50*/  LDL.LU R37, [R1+0x338] ;  /* 0x0003380001257983 */ /* 0x001f280000300800 */
[----:B------:R0:W-:Y:S04]  /*19a60*/  STL [R1+0x2f4], R38 ;  /* 0x0002f42601007387 */ /* 0x0001e80000100800 */
[----:B0-----:R-:W4:Y:S01]  /*19a70*/  LDL.LU R38, [R1+0x33c] ;  /* 0x00033c0001267983 */ /* 0x001f220000300800 */
[----:B------:R-:W-:Y:S01]  /*19a80*/  FADD R39, R2, R39 ;  /* 0x0000002702277221 */ /* 0x000fe20000000000 */
[----:B------:R-:W-:-:S02]  /*19a90*/  FADD R3, R48, R3 ;  /* 0x0000000330037221 */ /* 0x000fc40000000000 */
[----:B------:R-:W4:Y:S01]  /*19aa0*/  LDL.LU R0, [R1+0x360] ;  /* 0x0003600001007983 */ /* 0x000f220000300800 */
[----:B------:R-:W-:-:S03]  /*19ab0*/  FADD R4, R49, R4 ;  /* 0x0000000431047221 */ /* 0x000fc60000000000 */
[----:B------:R-:W4:Y:S04]  /*19ac0*/  LDL.LU R2, [R1+0x364] ;  /* 0x0003640001027983 */ /* 0x000f280000300800 */
[----:B------:R0:W-:Y:S01]  /*19ad0*/  STL [R1+0x2f8], R39 ;  /* 0x0002f82701007387 */ /* 0x0001e20000100800 */
[----:B------:R-:W-:Y:S01]  /*19ae0*/  FADD R5, R50, R5 ;  /* 0x0000000532057221 */ /* 0x000fe20000000000 */
[----:B------:R-:W-:Y:S02]  /*19af0*/  FADD R52, R51, R52 ;  /* 0x0000003433347221 */ /* 0x000fe40000000000 */
        /* <DEDUP_REMOVED lines=23> */
[----:B------:R0:W-:Y:S04]  /*19c70*/  STL [R1+0x310], R24 ;  /* 0x0003101801007387 */ /* 0x0001e80000100800 */
        /* <DEDUP_REMOVED lines=10> */
[----:B------:R0:W-:Y:S01]  /*19d20*/  STL [R1+0x320], R31 ;  /* 0x0003201f01007387 */ /* 0x0001e20000100800 */
[----:B---3--:R-:W-:-:S03]  /*19d30*/  FADD R32, R217, R32 ;  /* 0x00000020d9207221 */ /* 0x008fc60000000000 */
[----:B0-----:R-:W3:Y:S04]  /*19d40*/  LDL.LU R31, [R1+0x6ac] ;  /* 0x0006ac00011f7983 */ /* 0x001ee80000300800 */
[----:B------:R-:W3:Y:S04]  /*19d50*/  LDL.LU R216, [R1+0x35c] ;  /* 0x00035c0001d87983 */ /* 0x000ee80000300800 */
[----:B------:R0:W-:Y:S01]  /*19d60*/  STL [R1+0x324], R32 ;  /* 0x0003242001007387 */ /* 0x0001e20000100800 */
[----:B--2---:R-:W-:-:S03]  /*19d70*/  FADD R33, R218, R33 ;  /* 0x00000021da217221 */ /* 0x004fc60000000000 */
[----:B0-----:R-:W2:Y:S04]  /*19d80*/  LDL.LU R32, [R1+0x6a8] ;  /* 0x0006a80001207983 */ /* 0x001ea80000300800 */
[----:B------:R-:W2:Y:S04]  /*19d90*/  LDL.LU R217, [R1+0x358] ;  /* 0x0003580001d97983 */ /* 0x000ea80000300800 */
[----:B------:R0:W-:Y:S01]  /*19da0*/  STL [R1+0x328], R33 ;  /* 0x0003282101007387 */ /* 0x0001e20000100800 */
[----:B----4-:R-:W-:-:S03]  /*19db0*/  FADD R34, R219, R34 ;  /* 0x00000022db227221 */ /* 0x010fc60000000000 */
        /* <DEDUP_REMOVED lines=20> */
[----:B------:R-:W4:Y:S01]  /*19f00*/  LDL.LU R223, [R1+0x340] ;  /* 0x0003400001df7983 */ /* 0x000f220000300800 */
[----:B------:R-:W-:Y:S01]  /*19f10*/  FADD R39, R202, R39 ;  /* 0x00000027ca277221 */ /* 0x000fe20000000000 */
[----:B------:R-:W-:Y:S01]  /*19f20*/  FADD R0, R200, R0 ;  /* 0x00000000c8007221 */ /* 0x000fe20000000000 */
[----:B------:R-:W-:Y:S01]  /*19f30*/  FADD R2, R201, R2 ;  /* 0x00000002c9027221 */ /* 0x000fe20000000000 */
[----:B------:R-:W-:Y:S01]  /*19f40*/  FADD R3, R203, R3 ;  /* 0x00000003cb037221 */ /* 0x000fe20000000000 */
[----:B---3--:R-:W-:Y:S01]  /*19f50*/  FADD R216, R231, R216 ;  /* 0x000000d8e7d87221 */ /* 0x008fe20000000000 */
[----:B--2---:R-:W-:Y:S01]  /*19f60*/  FADD R217, R230, R217 ;  /* 0x000000d9e6d97221 */ /* 0x004fe20000000000 */
[----:B----4-:R-:W-:Y:S01]  /*19f70*/  FADD R218, R229, R218 ;  /* 0x000000dae5da7221 */ /* 0x010fe20000000000 */
[----:B------:R-:W-:Y:S01]  /*19f80*/  FADD R219, R228, R219 ;  /* 0x000000dbe4db7221 */ /* 0x000fe20000000000 */
[----:B------:R-:W-:Y:S01]  /*19f90*/  FADD R220, R227, R220 ;  /* 0x000000dce3dc7221 */ /* 0x000fe20000000000 */
[----:B------:R-:W-:Y:S01]  /*19fa0*/  FADD R221, R226, R221 ;  /* 0x000000dde2dd7221 */ /* 0x000fe20000000000 */
[----:B------:R-:W-:Y:S01]  /*19fb0*/  FADD R222, R225, R222 ;  /* 0x000000dee1de7221 */ /* 0x000fe20000000000 */
[----:B------:R-:W-:-:S05]  /*19fc0*/  FADD R223, R224, R223 ;  /* 0x000000dfe0df7221 */ /* 0x000fca0000000000 */
        /* <DEDUP_REMOVED lines=10> */
[----:B0-----:R-:W2:Y:S04]  /*1a070*/  LDL.LU R39, [R1+0x378] ;  /* 0x0003780001277983 */ /* 0x001ea80000300800 */
[----:B------:R-:W-:Y:S04]  /*1a080*/  STL [R1+0x364], R2 ;  /* 0x0003640201007387 */ /* 0x000fe80000100800 */
[----:B------:R0:W-:Y:S04]  /*1a090*/  STL [R1+0x36c], R3 ;  /* 0x00036c0301007387 */ /* 0x0001e80000100800 */
[----:B0-----:R-:W3:Y:S04]  /*1a0a0*/  LDL.LU R3, [R1+0x37c] ;  /* 0x00037c0001037983 */ /* 0x001ee80000300800 */
[----:B------:R-:W4:Y:S01]  /*1a0b0*/  LDL.LU R2, [R1+0x380] ;  /* 0x0003800001027983 */ /* 0x000f220000300800 */
[----:B------:R-:W-:Y:S01]  /*1a0c0*/  FADD R4, R204, R4 ;  /* 0x00000004cc047221 */ /* 0x000fe20000000000 */
[----:B------:R-:W-:-:S02]  /*1a0d0*/  FADD R5, R205, R5 ;  /* 0x00000005cd057221 */ /* 0x000fc40000000000 */
[----:B------:R-:W4:Y:S04]  /*1a0e0*/  LDL.LU R0, [R1+0x384] ;  /* 0x0003840001007983 */ /* 0x000f280000300800 */
[----:B------:R0:W-:Y:S04]  /*1a0f0*/  STL [R1+0x370], R4 ;  /* 0x0003700401007387 */ /* 0x0001e80000100800 */
        /* <DEDUP_REMOVED lines=24> */
[----:B-1----:R-:W4:Y:S01]  /*1a280*/  LDL.LU R5, [R1+0x3f0] ;  /* 0x0003f00001057983 */ /* 0x002f220000300800 */
[----:B--2---:R-:W-:-:S05]  /*1a290*/  FADD R39, R206, R39 ;  /* 0x00000027ce277221 */ /* 0x004fca0000000000 */
[----:B------:R0:W-:Y:S04]  /*1a2a0*/  STL [R1+0x378], R39 ;  /* 0x0003782701007387 */ /* 0x0001e80000100800 */
[----:B0-----:R-:W2:Y:S01]  /*1a2b0*/  LDL.LU R39, [R1+0x68c] ;  /* 0x00068c0001277983 */ /* 0x001ea20000300800 */
[----:B---3--:R-:W-:-:S03]  /*1a2c0*/  FADD R3, R207, R3 ;  /* 0x00000003cf037221 */ /* 0x008fc60000000000 */
[----:B------:R-:W3:Y:S01]  /*1a2d0*/  LDL.LU R206, [R1+0x390] ;  /* 0x0003900001ce7983 */ /* 0x000ee20000300800 */
[----:B----4-:R-:W-:-:S03]  /*1a2e0*/  FADD R2, R208, R2 ;  /* 0x00000002d0027221 */ /* 0x010fc60000000000 */
[----:B------:R0:W-:Y:S04]  /*1a2f0*/  STL [R1+0x37c], R3 ;  /* 0x00037c0301007387 */ /* 0x0001e80000100800 */
[----:B0-----:R0:W5:Y:S04]  /*1a300*/  LDL.LU R3, [R1+0x688] ;  /* 0x0006880001037983 */ /* 0x0011680000300800 */
[----:B------:R-:W4:Y:S04]  /*1a310*/  LDL.LU R207, [R1+0x38c] ;  /* 0x00038c0001cf7983 */ /* 0x000f280000300800 */
[----:B------:R1:W-:Y:S04]  /*1a320*/  STL [R1+0x380], R2 ;  /* 0x0003800201007387 */ /* 0x0003e80000100800 */
[----:B-1----:R0:W5:Y:S04]  /*1a330*/  LDL.LU R2, [R1+0x684] ;  /* 0x0006840001027983 */ /* 0x0021680000300800 */
[----:B------:R-:W2:Y:S01]  /*1a340*/  LDL.LU R208, [R1+0x388] ;  /* 0x0003880001d07983 */ /* 0x000ea20000300800 */
[----:B------:R-:W-:Y:S01]  /*1a350*/  FADD R0, R209, R0 ;  /* 0x00000000d1007221 */ /* 0x000fe20000000000 */
[----:B------:R-:W-:Y:S01]  /*1a360*/  FADD R205, R213, R205 ;  /* 0x000000cdd5cd7221 */ /* 0x000fe20000000000 */
[----:B------:R-:W-:Y:S01]  /*1a370*/  FADD R204, R214, R204 ;  /* 0x000000ccd6cc7221 */ /* 0x000fe20000000000 */
[----:B------:R-:W-:-:S02]  /*1a380*/  FADD R203, R215, R203 ;  /* 0x000000cbd7cb7221 */ /* 0x000fc40000000000 */
[----:B------:R1:W-:Y:S01]  /*1a390*/  STL [R1+0x384], R0 ;  /* 0x0003840001007387 */ /* 0x0003e20000100800 */
[----:B------:R-:W-:Y:S01]  /*1a3a0*/  FADD R202, R184, R202 ;  /* 0x000000cab8ca7221 */ /* 0x000fe20000000000 */
[----:B------:R-:W-:Y:S01]  /*1a3b0*/  FADD R201, R185, R201 ;  /* 0x000000c9b9c97221 */ /* 0x000fe20000000000 */
[----:B------:R-:W-:Y:S01]  /*1a3c0*/  FADD R200, R186, R200 ;  /* 0x000000c8bac87221 */ /* 0x000fe20000000000 */
[----:B------:R-:W-:Y:S01]  /*1a3d0*/  FADD R231, R187, R231 ;  /* 0x000000e7bbe77221 */ /* 0x000fe20000000000 */
[----:B-1----:R0:W5:Y:S01]  /*1a3e0*/  LDL.LU R0, [R1+0x680] ;  /* 0x0006800001007983 */ /* 0x0021620000300800 */
[----:B------:R-:W-:Y:S01]  /*1a3f0*/  FADD R230, R188, R230 ;  /* 0x000000e6bce67221 */ /* 0x000fe20000000000 */
        /* <DEDUP_REMOVED lines=16> */
[----:B---3--:R-:W-:Y:S01]  /*1a500*/  FADD R206, R212, R206 ;  /* 0x000000ced4ce7221 */ /* 0x008fe20000000000 */
[----:B----4-:R-:W-:Y:S01]  /*1a510*/  FADD R207, R211, R207 ;  /* 0x000000cfd3cf7221 */ /* 0x010fe20000000000 */
[----:B--2---:R-:W-:-:S05]  /*1a520*/  FADD R208, R210, R208 ;  /* 0x000000d0d2d07221 */ /* 0x004fca0000000000 */
[----:B------:R1:W-:Y:S04]  /*1a530*/  STL [R1+0x388], R208 ;  /* 0x000388d001007387 */ /* 0x0003e80000100800 */
        /* <DEDUP_REMOVED lines=23> */
[----:B------:R-:W4:Y:S04]  /*1a6b0*/  LDL.LU R212, [R1+0x3f4] ;  /* 0x0003f40001d47983 */ /* 0x000f280000300800 */
[----:B------:R0:W-:Y:S04]  /*1a6c0*/  STL [R1+0x3e8], R216 ;  /* 0x0003e8d801007387 */ /* 0x0001e80000100800 */
[----:B------:R-:W4:Y:S04]  /*1a6d0*/  LDL.LU R211, [R1+0x3f8] ;  /* 0x0003f80001d37983 */ /* 0x000f280000300800 */
[----:B------:R0:W-:Y:S04]  /*1a6e0*/  STL [R1+0x3ec], R4 ;  /* 0x0003ec0401007387 */ /* 0x0001e80000100800 */
[----:B------:R-:W4:Y:S04]  /*1a6f0*/  LDL.LU R210, [R1+0x3fc] ;  /* 0x0003fc0001d27983 */ /* 0x000f280000300800 */
[----:B------:R0:W-:Y:S04]  /*1a700*/  STL [R1+0x3f0], R5 ;  /* 0x0003f00501007387 */ /* 0x0001e80000100800 */
[----:B------:R-:W4:Y:S04]  /*1a710*/  LDL.LU R209, [R1+0x400] ;  /* 0x0004000001d17983 */ /* 0x000f280000300800 */
[----:B-1----:R-:W4:Y:S04]  /*1a720*/  LDL.LU R208, [R1+0x404] ;  /* 0x0004040001d07983 */ /* 0x002f280000300800 */
[----:B--2---:R-:W2:Y:S04]  /*1a730*/  LDL.LU R207, [R1+0x408] ;  /* 0x0004080001cf7983 */ /* 0x004ea80000300800 */
[----:B---3--:R-:W3:Y:S04]  /*1a740*/  LDL.LU R206, [R1+0x40c] ;  /* 0x00040c0001ce7983 */ /* 0x008ee80000300800 */
[----:B----4-:R-:W4:Y:S04]  /*1a750*/  LDL.LU R205, [R1+0x410] ;  /* 0x0004100001cd7983 */ /* 0x010f280000300800 */
        /* <DEDUP_REMOVED lines=23> */
[----:B------:R-:W-:Y:S01]  /*1a8d0*/  FADD R212, R173, R212 ;  /* 0x000000d4add47221 */ /* 0x000fe20000000000 */
[----:B------:R-:W-:-:S04]  /*1a8e0*/  FADD R211, R174, R211 ;  /* 0x000000d3aed37221 */ /* 0x000fc80000000000 */
[----:B------:R0:W-:Y:S01]  /*1a8f0*/  STL [R1+0x3f4], R212 ;  /* 0x0003f4d401007387 */ /* 0x0001e20000100800 */
[----:B------:R-:W-:-:S03]  /*1a900*/  FADD R210, R175, R210 ;  /* 0x000000d2afd27221 */ /* 0x000fc60000000000 */
[----:B------:R1:W-:Y:S01]  /*1a910*/  STL [R1+0x3f8], R211 ;  /* 0x0003f8d301007387 */ /* 0x0003e20000100800 */
[----:B------:R-:W-:-:S03]  /*1a920*/  FADD R209, R176, R209 ;  /* 0x000000d1b0d17221 */ /* 0x000fc60000000000 */
[----:B------:R1:W-:Y:S01]  /*1a930*/  STL [R1+0x3fc], R210 ;  /* 0x0003fcd201007387 */ /* 0x0003e20000100800 */
[----:B------:R-:W-:-:S03]  /*1a940*/  FADD R208, R177, R208 ;  /* 0x000000d0b1d07221 */ /* 0x000fc60000000000 */
        /* <DEDUP_REMOVED lines=55> */
[----:B------:R-:W4:Y:S04]  /*1acc0*/  LDL.LU R210, [R1+0x478] ;  /* 0x0004780001d27983 */ /* 0x000f280000300800 */
[----:B------:R1:W-:Y:S04]  /*1acd0*/  STL [R1+0x46c], R5 ;  /* 0x00046c0501007387 */ /* 0x0003e80000100800 */
[----:B------:R-:W4:Y:S04]  /*1ace0*/  LDL.LU R209, [R1+0x47c] ;  /* 0x00047c0001d17983 */ /* 0x000f280000300800 */
[----:B--2---:R-:W2:Y:S04]  /*1acf0*/  LDL.LU R208, [R1+0x480] ;  /* 0x0004800001d07983 */ /* 0x004ea80000300800 */
        /* <DEDUP_REMOVED lines=362> */
[----:B------:R-:W-:Y:S01]  /*1c3a0*/  FADD R4, R38, R4 ;  /* 0x0000000426047221 */ /* 0x000fe20000000000 */
[----:B------:R-:W-:-:S05]  /*1c3b0*/  FADD R5, R5, R39 ;  /* 0x0000002705057221 */ /* 0x000fca0000000000 */
[----:B------:R0:W-:Y:S04]  /*1c3c0*/  STL [R1+0x65c], R5 ;  /* 0x00065c0501007387 */ /* 0x0001e80000100800 */
[----:B------:R0:W-:Y:S04]  /*1c3d0*/  STL [R1+0x654], R216 ;  /* 0x000654d801007387 */ /* 0x0001e80000100800 */
[----:B------:R0:W-:Y:S02]  /*1c3e0*/  STL [R1+0x658], R4 ;  /* 0x0006580401007387 */ /* 0x0001e40000100800 */
.L_x_32:
[----:B0-----:R-:W0:Y:S02]  /*1c3f0*/  LDC R4, c[0x0][0x28c] ;  /* 0x0000a300ff047b82 */ /* 0x001e240000000800 */
[----:B0-----:R-:W-:-:S13]  /*1c400*/  ISETP.GE.AND P0, PT, R4, 0x1, PT ;  /* 0x000000010400780c */ /* 0x001fda0003f06270 */
[----:B------:R-:W-:Y:S05]  /*1c410*/  @!P0 BRA `(.L_x_33) ;  /* 0x0000000000588947 */ /* 0x000fea0003800000 */
[----:B------:R-:W-:-:S06]  /*1c420*/  UISETP.NE.AND UP0, UPT, UR36, 0x3, UPT ;  /* 0x000000032400788c */ /* 0x000fcc000bf05270 */
[----:B------:R-:W-:-:S13]  /*1c430*/  PLOP3.LUT P0, PT, PT, PT, UP0, 0x80, 0x0 ;  /* 0x000000000000781c */ /* 0x000fda0003f0f008 */
[----:B------:R-:W-:Y:S05]  /*1c440*/  @!P0 BRA `(.L_x_34) ;  /* 0x0000000000048947 */ /* 0x000fea0003800000 */
[----:B------:R-:W-:Y:S01]  /*1c450*/  BPT.TRAP 0x1 ;  /* 0x000000040000795c */ /* 0x000fe20000300000 */
.L_x_34:
[----:B------:R-:W2:Y:S04]  /*1c460*/  LDL R4, [R1+0x660] ;  /* 0x0006600001047983 */ /* 0x000ea80000100800 */
[----:B------:R-:W3:Y:S01]  /*1c470*/  LDL R24, [R1+0x66c] ;  /* 0x00066c0001187983 */ /* 0x000ee20000100800 */
[----:B------:R-:W-:Y:S01]  /*1c480*/  UISETP.LT.AND UP1, UPT, UR37, 0x1, UPT ;  /* 0x000000012500788c */ /* 0x000fe2000bf21270 */
[----:B--2---:R-:W-:Y:S01]  /*1c490*/  ISETP.NE.AND P0, PT, R4, RZ, PT ;  /* 0x000000ff0400720c */ /* 0x004fe20003f05270 */
[----:B------:R-:W-:-:S12]  /*1c4a0*/  IMAD.U32 R4, RZ, RZ, UR11 ;  /* 0x0000000bff047e24 */ /* 0x000fd8000f8e00ff */
[----:B------:R-:W-:-:S05]  /*1c4b0*/  VOTEU.ANY UP0, P0 ;  /* 0x00000000003f7886 */ /* 0x000fca0000000100 */
[----:B------:R-:W-:-:S04]  /*1c4c0*/  @UP0 USEL UR12, UR37, 0x1, UP1 ;  /* 0x00000001250c0887 */ /* 0x000fc80008800000 */
[----:B------:R-:W-:Y:S02]  /*1c4d0*/  @UP0 UIADD3 UR12, UR34, UR37, -UR12 ;  /* 0x00000025220c0290 */ /* 0x000fe4000fffe80c */
[----:B------:R-:W-:-:S04]  /*1c4e0*/  UISETP.GT.U32.AND UP0, UPT, UR4, 0x1, UPT ;  /* 0x000000010400788c */ /* 0x000fc8000bf04070 */
[----:B------:R-:W-:-:S04]  /*1c4f0*/  IMAD.U32 R5, RZ, RZ, UR12 ;  /* 0x0000000cff057e24 */ /* 0x000fc8000f8e00ff */
[----:B------:R-:W-:-:S05]  /*1c500*/  @P0 IMAD.SHL.U32 R5, R5, 0x8, RZ ;  /* 0x0000000805050824 */ /* 0x000fca00078e00ff */
[----:B------:R-:W-:-:S04]  /*1c510*/  @P0 LOP3.LUT R5, R5, 0x8, RZ, 0xc0, !PT ;  /* 0x0000000805050812 */ /* 0x000fc800078ec0ff */
[----:B------:R-:W-:-:S04]  /*1c520*/  @P0 IADD3 R4, R4, 0x10, R5 ;  /* 0x0000001004040810 */ /* 0x000fc80007ffe005 */
[----:B---3--:R-:W-:-:S04]  /*1c530*/  @P0 PRMT R4, R24, 0x654, R4 ;  /* 0x0000065418040816 */ /* 0x008fc80000000004 */
[----:B------:R0:W-:Y:S01]  /*1c540*/  @P0 SYNCS.ARRIVE.TRANS64.RED.A1T0 RZ, [R4+URZ], RZ ;  /* 0x000000ff04ff09a7 */ /* 0x0001e2000810043f */
[----:B------:R-:W-:-:S13]  /*1c550*/  PLOP3.LUT P0, PT, PT, PT, UP0, 0x80, 0x0 ;  /* 0x000000000000781c */ /* 0x000fda0003f0f008 */
[----:B0-----:R-:W-:Y:S05]  /*1c560*/  @P0 BRA `(.L_x_33) ;  /* 0x0000000000040947 */ /* 0x001fea0003800000 */
[----:B------:R-:W-:Y:S01]  /*1c570*/  BPT.TRAP 0x1 ;  /* 0x000000040000795c */ /* 0x000fe20000300000 */
.L_x_33:
[----:B------:R-:W2:Y:S01]  /*1c580*/  LDL.LU R26, [R1+0x668] ;  /* 0x00066800011a7983 */ /* 0x000ea20000300800 */
[----:B------:R-:W0:Y:S01]  /*1c590*/  LDC R25, c[0x0][0x288] ;  /* 0x0000a200ff197b82 */ /* 0x000e220000000800 */
[----:B------:R-:W-:Y:S01]  /*1c5a0*/  ULDC UR11, c[0x0][0x284] ;  /* 0x0000a100000b7ab9 */ /* 0x000fe20000000800 */
[----:B------:R-:W3:Y:S01]  /*1c5b0*/  S2R R27, SR_TID.X ;  /* 0x00000000001b7919 */ /* 0x000ee20000002100 */
[----:B------:R-:W-:Y:S01]  /*1c5c0*/  USHF.R.S32.HI UR14, URZ, 0x1f, UR40 ;  /* 0x0000001f3f0e7899 */ /* 0x000fe20008011428 */
[----:B------:R-:W-:Y:S01]  /*1c5d0*/  ULDC.64 UR12, c[0x0][0x5d0] ;  /* 0x00017400000c7ab9 */ /* 0x000fe20000000a00 */
[----:B------:R-:W4:Y:S01]  /*1c5e0*/  LDL.LU R30, [R1+0x664] ;  /* 0x00066400011e7983 */ /* 0x000f220000300800 */
[----:B------:R-:W-:Y:S01]  /*1c5f0*/  IMAD.MOV.U32 R222, RZ, RZ, -0x1 ;  /* 0xffffffffffde7424 */ /* 0x000fe200078e00ff */
[----:B---3--:R-:W-:Y:S02]  /*1c600*/  SHF.R.U32.HI R5, RZ, 0x2, R27 ;  /* 0x00000002ff057819 */ /* 0x008fe4000001161b */
[----:B------:R-:W-:-:S02]  /*1c610*/  LOP3.LUT R24, R27, 0x60, RZ, 0xc0, !PT ;  /* 0x000000601b187812 */ /* 0x000fc400078ec0ff */
[----:B------:R-:W-:Y:S02]  /*1c620*/  SHF.R.U32.HI R28, RZ, 0x7, R27 ;  /* 0x00000007ff1c7819 */ /* 0x000fe4000001161b */
[----:B------:R-:W-:Y:S02]  /*1c630*/  LOP3.LUT R5, R5, 0x7, RZ, 0xc0, !PT ;  /* 0x0000000705057812 */ /* 0x000fe400078ec0ff */
[----:B------:R-:W-:Y:S02]  /*1c640*/  SHF.R.U32.HI R24, RZ, 0x1, R24 ;  /* 0x00000001ff187819 */ /* 0x000fe40000011618 */
[----:B------:R-:W-:Y:S02]  /*1c650*/  LOP3.LUT R28, R28, 0x1, RZ, 0xc0, !PT ;  /* 0x000000011c1c7812 */ /* 0x000fe400078ec0ff */
[----:B------:R-:W-:Y:S02]  /*1c660*/  IADD3 R4, RZ, -R24, -R5 ;  /* 0x80000018ff047210 */ /* 0x000fe40007ffe805 */
[----:B------:R-:W-:Y:S01]  /*1c670*/  LOP3.LUT R29, R27, 0x3, RZ, 0xc0, !PT ;  /* 0x000000031b1d7812 */ /* 0x000fe200078ec0ff */
[----:B------:R-:W-:-:S02]  /*1c680*/  IMAD.SHL.U32 R34, R28, 0x40, RZ ;  /* 0x000000401c227824 */ /* 0x000fc400078e00ff */
[----:B------:R-:W-:Y:S02]  /*1c690*/  IMAD R28, R28, -0x40, R4 ;  /* 0xffffffc01c1c7824 */ /* 0x000fe400078e0204 */
[----:B0-----:R-:W-:Y:S01]  /*1c6a0*/  IMAD R29, R29, -0x2, R25 ;  /* 0xfffffffe1d1d7824 */ /* 0x001fe200078e0219 */
[----:B------:R-:W-:Y:S01]  /*1c6b0*/  LOP3.LUT R34, R34, 0x40, R5, 0xe2, !PT ;  /* 0x0000004022227812 */ /* 0x000fe200078ee205 */
[----:B------:R-:W-:Y:S02]  /*1c6c0*/  IMAD.SHL.U32 R27, R27, 0x2, RZ ;  /* 0x000000021b1b7824 */ /* 0x000fe400078e00ff */
[----:B--2---:R-:W-:-:S04]  /*1c6d0*/  IMAD R26, R26, 0xa0, RZ ;  /* 0x000000a01a1a7824 */ /* 0x004fc800078e02ff */
[----:B------:R-:W-:Y:S01]  /*1c6e0*/  IMAD.IADD R29, R29, 0x1, -R26 ;  /* 0x000000011d1d7824 */ /* 0x000fe200078e0a1a */
[C---:B------:R-:W-:Y:S02]  /*1c6f0*/  ISETP.GE.AND P0, PT, R26.reuse, R25, PT ;  /* 0x000000191a00720c */ /* 0x040fe40003f06270 */
[----:B------:R-:W-:Y:S01]  /*1c700*/  LOP3.LUT R26, R26, 0x6, R27, 0xf8, !PT ;  /* 0x000000061a1a7812 */ /* 0x000fe200078ef81b */
[C---:B----4-:R-:W-:Y:S02]  /*1c710*/  IMAD.SHL.U32 R4, R30.reuse, 0x200, RZ ;  /* 0x000002001e047824 */ /* 0x050fe400078e00ff */
[----:B------:R-:W-:Y:S01]  /*1c720*/  IMAD.WIDE R54, R30, 0x200, RZ ;  /* 0x000002001e367825 */ /* 0x000fe200078e02ff */
[----:B------:R-:W-:Y:S02]  /*1c730*/  SHF.R.S32.HI R27, RZ, 0x1f, R26 ;  /* 0x0000001fff1b7819 */ /* 0x000fe4000001141a */
[C---:B------:R-:W-:Y:S02]  /*1c740*/  ISETP.GE.OR P0, PT, R4.reuse, UR11, P0 ;  /* 0x0000000b04007c0c */ /* 0x040fe40008706670 */
[----:B------:R-:W-:Y:S01]  /*1c750*/  IADD3 R28, -R4, UR11, R28 ;  /* 0x0000000b041c7c10 */ /* 0x000fe2000fffe11c */
[----:B------:R-:W-:Y:S01]  /*1c760*/  UIMAD UR11, UR14, UR12, URZ ;  /* 0x0000000c0e0b72a4 */ /* 0x000fe2000f8e023f */
[----:B------:R-:W-:Y:S01]  /*1c770*/  LOP3.LUT R34, R54, R34, R24, 0xfe, !PT ;  /* 0x0000002236227212 */ /* 0x000fe200078efe18 */
[----:B------:R-:W-:-:S02]  /*1c780*/  IMAD.U32 R24, RZ, RZ, UR12 ;  /* 0x0000000cff187e24 */ /* 0x000fc4000f8e00ff */
[----:B------:R-:W-:Y:S02]  /*1c790*/  UIMAD UR11, UR40, UR13, UR11 ;  /* 0x0000000d280b72a4 */ /* 0x000fe4000f8e020b */
[----:B------:R-:W-:-:S04]  /*1c7a0*/  IMAD.WIDE.U32 R24, R24, UR40, R26 ;  /* 0x0000002818187c25 */ /* 0x000fc8000f8e001a */
[----:B------:R-:W-:Y:S01]  /*1c7b0*/  VIADD R25, R25, UR11 ;  /* 0x0000000b19197c36 */ /* 0x000fe20008000000 */
[----:B------:R-:W-:Y:S06]  /*1c7c0*/  @P0 BRA `(.L_x_35) ;  /* 0x0000026400b80947 */ /* 0x000fec0003800000 */
[----:B------:R-:W0:Y:S01]  /*1c7d0*/  LDC.64 R4, c[0x0][0x5c8] ;  /* 0x00017200ff047b82 */ /* 0x000e220000000a00 */
[----:B------:R-:W-:Y:S01]  /*1c7e0*/  FSETP.NEU.AND P0, PT, RZ, UR38, PT ;  /* 0x00000026ff007c0b */ /* 0x000fe2000bf0d000 */
[----:B------:R-:W-:Y:S01]  /*1c7f0*/  BSSY B0, `(.L_x_35) ;  /* 0x000266b000007945 */ /* 0x000fe20003800000 */
[-C--:B0-----:R-:W-:Y:S02]  /*1c800*/  IMAD R30, R55, R4.reuse, RZ ;  /* 0x00000004371e7224 */ /* 0x081fe400078e02ff */
[----:B------:R-:W-:-:S04]  /*1c810*/  IMAD.WIDE.U32 R24, R34, R4, R24 ;  /* 0x0000000422187225 */ /* 0x000fc800078e0018 */
[----:B------:R-:W-:-:S04]  /*1c820*/  IMAD R30, R34, R5, R30 ;  /* 0x00000005221e7224 */ /* 0x000fc800078e021e */
[----:B------:R-:W-:Y:S01]  /*1c830*/  IMAD.IADD R30, R25, 0x1, R30 ;  /* 0x00000001191e7824 */ /* 0x000fe200078e021e */
[----:B------:R-:W-:Y:S06]  /*1c840*/  @!P0 BRA `(.L_x_36) ;  /* 0x00000168001c8947 */ /* 0x000fec0003800000 */
[----:B------:R-:W-:Y:S01]  /*1c850*/  ISETP.GE.AND P5, PT, R28, 0x189, PT ;  /* 0x000001891c00780c */ /* 0x000fe20003fa6270 */
[----:B------:R-:W-:Y:S01]  /*1c860*/  ULDC.64 UR12, c[0x0][0x5b8] ;  /* 0x00016e00000c7ab9 */ /* 0x000fe20000000a00 */
[----:B------:R-:W2:Y:S02]  /*1c870*/  LDL.LU R57, [R1+0x1c0] ;  /* 0x0001c00001397983 */ /* 0x000ea40000300800 */
[C---:B------:R-:W-:Y:S02]  /*1c880*/  ISETP.LT.OR P4, PT, R29.reuse, 0x1, !P5 ;  /* 0x000000011d00780c */ /* 0x040fe40006f81670 */
[C---:B------:R-:W-:Y:S02]  /*1c890*/  ISETP.LT.OR P1, PT, R29.reuse, 0x2, !P5 ;  /* 0x000000021d00780c */ /* 0x040fe40006f21670 */
[----:B------:R-:W-:Y:S02]  /*1c8a0*/  ISETP.LT.OR P3, PT, R29, 0x9, !P5 ;  /* 0x000000091d00780c */ /* 0x000fe40006f61670 */
[----:B------:R-:W-:Y:S01]  /*1c8b0*/  LOP3.LUT R31, R31, 0xffffffdf, RZ, 0xc0, !PT ;  /* 0xffffffdf1f1f7812 */ /* 0x000fe200078ec0ff */
[----:B------:R-:W-:Y:S01]  /*1c8c0*/  UIMAD UR11, UR14, UR12, URZ ;  /* 0x0000000c0e0b72a4 */ /* 0x000fe2000f8e023f */
[----:B-----5:R-:W-:Y:S01]  /*1c8d0*/  LOP3.LUT R0, R0, 0xfffffffd, RZ, 0xc0, !PT ;  /* 0xfffffffd00007812 */ /* 0x020fe200078ec0ff */
[----:B------:R-:W3:Y:S01]  /*1c8e0*/  LDL.LU R56, [R1+0x1c4] ;  /* 0x0001c40001387983 */ /* 0x000ee20000300800 */
[----:B------:R-:W-:Y:S01]  /*1c8f0*/  ULDC.64 UR14, c[0x0][0x5a8] ;  /* 0x00016a00000e7ab9 */ /* 0x000fe20000000a00 */
[----:B------:R-:W-:-:S02]  /*1c900*/  UIMAD UR11, UR40, UR13, UR11 ;  /* 0x0000000d280b72a4 */ /* 0x000fc4000f8e020b */
[----:B------:R-:W0:Y:S01]  /*1c910*/  @!P4 LDC.64 R32, c[0x0][0x5c0] ;  /* 0x00017000ff20cb82 */ /* 0x000e220000000a00 */
[----:B------:R-:W-:Y:S01]  /*1c920*/  @!P4 IMAD.MOV.U32 R36, RZ, RZ, R24 ;  /* 0x000000ffff24c224 */ /* 0x000fe200078e0018 */
[----:B------:R-:W-:Y:S01]  /*1c930*/  @P1 LOP3.LUT R31, R31, 0x20, RZ, 0xfc, !PT ;  /* 0x000000201f1f1812 */ /* 0x000fe200078efcff */
[----:B------:R-:W-:Y:S01]  /*1c940*/  @!P4 IMAD.MOV.U32 R37, RZ, RZ, R30 ;  /* 0x000000ffff25c224 */ /* 0x000fe200078e001e */
[----:B------:R-:W-:Y:S01]  /*1c950*/  @P4 LOP3.LUT R0, R0, 0x2, RZ, 0xfc, !PT ;  /* 0x0000000200004812 */ /* 0x000fe200078efcff */
[----:B------:R-:W-:Y:S02]  /*1c960*/  @!P4 IMAD R35, R5, 0x180, RZ ;  /* 0x000001800523c824 */ /* 0x000fe400078e02ff */
[----:B------:R-:W-:Y:S01]  /*1c970*/  @!P4 IMAD.WIDE.U32 R36, R4, 0x180, R36 ;  /* 0x000001800424c825 */ /* 0x000fe200078e0024 */
[----:B------:R-:W4:Y:S01]  /*1c980*/  @!P1 LDC.64 R38, c[0x0][0x5c0] ;  /* 0x00017000ff269b82 */ /* 0x000f220000000a00 */
[----:B------:R-:W-:Y:S02]  /*1c990*/  LOP3.LUT R0, R0, 0xfffffff7, RZ, 0xc0, !PT ;  /* 0xfffffff700007812 */ /* 0x000fe400078ec0ff */
[----:B------:R-:W-:-:S02]  /*1c9a0*/  @!P4 IMAD.IADD R35, R37, 0x1, R35 ;  /* 0x000000012523c824 */ /* 0x000fc400078e0223 */
[----:B------:R-:W-:-:S04]  /*1c9b0*/  @P3 LOP3.LUT R0, R0, 0x8, RZ, 0xfc, !PT ;  /* 0x0000000800003812 */ /* 0x000fc800078efcff */
[----:B------:R-:W-:Y:S02]  /*1c9c0*/  LOP3.LUT R0, R0, 0xfffffffb, RZ, 0xc0, !PT ;  /* 0xfffffffb00007812 */ /* 0x000fe400078ec0ff */
[----:B0-----:R-:W-:Y:S01]  /*1c9d0*/  @!P4 IADD3 R40, P0, P2, R36, UR8, R32 ;  /* 0x000000082428cc10 */ /* 0x001fe2000fa1e020 */
[----:B------:R-:W-:Y:S01]  /*1c9e0*/  @!P1 IMAD.MOV.U32 R32, RZ, RZ, R24 ;  /* 0x000000ffff209224 */ /* 0x000fe200078e0018 */
[----:B------:R-:W0:Y:S02]  /*1c9f0*/  @!P3 LDC.64 R36, c[0x0][0x5c0] ;  /* 0x00017000ff24bb82 */ /* 0x000e240000000a00 */
[----:B------:R-:W-:Y:S01]  /*1ca00*/  @!P4 IADD3.X R41, R35, UR7, R33, P0, P2 ;  /* 0x000000072329cc10 */ /* 0x000fe200087e4421 */
[----:B------:R-:W-:Y:S02]  /*1ca10*/  @!P1 IMAD.MOV.U32 R33, RZ, RZ, R30 ;  /* 0x000000ffff219224 */ /* 0x000fe400078e001e */
[----:B------:R-:W-:Y:S02]  /*1ca20*/  @!P1 IMAD R35, R5, 0x180, RZ ;  /* 0x0000018005239824 */ /* 0x000fe400078e02ff */
[----:B------:R-:W-:-:S04]  /*1ca30*/  @!P1 IMAD.WIDE.U32 R32, R4, 0x180, R32 ;  /* 0x0000018004209825 */ /* 0x000fc800078e0020 */
[----:B------:R-:W-:Y:S01]  /*1ca40*/  @!P1 IMAD.IADD R33, R33, 0x1, R35 ;  /* 0x0000000121219824 */ /* 0x000fe200078e0223 */
[----:B----4-:R-:W-:Y:S01]  /*1ca50*/  @!P1 IADD3 R38, P0, P2, R32, UR8, R38 ;  /* 0x0000000820269c10 */ /* 0x010fe2000fa1e026 */
[----:B------:R-:W-:Y:S02]  /*1ca60*/  @!P3 IMAD.MOV.U32 R32, RZ, RZ, R24 ;  /* 0x000000ffff20b224 */ /* 0x000fe400078e0018 */
[----:B------:R-:W-:Y:S01]  /*1ca70*/  @!P3 IMAD R35, R5, 0x180, RZ ;  /* 0x000001800523b824 */ /* 0x000fe200078e02ff */
[----:B------:R-:W-:Y:S01]  /*1ca80*/  @!P1 IADD3.X R39, R33, UR7, R39, P0, P2 ;  /* 0x0000000721279c10 */ /* 0x000fe200087e4427 */
[----:B------:R-:W-:Y:S01]  /*1ca90*/  @!P3 IMAD.MOV.U32 R33, RZ, RZ, R30 ;  /* 0x000000ffff21b224 */ /* 0x000fe200078e001e */
[----:B------:R-:W-:Y:S01]  /*1caa0*/  ISETP.LT.OR P1, PT, R29, 0xa, !P5 ;  /* 0x0000000a1d00780c */ /* 0x000fe20006f21670 */
[----:B------:R-:W-:-:S04]  /*1cab0*/  @!P3 IMAD.WIDE.U32 R32, R4, 0x180, R32 ;  /* 0x000001800420b825 */ /* 0x000fc800078e0020 */
[----:B------:R-:W-:Y:S01]  /*1cac0*/  @!P3 IMAD.IADD R33, R33, 0x1, R35 ;  /* 0x000000012121b824 */ /* 0x000fe200078e0223 */
[----:B0-----:R-:W-:-:S04]  /*1cad0*/  @!P3 IADD3 R50, P0, P2, R32, UR8, R36 ;  /* 0x000000082032bc10 */ /* 0x001fc8000fa1e024 */
[----:B------:R-:W-:-:S03]  /*1cae0*/  @!P3 IADD3.X R51, R33, UR7, R37, P0, P2 ;  /* 0x000000072133bc10 */ /* 0x000fc600087e4425 */
[----:B------:R-:W-:Y:S01]  /*1caf0*/  @!P1 IMAD.MOV.U32 R36, RZ, RZ, R24 ;  /* 0x000000ffff249224 */ /* 0x000fe200078e0018 */
[----:B------:R-:W0:Y:S01]  /*1cb00*/  @!P1 LDC.64 R32, c[0x0][0x5c0] ;  /* 0x00017000ff209b82 */ /* 0x000e220000000a00 */
[----:B------:R-:W-:Y:S01]  /*1cb10*/  @!P1 IMAD.MOV.U32 R37, RZ, RZ, R30 ;  /* 0x000000ffff259224 */ /* 0x000fe200078e001e */
[----:B------:R-:W-:Y:S01]  /*1cb20*/  @P1 LOP3.LUT R0, R0, 0x4, RZ, 0xfc, !PT ;  /* 0x0000000400001812 */ /* 0x000fe200078efcff */
[----:B------:R-:W-:Y:S02]  /*1cb30*/  @!P1 IMAD R35, R5, 0x180, RZ ;  /* 0x0000018005239824 */ /* 0x000fe400078e02ff */
[----:B------:R-:W-:-:S04]  /*1cb40*/  @!P1 IMAD.WIDE.U32 R36, R4, 0x180, R36 ;  /* 0x0000018004249825 */ /* 0x000fc800078e0024 */
[----:B------:R-:W-:Y:S01]  /*1cb50*/  @!P1 IMAD.IADD R35, R37, 0x1, R35 ;  /* 0x0000000125239824 */ /* 0x000fe200078e0223 */
[----:B0-----:R-:W-:Y:S01]  /*1cb60*/  @!P1 IADD3 R52, P0, P2, R36, UR8, R32 ;  /* 0x0000000824349c10 */ /* 0x001fe2000fa1e020 */
[----:B------:R-:W-:Y:S01]  /*1cb70*/  IMAD.U32 R32, RZ, RZ, UR12 ;  /* 0x0000000cff207e24 */ /* 0x000fe2000f8e00ff */
[----:B------:R-:W-:Y:S02]  /*1cb80*/  ULDC.64 UR12, c[0x0][0x5b0] ;  /* 0x00016c00000c7ab9 */ /* 0x000fe40000000a00 */
[----:B------:R-:W-:Y:S01]  /*1cb90*/  @!P1 IADD3.X R53, R35, UR7, R33, P0, P2 ;  /* 0x0000000723359c10 */ /* 0x000fe200087e4421 */
[----:B------:R-:W-:Y:S01]  /*1cba0*/  IMAD.WIDE.U32 R26, R32, UR40, R26 ;  /* 0x00000028201a7c25 */ /* 0x000fe2000f8e001a */
[----:B------:R-:W-:-:S03]  /*1cbb0*/  ISETP.GE.AND P1, PT, R28, 0x1, PT ;  /* 0x000000011c00780c */ /* 0x000fc60003f26270 */
[----:B------:R-:W-:Y:S02]  /*1cbc0*/  VIADD R33, R27, UR11 ;  /* 0x0000000b1b217c36 */ /* 0x000fe40008000000 */
[----:B------:R-:W-:Y:S02]  /*1cbd0*/  IMAD.MOV.U32 R32, RZ, RZ, R26 ;  /* 0x000000ffff207224 */ /* 0x000fe400078e001a */
[----:B------:R-:W-:Y:S02]  /*1cbe0*/  IMAD R35, R55, UR12, RZ ;  /* 0x0000000c37237c24 */ /* 0x000fe4000f8e02ff */
[----:B------:R-:W-:-:S04]  /*1cbf0*/  IMAD.WIDE.U32 R26, R34, UR12, R32 ;  /* 0x0000000c221a7c25 */ /* 0x000fc8000f8e0020 */
[----:B------:R-:W-:Y:S01]  /*1cc00*/  IMAD R35, R34, UR13, R35 ;  /* 0x0000000d22237c24 */ /* 0x000fe2000f8e0223 */
[----:B------:R-:W-:-:S04]  /*1cc10*/  IADD3 R26, P0, R26, UR14, RZ ;  /* 0x0000000e1a1a7c10 */ /* 0x000fc8000ff1e0ff */
[--C-:B------:R-:W-:Y:S02]  /*1cc20*/  IADD3.X R27, R27, UR15, R35.reuse, P0, !PT ;  /* 0x0000000f1b1b7c10 */ /* 0x100fe400087fe423 */
[----:B------:R-:W-:Y:S02]  /*1cc30*/  ISETP.LT.OR P0, PT, R29, 0x1, !P1 ;  /* 0x000000011d00780c */ /* 0x000fe40004f01670 */
[----:B------:R-:W-:-:S11]  /*1cc40*/  PRMT R35, RZ, 0x7610, R35 ;  /* 0x00007610ff237816 */ /* 0x000fd60000000023 */
[----:B------:R-:W4:Y:S01]  /*1cc50*/  @!P0 LDG.E.U8 R35, desc[UR46][R26.64] ;  /* 0x0000002e1a238981 */ /* 0x000f22000c1e1100 */
[----:B------:R-:W0:Y:S02]  /*1cc60*/  @!P0 LDC.64 R36, c[0x0][0x5c0] ;  /* 0x00017000ff248b82 */ /* 0x000e240000000a00 */
[----:B0-----:R-:W-:-:S05]  /*1cc70*/  @!P0 IADD3 R36, P2, R24, R36, RZ ;  /* 0x0000002418248210 */ /* 0x001fca0007f5e0ff */
[----:B------:R-:W-:Y:S01]  /*1cc80*/  @!P0 IMAD.X R37, R30, 0x1, R37, P2 ;  /* 0x000000011e258824 */ /* 0x000fe200010e0625 */
[----:B----4-:R-:W-:-:S04]  /*1cc90*/  LOP3.LUT R35, R35, 0xff, RZ, 0xc0, !PT ;  /* 0x000000ff23237812 */ /* 0x010fc800078ec0ff */
[----:B------:R-:W-:-:S05]  /*1cca0*/  F2FP.F16.E4M3.UNPACK_B R35, R35 ;  /* 0x00000023ff23723e */ /* 0x000fca00020006ff */
[----:B------:R-:W-:-:S05]  /*1ccb0*/  HADD2.F32 R35, -RZ, R35.H0_H0 ;  /* 0x20000023ff237230 */ /* 0x000fca0000004100 */
[----:B------:R-:W-:-:S04]  /*1ccc0*/  FMUL R35, R35, UR38 ;  /* 0x0000002623237c20 */ /* 0x000fc80008400000 */
[----:B------:R-:W-:Y:S01]  /*1ccd0*/  FFMA R35, R6, UR39, R35 ;  /* 0x0000002706237c23 */ /* 0x000fe20008000023 */
[----:B------:R-:W-:-:S04]  /*1cce0*/  PRMT R6, RZ, 0x7610, R6 ;  /* 0x00007610ff067816 */ /* 0x000fc80000000006 */
[----:B------:R-:W-:-:S05]  /*1ccf0*/  F2FP.SATFINITE.E4M3.F32.PACK_AB_MERGE_C R35, RZ, R35, RZ ;  /* 0x00000023ff23723e */ /* 0x000fca00048070ff */
[----:B------:R0:W-:Y:S01]  /*1cd00*/  @!P0 STG.E.U8 desc[UR46][R36.64], R35 ;  /* 0x0000002324008986 */ /* 0x0001e2000c10112e */
[----:B------:R-:W-:-:S13]  /*1cd10*/  ISETP.LT.OR P0, PT, R29, 0x2, !P1 ;  /* 0x000000021d00780c */ /* 0x000fda0004f01670 */
[----:B------:R-:W4:Y:S01]  /*1cd20*/  @!P0 LDG.E.U8 R6, desc[UR46][R26.64+0x1] ;  /* 0x0000012e1a068981 */ /* 0x000f22000c1e1100 */
[----:B0-----:R-:W0:Y:S02]  /*1cd30*/  @!P0 LDC.64 R36, c[0x0][0x5c0] ;  /* 0x00017000ff248b82 */ /* 0x001e240000000a00 */
[----:B0-----:R-:W-:-:S05]  /*1cd40*/  @!P0 IADD3 R36, P2, R24, R36, RZ ;  /* 0x0000002418248210 */ /* 0x001fca0007f5e0ff */
[----:B------:R-:W-:Y:S01]  /*1cd50*/  @!P0 IMAD.X R37, R30, 0x1, R37, P2 ;  /* 0x000000011e258824 */ /* 0x000fe200010e0625 */
[----:B------:R-:W-:Y:S02]  /*1cd60*/  ISETP.GE.AND P3, PT, R28, 0x9, PT ;  /* 0x000000091c00780c */ /* 0x000fe40003f66270 */
[----:B----4-:R-:W-:-:S04]  /*1cd70*/  LOP3.LUT R6, R6, 0xff, RZ, 0xc0, !PT ;  /* 0x000000ff06067812 */ /* 0x010fc800078ec0ff */
[----:B------:R-:W-:-:S05]  /*1cd80*/  F2FP.F16.E4M3.UNPACK_B R6, R6 ;  /* 0x00000006ff06723e */ /* 0x000fca00020006ff */
[----:B------:R-:W-:-:S05]  /*1cd90*/  HADD2.F32 R6, -RZ, R6.H0_H0 ;  /* 0x20000006ff067230 */ /* 0x000fca0000004100 */
[----:B------:R-:W-:-:S04]  /*1cda0*/  FMUL R6, R6, UR38 ;  /* 0x0000002606067c20 */ /* 0x000fc80008400000 */
[----:B------:R-:W-:-:S05]  /*1cdb0*/  FFMA R7, R7, UR39, R6 ;  /* 0x0000002707077c23 */ /* 0x000fca0008000006 */
[----:B------:R-:W-:-:S05]  /*1cdc0*/  F2FP.SATFINITE.E4M3.F32.PACK_AB_MERGE_C R7, RZ, R7, RZ ;  /* 0x00000007ff07723e */ /* 0x000fca00048070ff */
[----:B------:R0:W-:Y:S01]  /*1cdd0*/  @!P0 STG.E.U8 desc[UR46][R36.64+0x1], R7 ;  /* 0x0000010724008986 */ /* 0x0001e2000c10112e */
[----:B------:R-:W-:-:S05]  /*1cde0*/  IADD3 R6, P0, R34, 0x8, RZ ;  /* 0x0000000822067810 */ /* 0x000fca0007f1e0ff */
[----:B------:R-:W-:-:S04]  /*1cdf0*/  IMAD.X R35, RZ, RZ, R55, P0 ;  /* 0x000000ffff237224 */ /* 0x000fc800000e0637 */
[----:B------:R-:W-:-:S04]  /*1ce00*/  IMAD R35, R35, UR12, RZ ;  /* 0x0000000c23237c24 */ /* 0x000fc8000f8e02ff */
[C---:B------:R-:W-:Y:S02]  /*1ce10*/  IMAD R35, R6.reuse, UR13, R35 ;  /* 0x0000000d06237c24 */ /* 0x040fe4000f8e0223 */
[----:B0-----:R-:W-:-:S03]  /*1ce20*/  IMAD.WIDE.U32 R6, R6, UR12, R32 ;  /* 0x0000000c06067c25 */ /* 0x001fc6000f8e0020 */
[----:B------:R-:W-:-:S04]  /*1ce30*/  IADD3 R6, P0, R6, UR14, RZ ;  /* 0x0000000e06067c10 */ /* 0x000fc8000ff1e0ff */
[--C-:B------:R-:W-:Y:S02]  /*1ce40*/  IADD3.X R7, R7, UR15, R35.reuse, P0, !PT ;  /* 0x0000000f07077c10 */ /* 0x100fe400087fe423 */
[----:B------:R-:W-:Y:S02]  /*1ce50*/  ISETP.LT.OR P0, PT, R29, 0x1, !P3 ;  /* 0x000000011d00780c */ /* 0x000fe40005f01670 */
[----:B------:R-:W-:-:S11]  /*1ce60*/  PRMT R35, RZ, 0x7610, R35 ;  /* 0x00007610ff237816 */ /* 0x000fd60000000023 */
[----:B------:R-:W4:Y:S01]  /*1ce70*/  @!P0 LDG.E.U8 R35, desc[UR46][R6.64] ;  /* 0x0000002e06238981 */ /* 0x000f22000c1e1100 */
[----:B------:R-:W0:Y:S02]  /*1ce80*/  @!P0 LDC.64 R36, c[0x0][0x5c0] ;  /* 0x00017000ff248b82 */ /* 0x000e240000000a00 */
[----:B0-----:R-:W-:-:S04]  /*1ce90*/  @!P0 IADD3 R36, P2, P4, R24, UR8, R36 ;  /* 0x0000000818248c10 */ /* 0x001fc8000fc5e024 */
[----:B------:R-:W-:Y:S02]  /*1cea0*/  @!P0 IADD3.X R37, R30, UR7, R37, P2, P4 ;  /* 0x000000071e258c10 */ /* 0x000fe400097e8425 */
[----:B----4-:R-:W-:-:S04]  /*1ceb0*/  LOP3.LUT R35, R35, 0xff, RZ, 0xc0, !PT ;  /* 0x000000ff23237812 */ /* 0x010fc800078ec0ff */
[----:B------:R-:W-:-:S05]  /*1cec0*/  F2FP.F16.E4M3.UNPACK_B R35, R35 ;  /* 0x00000023ff23723e */ /* 0x000fca00020006ff */
[----:B------:R-:W-:-:S05]  /*1ced0*/  HADD2.F32 R35, -RZ, R35.H0_H0 ;  /* 0x20000023ff237230 */ /* 0x000fca0000004100 */
[----:B------:R-:W-:-:S04]  /*1cee0*/  FMUL R35, R35, UR38 ;  /* 0x0000002623237c20 */ /* 0x000fc80008400000 */
[----:B------:R-:W-:-:S05]  /*1cef0*/  FFMA R35, R8, UR39, R35 ;  /* 0x0000002708237c23 */ /* 0x000fca0008000023 */
[----:B------:R-:W-:-:S05]  /*1cf00*/  F2FP.SATFINITE.E4M3.F32.PACK_AB_MERGE_C R35, RZ, R35, RZ ;  /* 0x00000023ff23723e */ /* 0x000fca00048070ff */
[----:B------:R0:W-:Y:S01]  /*1cf10*/  @!P0 STG.E.U8 desc[UR46][R36.64], R35 ;  /* 0x0000002324008986 */ /* 0x0001e2000c10112e */
[----:B------:R-:W-:Y:S02]  /*1cf20*/  ISETP.LT.OR P0, PT, R29, 0x2, !P3 ;  /* 0x000000021d00780c */ /* 0x000fe40005f01670 */
[----:B------:R-:W-:-:S11]  /*1cf30*/  PRMT R8, RZ, 0x7610, R8 ;  /* 0x00007610ff087816 */ /* 0x000fd60000000008 */
[----:B------:R-:W4:Y:S01]  /*1cf40*/  @!P0 LDG.E.U8 R8, desc[UR46][R6.64+0x1] ;  /* 0x0000012e06088981 */ /* 0x000f22000c1e1100 */
[----:B0-----:R-:W0:Y:S01]  /*1cf50*/  @!P0 LDC.64 R36, c[0x0][0x5c0] ;  /* 0x00017000ff248b82 */ /* 0x001e220000000a00 */
[----:B------:R-:W-:Y:S02]  /*1cf60*/  ISETP.LT.OR P6, PT, R29, 0x11, !P5 ;  /* 0x000000111d00780c */ /* 0x000fe40006fc1670 */
[----:B0-----:R-:W-:-:S04]  /*1cf70*/  @!P0 IADD3 R36, P2, P4, R24, UR8, R36 ;  /* 0x0000000818248c10 */ /* 0x001fc8000fc5e024 */
[----:B------:R-:W-:-:S07]  /*1cf80*/  @!P0 IADD3.X R37, R30, UR7, R37, P2, P4 ;  /* 0x000000071e258c10 */ /* 0x000fce00097e8425 */
[----:B------:R-:W-:Y:S01]  /*1cf90*/  @!P6 IMAD R35, R5, 0x180, RZ ;  /* 0x000001800523e824 */ /* 0x000fe200078e02ff */
[----:B----4-:R-:W-:-:S04]  /*1cfa0*/  LOP3.LUT R8, R8, 0xff, RZ, 0xc0, !PT ;  /* 0x000000ff08087812 */ /* 0x010fc800078ec0ff */
[----:B------:R-:W-:-:S05]  /*1cfb0*/  F2FP.F16.E4M3.UNPACK_B R8, R8 ;  /* 0x00000008ff08723e */ /* 0x000fca00020006ff */
[----:B------:R-:W-:-:S05]  /*1cfc0*/  HADD2.F32 R8, -RZ, R8.H0_H0 ;  /* 0x20000008ff087230 */ /* 0x000fca0000004100 */
[----:B------:R-:W-:-:S04]  /*1cfd0*/  FMUL R8, R8, UR38 ;  /* 0x0000002608087c20 */ /* 0x000fc80008400000 */
[----:B------:R-:W-:-:S05]  /*1cfe0*/  FFMA R9, R9, UR39, R8 ;  /* 0x0000002709097c23 */ /* 0x000fca0008000008 */
[----:B------:R-:W-:-:S05]  /*1cff0*/  F2FP.SATFINITE.E4M3.F32.PACK_AB_MERGE_C R9, RZ, R9, RZ ;  /* 0x00000009ff09723e */ /* 0x000fca00048070ff */
[----:B------:R0:W-:Y:S02]  /*1d000*/  @!P0 STG.E.U8 desc[UR46][R36.64+0x1], R9 ;  /* 0x0000010924008986 */ /* 0x0001e4000c10112e */
[----:B0-----:R-:W0:Y:S01]  /*1d010*/  @!P6 LDC.64 R8, c[0x0][0x5c0] ;  /* 0x00017000ff08eb82 */ /* 0x001e220000000a00 */
[----:B------:R-:W-:Y:S02]  /*1d020*/  @!P6 IMAD.MOV.U32 R36, RZ, RZ, R24 ;  /* 0x000000ffff24e224 */ /* 0x000fe400078e0018 */
[----:B------:R-:W-:Y:S02]  /*1d030*/  @!P6 IMAD.MOV.U32 R37, RZ, RZ, R30 ;  /* 0x000000ffff25e224 */ /* 0x000fe400078e001e */
[----:B------:R-:W-:-:S04]  /*1d040*/  @!P6 IMAD.WIDE.U32 R36, R4, 0x180, R36 ;  /* 0x000001800424e825 */ /* 0x000fc800078e0024 */
[----:B------:R-:W-:Y:S01]  /*1d050*/  @!P6 IMAD.IADD R35, R37, 0x1, R35 ;  /* 0x000000012523e824 */ /* 0x000fe200078e0223 */
[----:B0-----:R-:W-:-:S04]  /*1d060*/  @!P6 IADD3 R48, P0, P2, R36, UR8, R8 ;  /* 0x000000082430ec10 */ /* 0x001fc8000fa1e008 */
[----:B------:R-:W-:Y:S02]  /*1d070*/  @!P6 IADD3.X R49, R35, UR7, R9, P0, P2 ;  /* 0x000000072331ec10 */ /* 0x000fe400087e4409 */
[----:B------:R-:W-:Y:S02]  /*1d080*/  ISETP.LT.OR P0, PT, R29, 0x9, !P1 ;  /* 0x000000091d00780c */ /* 0x000fe40004f01670 */
[----:B------:R-:W-:-:S11]  /*1d090*/  PRMT R8, RZ, 0x7610, R8 ;  /* 0x00007610ff087816 */ /* 0x000fd60000000008 */
[----:B------:R-:W4:Y:S02]  /*1d0a0*/  @!P0 LDG.E.U8 R8, desc[UR46][R26.64+0x8] ;  /* 0x0000082e1a088981 */ /* 0x000f24000c1e1100 */
[----:B----4-:R-:W-:-:S04]  /*1d0b0*/  LOP3.LUT R8, R8, 0xff, RZ, 0xc0, !PT ;  /* 0x000000ff08087812 */ /* 0x010fc800078ec0ff */
[----:B------:R-:W-:-:S05]  /*1d0c0*/  F2FP.F16.E4M3.UNPACK_B R8, R8 ;  /* 0x00000008ff08723e */ /* 0x000fca00020006ff */
[----:B------:R-:W-:-:S05]  /*1d0d0*/  HADD2.F32 R8, -RZ, R8.H0_H0 ;  /* 0x20000008ff087230 */ /* 0x000fca0000004100 */
[----:B------:R-:W-:-:S04]  /*1d0e0*/  FMUL R8, R8, UR38 ;  /* 0x0000002608087c20 */ /* 0x000fc80008400000 */
[----:B------:R-:W-:Y:S02]  /*1d0f0*/  FFMA R10, R10, UR39, R8 ;  /* 0x000000270a0a7c23 */ /* 0x000fe40008000008 */
[----:B------:R-:W0:Y:S03]  /*1d100*/  @!P0 LDC.64 R8, c[0x0][0x5c0] ;  /* 0x00017000ff088b82 */ /* 0x000e260000000a00 */
[----:B------:R-:W-:Y:S02]  /*1d110*/  F2FP.SATFINITE.E4M3.F32.PACK_AB_MERGE_C R10, RZ, R10, RZ ;  /* 0x0000000aff0a723e */ /* 0x000fe400048070ff */
[----:B0-----:R-:W-:-:S05]  /*1d120*/  @!P0 IADD3 R8, P2, R24, R8, RZ ;  /* 0x0000000818088210 */ /* 0x001fca0007f5e0ff */
[----:B------:R-:W-:-:S05]  /*1d130*/  @!P0 IMAD.X R9, R30, 0x1, R9, P2 ;  /* 0x000000011e098824 */ /* 0x000fca00010e0609 */
[----:B------:R0:W-:Y:S01]  /*1d140*/  @!P0 STG.E.U8 desc[UR46][R8.64+0x8], R10 ;  /* 0x0000080a08008986 */ /* 0x0001e2000c10112e */
[----:B------:R-:W-:Y:S02]  /*1d150*/  ISETP.LT.OR P0, PT, R29, 0xa, !P1 ;  /* 0x0000000a1d00780c */ /* 0x000fe40004f01670 */
[----:B0-----:R-:W-:-:S11]  /*1d160*/  PRMT R10, RZ, 0x7610, R10 ;  /* 0x00007610ff0a7816 */ /* 0x001fd6000000000a */
[----:B------:R-:W0:Y:S01]  /*1d170*/  @!P0 LDC.64 R8, c[0x0][0x5c0] ;  /* 0x00017000ff088b82 */ /* 0x000e220000000a00 */
[----:B------:R-:W4:Y:S01]  /*1d180*/  @!P0 LDG.E.U8 R10, desc[UR46][R26.64+0x9] ;  /* 0x0000092e1a0a8981 */ /* 0x000f22000c1e1100 */
[----:B------:R-:W-:Y:S02]  /*1d190*/  ISETP.LT.OR P4, PT, R29, 0x12, !P5 ;  /* 0x000000121d00780c */ /* 0x000fe40006f81670 */
[----:B0-----:R-:W-:-:S05]  /*1d1a0*/  @!P0 IADD3 R8, P2, R24, R8, RZ ;  /* 0x0000000818088210 */ /* 0x001fca0007f5e0ff */
[----:B------:R-:W-:-:S06]  /*1d1b0*/  @!P0 IMAD.X R9, R30, 0x1, R9, P2 ;  /* 0x000000011e098824 */ /* 0x000fcc00010e0609 */
        /* <DEDUP_REMOVED lines=17> */
[----:B------:R-:W4:Y:S01]  /*1d2d0*/  @!P0 LDG.E.U8 R8, desc[UR46][R6.64+0x8] ;  /* 0x0000082e06088981 */ /* 0x000f22000c1e1100 */
[----:B------:R-:W-:-:S04]  /*1d2e0*/  LOP3.LUT R0, R0, 0xffffffbf, RZ, 0xc0, !PT ;  /* 0xffffffbf00007812 */ /* 0x000fc800078ec0ff */
[----:B------:R-:W-:-:S04]  /*1d2f0*/  @P6 LOP3.LUT R0, R0, 0x40, RZ, 0xfc, !PT ;  /* 0x0000004000006812 */ /* 0x000fc800078efcff */
[----:B------:R-:W-:-:S04]  /*1d300*/  LOP3.LUT R0, R0, 0xffffffef, RZ, 0xc0, !PT ;  /* 0xffffffef00007812 */ /* 0x000fc800078ec0ff */
[----:B------:R-:W-:Y:S02]  /*1d310*/  @P4 LOP3.LUT R0, R0, 0x10, RZ, 0xfc, !PT ;  /* 0x0000001000004812 */ /* 0x000fe400078efcff */
[----:B------:R-:W-:Y:S02]  /*1d320*/  PRMT R10, RZ, 0x7610, R10 ;  /* 0x00007610ff0a7816 */ /* 0x000fe4000000000a */
[----:B----4-:R-:W-:-:S04]  /*1d330*/  LOP3.LUT R8, R8, 0xff, RZ, 0xc0, !PT ;  /* 0x000000ff08087812 */ /* 0x010fc800078ec0ff */
[----:B------:R-:W-:-:S05]  /*1d340*/  F2FP.F16.E4M3.UNPACK_B R8, R8 ;  /* 0x00000008ff08723e */ /* 0x000fca00020006ff */
[----:B------:R-:W-:-:S05]  /*1d350*/  HADD2.F32 R8, -RZ, R8.H0_H0 ;  /* 0x20000008ff087230 */ /* 0x000fca0000004100 */
[----:B------:R-:W-:-:S04]  /*1d360*/  FMUL R8, R8, UR38 ;  /* 0x0000002608087c20 */ /* 0x000fc80008400000 */
[----:B------:R-:W-:Y:S02]  /*1d370*/  FFMA R12, R12, UR39, R8 ;  /* 0x000000270c0c7c23 */ /* 0x000fe40008000008 */
[----:B------:R-:W0:Y:S03]  /*1d380*/  @!P0 LDC.64 R8, c[0x0][0x5c0] ;  /* 0x00017000ff088b82 */ /* 0x000e260000000a00 */
[----:B------:R-:W-:Y:S02]  /*1d390*/  F2FP.SATFINITE.E4M3.F32.PACK_AB_MERGE_C R12, RZ, R12, RZ ;  /* 0x0000000cff0c723e */ /* 0x000fe400048070ff */
[----:B0-----:R-:W-:-:S04]  /*1d3a0*/  @!P0 IADD3 R8, P2, P4, R24, UR8, R8 ;  /* 0x0000000818088c10 */ /* 0x001fc8000fc5e008 */
[----:B------:R-:W-:-:S05]  /*1d3b0*/  @!P0 IADD3.X R9, R30, UR7, R9, P2, P4 ;  /* 0x000000071e098c10 */ /* 0x000fca00097e8409 */
[----:B------:R0:W-:Y:S01]  /*1d3c0*/  @!P0 STG.E.U8 desc[UR46][R8.64+0x8], R12 ;  /* 0x0000080c08008986 */ /* 0x0001e2000c10112e */
[----:B------:R-:W-:-:S13]  /*1d3d0*/  ISETP.LT.OR P0, PT, R29, 0xa, !P3 ;  /* 0x0000000a1d00780c */ /* 0x000fda0005f01670 */
[----:B------:R-:W4:Y:S01]  /*1d3e0*/  @!P0 LDG.E.U8 R10, desc[UR46][R6.64+0x9] ;  /* 0x0000092e060a8981 */ /* 0x000f22000c1e1100 */
[----:B0-----:R-:W0:Y:S01]  /*1d3f0*/  @!P0 LDC.64 R8, c[0x0][0x5c0] ;  /* 0x00017000ff088b82 */ /* 0x001e220000000a00 */
[----:B------:R-:W-:Y:S02]  /*1d400*/  ISETP.LT.OR P6, PT, R29, 0x19, !P5 ;  /* 0x000000191d00780c */ /* 0x000fe40006fc1670 */
[----:B0-----:R-:W-:-:S04]  /*1d410*/  @!P0 IADD3 R8, P2, P4, R24, UR8, R8 ;  /* 0x0000000818088c10 */ /* 0x001fc8000fc5e008 */
[----:B------:R-:W-:-:S07]  /*1d420*/  @!P0 IADD3.X R9, R30, UR7, R9, P2, P4 ;  /* 0x000000071e098c10 */ /* 0x000fce00097e8409 */
[----:B------:R-:W-:Y:S02]  /*1d430*/  @!P6 IMAD.MOV.U32 R11, RZ, RZ, R30 ;  /* 0x000000ffff0be224 */ /* 0x000fe400078e001e */
        /* <DEDUP_REMOVED lines=9> */
[----:B------:R-:W-:-:S04]  /*1d4d0*/  @!P6 IMAD.MOV.U32 R10, RZ, RZ, R24 ;  /* 0x000000ffff0ae224 */ /* 0x000fc800078e0018 */
[----:B------:R-:W-:-:S04]  /*1d4e0*/  @!P6 IMAD.WIDE.U32 R10, R4, 0x180, R10 ;  /* 0x00000180040ae825 */ /* 0x000fc800078e000a */
[----:B------:R-:W-:Y:S01]  /*1d4f0*/  @!P6 IMAD.IADD R11, R11, 0x1, R12 ;  /* 0x000000010b0be824 */ /* 0x000fe200078e020c */
[----:B0-----:R-:W-:-:S04]  /*1d500*/  @!P6 IADD3 R46, P0, P2, R10, UR8, R8 ;  /* 0x000000080a2eec10 */ /* 0x001fc8000fa1e008 */
[----:B------:R-:W-:Y:S02]  /*1d510*/  @!P6 IADD3.X R47, R11, UR7, R9, P0, P2 ;  /* 0x000000070b2fec10 */ /* 0x000fe400087e4409 */
[----:B------:R-:W-:Y:S02]  /*1d520*/  ISETP.LT.OR P0, PT, R29, 0x11, !P1 ;  /* 0x000000111d00780c */ /* 0x000fe40004f01670 */
[----:B------:R-:W-:-:S11]  /*1d530*/  PRMT R8, RZ, 0x7610, R8 ;  /* 0x00007610ff087816 */ /* 0x000fd60000000008 */
[----:B------:R-:W4:Y:S01]  /*1d540*/  @!P0 LDG.E.U8 R8, desc[UR46][R26.64+0x10] ;  /* 0x0000102e1a088981 */ /* 0x000f22000c1e1100 */
        /* <DEDUP_REMOVED lines=11> */
[----:B------:R-:W-:-:S13]  /*1d600*/  ISETP.LT.OR P0, PT, R29, 0x12, !P1 ;  /* 0x000000121d00780c */ /* 0x000fda0004f01670 */
[----:B------:R-:W4:Y:S01]  /*1d610*/  @!P0 LDG.E.U8 R10, desc[UR46][R26.64+0x11] ;  /* 0x0000112e1a0a8981 */ /* 0x000f22000c1e1100 */
[----:B0-----:R-:W0:Y:S01]  /*1d620*/  @!P0 LDC.64 R8, c[0x0][0x5c0] ;  /* 0x00017000ff088b82 */ /* 0x001e220000000a00 */
[----:B------:R-:W-:Y:S02]  /*1d630*/  ISETP.LT.OR P4, PT, R29, 0x1a, !P5 ;  /* 0x0000001a1d00780c */ /* 0x000fe40006f81670 */
[----:B0-----:R-:W-:-:S05]  /*1d640*/  @!P0 IADD3 R8, P2, R24, R8, RZ ;  /* 0x0000000818088210 */ /* 0x001fca0007f5e0ff */
[----:B------:R-:W-:-:S06]  /*1d650*/  @!P0 IMAD.X R9, R30, 0x1, R9, P2 ;  /* 0x000000011e098824 */ /* 0x000fcc00010e0609 */
        /* <DEDUP_REMOVED lines=70> */
[----:B0-----:R-:W0:Y:S02]  /*1dac0*/  @!P0 LDC.64 R8, c[0x0][0x5c0] ;  /* 0x00017000ff088b82 */ /* 0x001e240000000a00 */
[----:B0-----:R-:W-:-:S05]  /*1dad0*/  @!P0 IADD3 R8, P2, R24, R8, RZ ;  /* 0x0000000818088210 */ /* 0x001fca0007f5e0ff */
[----:B------:R-:W-:Y:S01]  /*1dae0*/  @!P0 IMAD.X R9, R30, 0x1, R9, P2 ;  /* 0x000000011e098824 */ /* 0x000fe200010e0609 */
[----:B----4-:R-:W-:-:S04]  /*1daf0*/  LOP3.LUT R10, R10, 0xff, RZ, 0xc0, !PT ;  /* 0x000000ff0a0a7812 */ /* 0x010fc800078ec0ff */
[----:B------:R-:W-:-:S05]  /*1db00*/  F2FP.F16.E4M3.UNPACK_B R10, R10 ;  /* 0x0000000aff0a723e */ /* 0x000fca00020006ff */
[----:B------:R-:W-:-:S05]  /*1db10*/  HADD2.F32 R10, -RZ, R10.H0_H0 ;  /* 0x2000000aff0a7230 */ /* 0x000fca0000004100 */
[----:B------:R-:W-:-:S04]  /*1db20*/  FMUL R10, R10, UR38 ;  /* 0x000000260a0a7c20 */ /* 0x000fc80008400000 */
[----:B------:R-:W-:-:S05]  /*1db30*/  FFMA R19, R19, UR39, R10 ;  /* 0x0000002713137c23 */ /* 0x000fca000800000a */
[----:B------:R-:W-:-:S05]  /*1db40*/  F2FP.SATFINITE.E4M3.F32.PACK_AB_MERGE_C R19, RZ, R19, RZ ;  /* 0x00000013ff13723e */ /* 0x000fca00048070ff */
[----:B------:R0:W-:Y:S01]  /*1db50*/  @!P0 STG.E.U8 desc[UR46][R8.64+0x19], R19 ;  /* 0x0000191308008986 */ /* 0x0001e2000c10112e */
[----:B------:R-:W-:-:S13]  /*1db60*/  ISETP.LT.OR P0, PT, R29, 0x19, !P3 ;  /* 0x000000191d00780c */ /* 0x000fda0005f01670 */
[----:B0-----:R-:W0:Y:S02]  /*1db70*/  @!P0 LDC.64 R8, c[0x0][0x5c0] ;  /* 0x00017000ff088b82 */ /* 0x001e240000000a00 */
[--C-:B0-----:R-:W-:Y:S02]  /*1db80*/  @!P0 IADD3 R12, P2, P4, R24, UR8, R8.reuse ;  /* 0x00000008180c8c10 */ /* 0x101fe4000fc5e008 */
[----:B------:R-:W-:-:S06]  /*1db90*/  PRMT R8, RZ, 0x7610, R8 ;  /* 0x00007610ff087816 */ /* 0x000fcc0000000008 */
[----:B------:R-:W4:Y:S01]  /*1dba0*/  @!P0 LDG.E.U8 R8, desc[UR46][R6.64+0x18] ;  /* 0x0000182e06088981 */ /* 0x000f22000c1e1100 */
[----:B------:R-:W-:Y:S02]  /*1dbb0*/  @!P0 IADD3.X R13, R30, UR7, R9, P2, P4 ;  /* 0x000000071e0d8c10 */ /* 0x000fe400097e8409 */
[----:B------:R-:W-:Y:S02]  /*1dbc0*/  ISETP.LT.OR P4, PT, R29, 0x1a, !P3 ;  /* 0x0000001a1d00780c */ /* 0x000fe40005f81670 */
[----:B------:R-:W-:-:S04]  /*1dbd0*/  LOP3.LUT R2, R2, 0xffffffdf, RZ, 0xc0, !PT ;  /* 0xffffffdf02027812 */ /* 0x000fc800078ec0ff */
[----:B------:R-:W-:Y:S02]  /*1dbe0*/  @P5 LOP3.LUT R2, R2, 0x20, RZ, 0xfc, !PT ;  /* 0x0000002002025812 */ /* 0x000fe400078efcff */
[----:B----4-:R-:W-:-:S04]  /*1dbf0*/  LOP3.LUT R8, R8, 0xff, RZ, 0xc0, !PT ;  /* 0x000000ff08087812 */ /* 0x010fc800078ec0ff */
[----:B------:R-:W-:-:S05]  /*1dc00*/  F2FP.F16.E4M3.UNPACK_B R8, R8 ;  /* 0x00000008ff08723e */ /* 0x000fca00020006ff */
[----:B------:R-:W-:-:S05]  /*1dc10*/  HADD2.F32 R8, -RZ, R8.H0_H0 ;  /* 0x20000008ff087230 */ /* 0x000fca0000004100 */
[----:B------:R-:W-:-:S04]  /*1dc20*/  FMUL R8, R8, UR38 ;  /* 0x0000002608087c20 */ /* 0x000fc80008400000 */
[----:B------:R-:W-:Y:S02]  /*1dc30*/  FFMA R14, R20, UR39, R8 ;  /* 0x00000027140e7c23 */ /* 0x000fe40008000008 */
[----:B------:R-:W0:Y:S03]  /*1dc40*/  @!P4 LDC.64 R8, c[0x0][0x5c0] ;  /* 0x00017000ff08cb82 */ /* 0x000e260000000a00 */
[----:B------:R-:W-:-:S05]  /*1dc50*/  F2FP.SATFINITE.E4M3.F32.PACK_AB_MERGE_C R14, RZ, R14, RZ ;  /* 0x0000000eff0e723e */ /* 0x000fca00048070ff */
[----:B------:R4:W-:Y:S01]  /*1dc60*/  @!P0 STG.E.U8 desc[UR46][R12.64+0x18], R14 ;  /* 0x0000180e0c008986 */ /* 0x0009e2000c10112e */
[----:B0-----:R-:W-:-:S04]  /*1dc70*/  @!P4 IADD3 R10, P2, P5, R24, UR8, R8 ;  /* 0x00000008180acc10 */ /* 0x001fc8000fd5e008 */
[----:B------:R-:W-:Y:S02]  /*1dc80*/  @!P4 IADD3.X R11, R30, UR7, R9, P2, P5 ;  /* 0x000000071e0bcc10 */ /* 0x000fe400097ea409 */
[----:B------:R-:W-:-:S04]  /*1dc90*/  ISETP.GE.AND P2, PT, R28, 0x81, PT ;  /* 0x000000811c00780c */ /* 0x000fc80003f46270 */
[----:B------:R-:W-:-:S13]  /*1dca0*/  ISETP.LT.OR P0, PT, R29, 0x1, !P2 ;  /* 0x000000011d00780c */ /* 0x000fda0005701670 */
[----:B------:R-:W4:Y:S02]  /*1dcb0*/  @!P0 LDC.64 R8, c[0x0][0x5c0] ;  /* 0x00017000ff088b82 */ /* 0x000f240000000a00 */
[--C-:B----4-:R-:W-:Y:S02]  /*1dcc0*/  @!P0 IADD3 R12, P5, P6, R24, UR6, R8.reuse ;  /* 0x00000006180c8c10 */ /* 0x110fe4000febe008 */
[----:B------:R-:W-:-:S06]  /*1dcd0*/  PRMT R8, RZ, 0x7610, R8 ;  /* 0x00007610ff087816 */ /* 0x000fcc0000000008 */
[----:B------:R-:W4:Y:S01]  /*1dce0*/  @!P4 LDG.E.U8 R8, desc[UR46][R6.64+0x19] ;  /* 0x0000192e0608c981 */ /* 0x000f22000c1e1100 */
        /* <DEDUP_REMOVED lines=9> */
[----:B0-----:R-:W-:-:S04]  /*1dd80*/  IMAD.X R10, RZ, RZ, R55, P4 ;  /* 0x000000ffff0a7224 */ /* 0x001fc800020e0637 */
[----:B------:R-:W-:-:S04]  /*1dd90*/  IMAD R10, R10, UR12, RZ ;  /* 0x0000000c0a0a7c24 */ /* 0x000fc8000f8e02ff */
[C---:B------:R-:W-:Y:S02]  /*1dda0*/  IMAD R10, R8.reuse, UR13, R10 ;  /* 0x0000000d080a7c24 */ /* 0x040fe4000f8e020a */
[----:B------:R-:W-:-:S03]  /*1ddb0*/  IMAD.WIDE.U32 R8, R8, UR12, R32 ;  /* 0x0000000c08087c25 */ /* 0x000fc6000f8e0020 */
[----:B------:R-:W-:-:S04]  /*1ddc0*/  IADD3 R8, P4, R8, UR14, RZ ;  /* 0x0000000e08087c10 */ /* 0x000fc8000ff9e0ff */
[--C-:B------:R-:W-:Y:S02]  /*1ddd0*/  IADD3.X R9, R9, UR15, R10.reuse, P4, !PT ;  /* 0x0000000f09097c10 */ /* 0x100fe4000a7fe40a */
[----:B------:R-:W-:-:S06]  /*1dde0*/  PRMT R10, RZ, 0x7610, R10 ;  /* 0x00007610ff0a7816 */ /* 0x000fcc000000000a */
[----:B------:R-:W4:Y:S01]  /*1ddf0*/  @!P0 LDG.E.U8 R10, desc[UR46][R8.64] ;  /* 0x0000002e080a8981 */ /* 0x000f22000c1e1100 */
[----:B------:R-:W-:Y:S02]  /*1de00*/  ISETP.LT.OR P4, PT, R29, 0x2, !P2 ;  /* 0x000000021d00780c */ /* 0x000fe40005781670 */
[----:B----4-:R-:W-:-:S04]  /*1de10*/  LOP3.LUT R10, R10, 0xff, RZ, 0xc0, !PT ;  /* 0x000000ff0a0a7812 */ /* 0x010fc800078ec0ff */
[----:B------:R-:W-:-:S05]  /*1de20*/  F2FP.F16.E4M3.UNPACK_B R10, R10 ;  /* 0x0000000aff0a723e */ /* 0x000fca00020006ff */
[----:B------:R-:W-:-:S05]  /*1de30*/  HADD2.F32 R10, -RZ, R10.H0_H0 ;  /* 0x2000000aff0a7230 */ /* 0x000fca0000004100 */
[----:B------:R-:W-:-:S04]  /*1de40*/  FMUL R10, R10, UR38 ;  /* 0x000000260a0a7c20 */ /* 0x000fc80008400000 */
[----:B------:R-:W-:Y:S02]  /*1de50*/  FFMA R22, R22, UR39, R10 ;  /* 0x0000002716167c23 */ /* 0x000fe4000800000a */
[----:B------:R-:W0:Y:S03]  /*1de60*/  @!P4 LDC.64 R10, c[0x0][0x5c0] ;  /* 0x00017000ff0acb82 */ /* 0x000e260000000a00 */
[----:B------:R-:W-:-:S05]  /*1de70*/  F2FP.SATFINITE.E4M3.F32.PACK_AB_MERGE_C R22, RZ, R22, RZ ;  /* 0x00000016ff16723e */ /* 0x000fca00048070ff */
[----:B------:R4:W-:Y:S02]  /*1de80*/  @!P0 STG.E.U8 desc[UR46][R12.64], R22 ;  /* 0x000000160c008986 */ /* 0x0009e4000c10112e */
[----:B----4-:R-:W-:-:S06]  /*1de90*/  PRMT R12, RZ, 0x7610, R12 ;  /* 0x00007610ff0c7816 */ /* 0x010fcc000000000c */
[----:B------:R-:W4:Y:S01]  /*1dea0*/  @!P4 LDG.E.U8 R12, desc[UR46][R8.64+0x1] ;  /* 0x0000012e080cc981 */ /* 0x000f22000c1e1100 */
[----:B0-----:R-:W-:-:S04]  /*1deb0*/  @!P4 IADD3 R10, P5, P6, R24, UR6, R10 ;  /* 0x00000006180acc10 */ /* 0x001fc8000febe00a */
[----:B------:R-:W-:Y:S02]  /*1dec0*/  @!P4 IADD3.X R11, R30, UR5, R11, P5, P6 ;  /* 0x000000051e0bcc10 */ /* 0x000fe4000afec40b */
[----:B------:R-:W-:-:S04]  /*1ded0*/  ISETP.GE.AND P1, PT, R28, 0x89, PT ;  /* 0x000000891c00780c */ /* 0x000fc80003f26270 */
[----:B------:R-:W-:Y:S01]  /*1dee0*/  ISETP.LT.OR P0, PT, R29, 0x1, !P1 ;  /* 0x000000011d00780c */ /* 0x000fe20004f01670 */
[----:B------:R-:W-:-:S12]  /*1def0*/  IMAD.U32 R14, RZ, RZ, UR8 ;  /* 0x00000008ff0e7e24 */ /* 0x000fd8000f8e00ff */
[----:B------:R-:W-:Y:S02]  /*1df00*/  @!P0 IADD3 R14, P5, P6, R14, UR6, R24 ;  /* 0x000000060e0e8c10 */ /* 0x000fe4000febe018 */
[----:B----4-:R-:W-:-:S04]  /*1df10*/  LOP3.LUT R12, R12, 0xff, RZ, 0xc0, !PT ;  /* 0x000000ff0c0c7812 */ /* 0x010fc800078ec0ff */
[----:B------:R-:W-:-:S05]  /*1df20*/  F2FP.F16.E4M3.UNPACK_B R12, R12 ;  /* 0x0000000cff0c723e */ /* 0x000fca00020006ff */
[----:B------:R-:W-:-:S05]  /*1df30*/  HADD2.F32 R12, -RZ, R12.H0_H0 ;  /* 0x2000000cff0c7230 */ /* 0x000fca0000004100 */
[----:B------:R-:W-:-:S04]  /*1df40*/  FMUL R12, R12, UR38 ;  /* 0x000000260c0c7c20 */ /* 0x000fc80008400000 */
[----:B------:R-:W-:-:S05]  /*1df50*/  FFMA R23, R23, UR39, R12 ;  /* 0x0000002717177c23 */ /* 0x000fca000800000c */
[----:B------:R-:W-:-:S05]  /*1df60*/  F2FP.SATFINITE.E4M3.F32.PACK_AB_MERGE_C R23, RZ, R23, RZ ;  /* 0x00000017ff17723e */ /* 0x000fca00048070ff */
[----:B------:R0:W-:Y:S02]  /*1df70*/  @!P4 STG.E.U8 desc[UR46][R10.64+0x1], R23 ;  /* 0x000001170a00c986 */ /* 0x0001e4000c10112e */
[----:B0-----:R-:W-:-:S05]  /*1df80*/  IADD3 R10, P4, R34, 0x88, RZ ;  /* 0x00000088220a7810 */ /* 0x001fca0007f9e0ff */
[----:B------:R-:W-:-:S04]  /*1df90*/  IMAD.X R12, RZ, RZ, R55, P4 ;  /* 0x000000ffff0c7224 */ /* 0x000fc800020e0637 */
[----:B------:R-:W-:-:S04]  /*1dfa0*/  IMAD R12, R12, UR12, RZ ;  /* 0x0000000c0c0c7c24 */ /* 0x000fc8000f8e02ff */
[C---:B------:R-:W-:Y:S02]  /*1dfb0*/  IMAD R12, R10.reuse, UR13, R12 ;  /* 0x0000000d0a0c7c24 */ /* 0x040fe4000f8e020c */
[----:B------:R-:W-:-:S03]  /*1dfc0*/  IMAD.WIDE.U32 R10, R10, UR12, R32 ;  /* 0x0000000c0a0a7c25 */ /* 0x000fc6000f8e0020 */
[----:B------:R-:W-:-:S04]  /*1dfd0*/  IADD3 R10, P4, R10, UR14, RZ ;  /* 0x0000000e0a0a7c10 */ /* 0x000fc8000ff9e0ff */
[----:B------:R-:W-:Y:S02]  /*1dfe0*/  IADD3.X R11, R11, UR15, R12, P4, !PT ;  /* 0x0000000f0b0b7c10 */ /* 0x000fe4000a7fe40c */
[----:B------:R-:W0:Y:S02]  /*1dff0*/  @!P0 LDC.64 R12, c[0x0][0x5c0] ;  /* 0x00017000ff0c8b82 */ /* 0x000e240000000a00 */
[----:B0-----:R-:W-:Y:S02]  /*1e000*/  @!P0 IADD3 R12, P4, R14, R12, RZ ;  /* 0x0000000c0e0c8210 */ /* 0x001fe40007f9e0ff */
[----:B------:R-:W-:-:S06]  /*1e010*/  PRMT R14, RZ, 0x7610, R14 ;  /* 0x00007610ff0e7816 */ /* 0x000fcc000000000e */
[----:B------:R-:W4:Y:S01]  /*1e020*/  @!P0 LDG.E.U8 R14, desc[UR46][R10.64] ;  /* 0x0000002e0a0e8981 */ /* 0x000f22000c1e1100 */
[----:B------:R-:W-:Y:S01]  /*1e030*/  IMAD.U32 R15, RZ, RZ, UR7 ;  /* 0x00000007ff0f7e24 */ /* 0x000fe2000f8e00ff */
[----:B------:R-:W-:-:S04]  /*1e040*/  LOP3.LUT R31, R31, 0xffffffef, RZ, 0xc0, !PT ;  /* 0xffffffef1f1f7812 */ /* 0x000fc800078ec0ff */
[----:B------:R-:W-:Y:S02]  /*1e050*/  @!P0 IADD3.X R15, R15, UR5, R30, P5, P6 ;  /* 0x000000050f0f8c10 */ /* 0x000fe4000afec41e */
[----:B------:R-:W-:-:S03]  /*1e060*/  @P3 LOP3.LUT R31, R31, 0x10, RZ, 0xfc, !PT ;  /* 0x000000101f1f3812 */ /* 0x000fc600078efcff */
[----:B------:R-:W-:Y:S01]  /*1e070*/  @!P0 IMAD.X R13, R15, 0x1, R13, P4 ;  /* 0x000000010f0d8824 */ /* 0x000fe200020e060d */
[----:B------:R-:W-:Y:S02]  /*1e080*/  ISETP.LT.OR P4, PT, R29, 0x2, !P1 ;  /* 0x000000021d00780c */ /* 0x000fe40004f81670 */
[----:B------:R-:W-:Y:S02]  /*1e090*/  LOP3.LUT R31, R31, 0xfffff7ff, RZ, 0xc0, !PT ;  /* 0xfffff7ff1f1f7812 */ /* 0x000fe400078ec0ff */
[----:B------:R-:W-:Y:S02]  /*1e0a0*/  ISETP.GE.AND P3, PT, R28, 0x189, PT ;  /* 0x000001891c00780c */ /* 0x000fe40003f66270 */
[----:B------:R-:W-:Y:S02]  /*1e0b0*/  @P2 LOP3.LUT R31, R31, 0x800, RZ, 0xfc, !PT ;  /* 0x000008001f1f2812 */ /* 0x000fe400078efcff */
[----:B------:R-:W-:-:S05]  /*1e0c0*/  ISETP.LT.OR P2, PT, R29, 0x22, !P3 ;  /* 0x000000221d00780c */ /* 0x000fca0005f41670 */
[----:B------:R-:W0:Y:S01]  /*1e0d0*/  @!P4 LDC.64 R16, c[0x0][0x5c0] ;  /* 0x00017000ff10cb82 */ /* 0x000e220000000a00 */
[----:B------:R-:W-:-:S07]  /*1e0e0*/  IMAD.U32 R19, RZ, RZ, UR7 ;  /* 0x00000007ff137e24 */ /* 0x000fce000f8e00ff */
[----:B------:R-:W-:Y:S01]  /*1e0f0*/  @!P2 IMAD.MOV.U32 R15, RZ, RZ, R30 ;  /* 0x000000ffff0fa224 */ /* 0x000fe200078e001e */
[----:B----4-:R-:W-:-:S04]  /*1e100*/  LOP3.LUT R14, R14, 0xff, RZ, 0xc0, !PT ;  /* 0x000000ff0e0e7812 */ /* 0x010fc800078ec0ff */
[----:B------:R-:W-:-:S05]  /*1e110*/  F2FP.F16.E4M3.UNPACK_B R14, R14 ;  /* 0x0000000eff0e723e */ /* 0x000fca00020006ff */
[----:B------:R-:W-:-:S05]  /*1e120*/  HADD2.F32 R14, -RZ, R14.H0_H0 ;  /* 0x2000000eff0e7230 */ /* 0x000fca0000004100 */
[----:B------:R-:W-:-:S04]  /*1e130*/  FMUL R14, R14, UR38 ;  /* 0x000000260e0e7c20 */ /* 0x000fc80008400000 */
[----:B------:R-:W-:-:S05]  /*1e140*/  FFMA R232, R232, UR39, R14 ;  /* 0x00000027e8e87c23 */ /* 0x000fca000800000e */
[----:B------:R-:W-:-:S05]  /*1e150*/  F2FP.SATFINITE.E4M3.F32.PACK_AB_MERGE_C R232, RZ, R232, RZ ;  /* 0x000000e8ffe8723e */ /* 0x000fca00048070ff */
[----:B------:R4:W-:Y:S01]  /*1e160*/  @!P0 STG.E.U8 desc[UR46][R12.64], R232 ;  /* 0x000000e80c008986 */ /* 0x0009e2000c10112e */
[----:B------:R-:W-:Y:S01]  /*1e170*/  IMAD.U32 R14, RZ, RZ, UR8 ;  /* 0x00000008ff0e7e24 */ /* 0x000fe2000f8e00ff */
[----:B----4-:R-:W4:Y:S04]  /*1e180*/  @!P2 LDC.64 R12, c[0x0][0x5c0] ;  /* 0x00017000ff0cab82 */ /* 0x010f280000000a00 */
[----:B------:R-:W-:-:S04]  /*1e190*/  @!P4 IADD3 R14, P5, P6, R14, UR6, R24 ;  /* 0x000000060e0ecc10 */ /* 0x000fc8000febe018 */
[----:B0-----:R-:W-:Y:S01]  /*1e1a0*/  @!P4 IADD3 R16, P0, R14, R16, RZ ;  /* 0x000000100e10c210 */ /* 0x001fe20007f1e0ff */
[----:B------:R-:W-:-:S04]  /*1e1b0*/  @!P2 IMAD.MOV.U32 R14, RZ, RZ, R24 ;  /* 0x000000ffff0ea224 */ /* 0x000fc800078e0018 */
[----:B------:R-:W-:Y:S01]  /*1e1c0*/  @!P2 IMAD.WIDE.U32 R14, R4, 0x180, R14 ;  /* 0x00000180040ea825 */ /* 0x000fe200078e000e */
[----:B------:R-:W-:Y:S02]  /*1e1d0*/  @!P4 IADD3.X R19, R19, UR5, R30, P5, P6 ;  /* 0x000000051313cc10 */ /* 0x000fe4000afec41e */
[--C-:B----4-:R-:W-:Y:S02]  /*1e1e0*/  @!P2 IADD3 R110, P5, P6, R14, UR8, R12.reuse ;  /* 0x000000080e6eac10 */ /* 0x110fe4000febe00c */
[----:B------:R-:W-:-:S06]  /*1e1f0*/  PRMT R12, RZ, 0x7610, R12 ;  /* 0x00007610ff0c7816 */ /* 0x000fcc000000000c */
[----:B------:R-:W4:Y:S01]  /*1e200*/  @!P4 LDG.E.U8 R12, desc[UR46][R10.64+0x1] ;  /* 0x0000012e0a0cc981 */ /* 0x000f22000c1e1100 */
[----:B------:R-:W-:-:S04]  /*1e210*/  @!P2 IMAD R18, R5, 0x180, RZ ;  /* 0x000001800512a824 */ /* 0x000fc800078e02ff */
[----:B------:R-:W-:-:S05]  /*1e220*/  @!P2 IMAD.IADD R15, R15, 0x1, R18 ;  /* 0x000000010f0fa824 */ /* 0x000fca00078e0212 */
[----:B------:R-:W-:Y:S02]  /*1e230*/  @!P2 IADD3.X R111, R15, UR7, R13, P5, P6 ;  /* 0x000000070f6fac10 */ /* 0x000fe4000afec40d */
[----:B------:R-:W-:Y:S01]  /*1e240*/  ISETP.LT.OR P6, PT, R29, 0x29, !P3 ;  /* 0x000000291d00780c */ /* 0x000fe20005fc1670 */
[----:B------:R-:W-:Y:S01]  /*1e250*/  @!P4 IMAD.X R17, R19, 0x1, R17, P0 ;  /* 0x000000011311c824 */ /* 0x000fe200000e0611 */
[----:B------:R-:W-:-:S11]  /*1e260*/  LOP3.LUT R2, R2, 0xfffffffe, RZ, 0xc0, !PT ;  /* 0xfffffffe02027812 */ /* 0x000fd600078ec0ff */
[----:B------:R-:W-:Y:S02]  /*1e270*/  @!P6 IMAD.MOV.U32 R14, RZ, RZ, R24 ;  /* 0x000000ffff0ee224 */ /* 0x000fe400078e0018 */
[----:B------:R-:W-:Y:S02]  /*1e280*/  @!P6 IMAD.MOV.U32 R15, RZ, RZ, R30 ;  /* 0x000000ffff0fe224 */ /* 0x000fe400078e001e */
[----:B------:R-:W-:Y:S01]  /*1e290*/  @!P6 IMAD.WIDE.U32 R14, R4, 0x180, R14 ;  /* 0x00000180040ee825 */ /* 0x000fe200078e000e */
[----:B------:R-:W-:Y:S02]  /*1e2a0*/  @P2 LOP3.LUT R2, R2, 0x1, RZ, 0xfc, !PT ;  /* 0x0000000102022812 */ /* 0x000fe400078efcff */
[----:B------:R-:W-:Y:S02]  /*1e2b0*/  LOP3.LUT P2, RZ, R31, 0x800, RZ, 0xc0, !PT ;  /* 0x000008001fff7812 */ /* 0x000fe4000784c0ff */
        /* <DEDUP_REMOVED lines=8> */
[----:B----4-:R-:W-:-:S04]  /*1e340*/  @!P6 IMAD R16, R5, 0x180, RZ ;  /* 0x000001800510e824 */ /* 0x010fc800078e02ff */
        /* <DEDUP_REMOVED lines=19> */
[----:B0-----:R-:W0:Y:S02]  /*1e480*/  @!P0 LDC.64 R12, c[0x0][0x5c0] ;  /* 0x00017000ff0c8b82 */ /* 0x001e240000000a00 */
[----:B0-----:R-:W-:-:S04]  /*1e490*/  @!P0 IADD3 R12, P4, P5, R24, UR6, R12 ;  /* 0x00000006180c8c10 */ /* 0x001fc8000fd9e00c */
[----:B------:R-:W-:Y:S02]  /*1e4a0*/  @!P0 IADD3.X R13, R30, UR5, R13, P4, P5 ;  /* 0x000000051e0d8c10 */ /* 0x000fe4000a7ea40d */
[----:B------:R-:W-:Y:S01]  /*1e4b0*/  ISETP.LT.OR P4, PT, R29, 0x9, !P1 ;  /* 0x000000091d00780c */ /* 0x000fe20004f81670 */
[----:B------:R-:W-:Y:S01]  /*1e4c0*/  IMAD.U32 R15, RZ, RZ, UR7 ;  /* 0x00000007ff0f7e24 */ /* 0x000fe2000f8e00ff */
        /* <DEDUP_REMOVED lines=8> */
[----:B------:R-:W-:-:S05]  /*1e550*/  IMAD.U32 R14, RZ, RZ, UR8 ;  /* 0x00000008ff0e7e24 */ /* 0x000fca000f8e00ff */
[----:B------:R-:W-:-:S04]  /*1e560*/  @!P4 IADD3 R14, P0, P5, R14, UR6, R24 ;  /* 0x000000060e0ecc10 */ /* 0x000fc8000fd1e018 */
[----:B------:R-:W-:Y:S02]  /*1e570*/  @!P4 IADD3.X R15, R15, UR5, R30, P0, P5 ;  /* 0x000000050f0fcc10 */ /* 0x000fe400087ea41e */
[----:B0-----:R-:W-:Y:S02]  /*1e580*/  @!P4 IADD3 R12, P0, R14, R12, RZ ;  /* 0x0000000c0e0cc210 */ /* 0x001fe40007f1e0ff */
[----:B------:R-:W-:-:S06]  /*1e590*/  PRMT R14, RZ, 0x7610, R14 ;  /* 0x00007610ff0e7816 */ /* 0x000fcc000000000e */
[----:B------:R-:W4:Y:S01]  /*1e5a0*/  @!P4 LDG.E.U8 R14, desc[UR46][R10.64+0x8] ;  /* 0x0000082e0a0ec981 */ /* 0x000f22000c1e1100 */
[----:B------:R-:W-:Y:S01]  /*1e5b0*/  @!P4 IMAD.X R13, R15, 0x1, R13, P0 ;  /* 0x000000010f0dc824 */ /* 0x000fe200000e060d */
[----:B------:R-:W-:Y:S02]  /*1e5c0*/  ISETP.LT.OR P0, PT, R29, 0xa, !P1 ;  /* 0x0000000a1d00780c */ /* 0x000fe40004f01670 */
[----:B------:R-:W-:-:S04]  /*1e5d0*/  LOP3.LUT R31, R31, 0xfffffbff, RZ, 0xc0, !PT ;  /* 0xfffffbff1f1f7812 */ /* 0x000fc800078ec0ff */
[----:B------:R-:W-:Y:S02]  /*1e5e0*/  @P2 LOP3.LUT R31, R31, 0x400, RZ, 0xfc, !PT ;  /* 0x000004001f1f2812 */ /* 0x000fe400078efcff */
[----:B------:R-:W-:-:S05]  /*1e5f0*/  ISETP.LT.OR P2, PT, R29, 0x2a, !P3 ;  /* 0x0000002a1d00780c */ /* 0x000fca0005f41670 */
[----:B------:R-:W0:Y:S01]  /*1e600*/  @!P0 LDC.64 R16, c[0x0][0x5c0] ;  /* 0x00017000ff108b82 */ /* 0x000e220000000a00 */
[----:B------:R-:W-:-:S04]  /*1e610*/  LOP3.LUT R2, R2, 0xfffffff7, RZ, 0xc0, !PT ;  /* 0xfffffff702027812 */ /* 0x000fc800078ec0ff */
[----:B------:R-:W-:-:S03]  /*1e620*/  @P6 LOP3.LUT R2, R2, 0x8, RZ, 0xfc, !PT ;  /* 0x0000000802026812 */ /* 0x000fc600078efcff */
[----:B------:R-:W-:Y:S02]  /*1e630*/  @!P2 IMAD.MOV.U32 R15, RZ, RZ, R30 ;  /* 0x000000ffff0fa224 */ /* 0x000fe400078e001e */
[----:B------:R-:W-:Y:S01]  /*1e640*/  IMAD.U32 R19, RZ, RZ, UR7 ;  /* 0x00000007ff137e24 */ /* 0x000fe2000f8e00ff */
        /* <DEDUP_REMOVED lines=47> */
[----:B--2---:R-:W-:Y:S02]  /*1e940*/  FFMA R14, R57, UR39, R12 ;  /* 0x00000027390e7c23 */ /* 0x004fe4000800000c */
[----:B------:R-:W0:Y:S01]  /*1e950*/  @!P0 LDC.64 R12, c[0x0][0x5c0] ;  /* 0x00017000ff0c8b82 */ /* 0x000e220000000a00 */
[----:B------:R-:W-:Y:S01]  /*1e960*/  IMAD.U32 R15, RZ, RZ, UR7 ;  /* 0x00000007ff0f7e24 */ /* 0x000fe2000f8e00ff */
[----:B------:R-:W2:Y:S01]  /*1e970*/  LDL.LU R57, [R1+0x1c8] ;  /* 0x0001c80001397983 */ /* 0x000ea20000300800 */
[----:B------:R-:W-:Y:S02]  /*1e980*/  F2FP.SATFINITE.E4M3.F32.PACK_AB_MERGE_C R14, RZ, R14, RZ ;  /* 0x0000000eff0e723e */ /* 0x000fe400048070ff */
[----:B0-----:R-:W-:-:S04]  /*1e990*/  @!P0 IADD3 R12, P4, P5, R24, UR6, R12 ;  /* 0x00000006180c8c10 */ /* 0x001fc8000fd9e00c */
[----:B------:R-:W-:-:S05]  /*1e9a0*/  @!P0 IADD3.X R13, R30, UR5, R13, P4, P5 ;  /* 0x000000051e0d8c10 */ /* 0x000fca000a7ea40d */
[----:B------:R0:W-:Y:S01]  /*1e9b0*/  @!P0 STG.E.U8 desc[UR46][R12.64+0x10], R14 ;  /* 0x0000100e0c008986 */ /* 0x0001e2000c10112e */
[----:B------:R-:W-:Y:S02]  /*1e9c0*/  ISETP.LT.OR P0, PT, R29, 0x12, !P2 ;  /* 0x000000121d00780c */ /* 0x000fe40005701670 */
[----:B0-----:R-:W-:-:S11]  /*1e9d0*/  PRMT R14, RZ, 0x7610, R14 ;  /* 0x00007610ff0e7816 */ /* 0x001fd6000000000e */
[----:B------:R-:W0:Y:S01]  /*1e9e0*/  @!P0 LDC.64 R12, c[0x0][0x5c0] ;  /* 0x00017000ff0c8b82 */ /* 0x000e220000000a00 */
[----:B------:R-:W4:Y:S01]  /*1e9f0*/  @!P0 LDG.E.U8 R14, desc[UR46][R8.64+0x11] ;  /* 0x0000112e080e8981 */ /* 0x000f22000c1e1100 */
[----:B0-----:R-:W-:-:S04]  /*1ea00*/  @!P0 IADD3 R12, P4, P5, R24, UR6, R12 ;  /* 0x00000006180c8c10 */ /* 0x001fc8000fd9e00c */
[----:B------:R-:W-:Y:S02]  /*1ea10*/  @!P0 IADD3.X R13, R30, UR5, R13, P4, P5 ;  /* 0x000000051e0d8c10 */ /* 0x000fe4000a7ea40d */
[----:B------:R-:W-:Y:S02]  /*1ea20*/  ISETP.LT.OR P4, PT, R29, 0x11, !P1 ;  /* 0x000000111d00780c */ /* 0x000fe40004f81670 */
[----:B----4-:R-:W-:-:S04]  /*1ea30*/  LOP3.LUT R14, R14, 0xff, RZ, 0xc0, !PT ;  /* 0x000000ff0e0e7812 */ /* 0x010fc800078ec0ff */
[----:B------:R-:W-:-:S05]  /*1ea40*/  F2FP.F16.E4M3.UNPACK_B R14, R14 ;  /* 0x0000000eff0e723e */ /* 0x000fca00020006ff */
[----:B------:R-:W-:-:S05]  /*1ea50*/  HADD2.F32 R14, -RZ, R14.H0_H0 ;  /* 0x2000000eff0e7230 */ /* 0x000fca0000004100 */
[----:B------:R-:W-:-:S04]  /*1ea60*/  FMUL R14, R14, UR38 ;  /* 0x000000260e0e7c20 */ /* 0x000fc80008400000 */
[----:B---3--:R-:W-:Y:S01]  /*1ea70*/  FFMA R14, R56, UR39, R14 ;  /* 0x00000027380e7c23 */ /* 0x008fe2000800000e */
[----:B------:R-:W-:Y:S02]  /*1ea80*/  LOP3.LUT R31, R31, 0xfffffdff, RZ, 0xc0, !PT ;  /* 0xfffffdff1f1f7812 */ /* 0x000fe400078ec0ff */
[----:B------:R-:W-:Y:S01]  /*1ea90*/  LOP3.LUT R2, R2, 0xfffffffd, RZ, 0xc0, !PT ;  /* 0xfffffffd02027812 */ /* 0x000fe200078ec0ff */
[----:B------:R-:W-:Y:S01]  /*1eaa0*/  IMAD.U32 R19, RZ, RZ, UR7 ;  /* 0x00000007ff137e24 */ /* 0x000fe2000f8e00ff */
[----:B------:R-:W-:Y:S01]  /*1eab0*/  F2FP.SATFINITE.E4M3.F32.PACK_AB_MERGE_C R14, RZ, R14, RZ ;  /* 0x0000000eff0e723e */ /* 0x000fe200048070ff */
[----:B------:R-:W3:Y:S04]  /*1eac0*/  LDL.LU R56, [R1+0x1cc] ;  /* 0x0001cc0001387983 */ /* 0x000ee80000300800 */
        /* <DEDUP_REMOVED lines=10> */
[----:B------:R-:W-:Y:S02]  /*1eb70*/  @P2 LOP3.LUT R31, R31, 0x200, RZ, 0xfc, !PT ;  /* 0x000002001f1f2812 */ /* 0x000fe400078efcff */
[----:B------:R-:W-:-:S09]  /*1eb80*/  ISETP.LT.OR P2, PT, R29, 0x32, !P3 ;  /* 0x000000321d00780c */ /* 0x000fd20005f41670 */
[----:B------:R-:W0:Y:S01]  /*1eb90*/  @!P0 LDC.64 R16, c[0x0][0x5c0] ;  /* 0x00017000ff108b82 */ /* 0x000e220000000a00 */
[----:B------:R-:W-:Y:S01]  /*1eba0*/  IMAD.U32 R15, RZ, RZ, UR8 ;  /* 0x00000008ff0f7e24 */ /* 0x000fe2000f8e00ff */
[----:B------:R-:W-:-:S04]  /*1ebb0*/  @P6 LOP3.LUT R2, R2, 0x2, RZ, 0xfc, !PT ;  /* 0x0000000202026812 */ /* 0x000fc800078efcff */
[----:B------:R-:W-:-:S04]  /*1ebc0*/  @!P0 IADD3 R15, P5, P6, R15, UR6, R24 ;  /* 0x000000060f0f8c10 */ /* 0x000fc8000febe018 */
[----:B------:R-:W-:Y:S02]  /*1ebd0*/  @!P0 IADD3.X R19, R19, UR5, R30, P5, P6 ;  /* 0x0000000513138c10 */ /* 0x000fe4000afec41e */
[----:B----4-:R-:W-:-:S04]  /*1ebe0*/  LOP3.LUT R14, R14, 0xff, RZ, 0xc0, !PT ;  /* 0x000000ff0e0e7812 */ /* 0x010fc800078ec0ff */
[----:B------:R-:W-:-:S05]  /*1ebf0*/  F2FP.F16.E4M3.UNPACK_B R14, R14 ;  /* 0x0000000eff0e723e */ /* 0x000fca00020006ff */
[----:B------:R-:W-:-:S05]  /*1ec00*/  HADD2.F32 R14, -RZ, R14.H0_H0 ;  /* 0x2000000eff0e7230 */ /* 0x000fca0000004100 */
[----:B------:R-:W-:-:S04]  /*1ec10*/  FMUL R14, R14, UR38 ;  /* 0x000000260e0e7c20 */ /* 0x000fc80008400000 */
[----:B--2---:R-:W-:Y:S01]  /*1ec20*/  FFMA R14, R57, UR39, R14 ;  /* 0x00000027390e7c23 */ /* 0x004fe2000800000e */
[----:B------:R-:W-:Y:S01]  /*1ec30*/  ISETP.LT.OR P3, PT, R29, 0x39, !P3 ;  /* 0x000000391d00780c */ /* 0x000fe20005f61670 */
[----:B------:R-:W-:Y:S01]  /*1ec40*/  @!P2 IMAD R18, R5, 0x180, RZ ;  /* 0x000001800512a824 */ /* 0x000fe200078e02ff */
[----:B------:R-:W-:Y:S01]  /*1ec50*/  LOP3.LUT R0, R0, 0xfdffffff, RZ, 0xc0, !PT ;  /* 0xfdffffff00007812 */ /* 0x000fe200078ec0ff */
[----:B------:R-:W2:Y:S01]  /*1ec60*/  LDL.LU R57, [R1+0x1d0] ;  /* 0x0001d00001397983 */ /* 0x000ea20000300800 */
[----:B------:R-:W-:-:S05]  /*1ec70*/  F2FP.SATFINITE.E4M3.F32.PACK_AB_MERGE_C R14, RZ, R14, RZ ;  /* 0x0000000eff0e723e */ /* 0x000fca00048070ff */
[----:B------:R4:W-:Y:S02]  /*1ec80*/  @!P4 STG.E.U8 desc[UR46][R12.64+0x10], R14 ;  /* 0x0000100e0c00c986 */ /* 0x0009e4000c10112e */
[----:B----4-:R-:W4:Y:S01]  /*1ec90*/  @!P2 LDC.64 R12, c[0x0][0x5c0] ;  /* 0x00017000ff0cab82 */ /* 0x010f220000000a00 */
[----:B0-----:R-:W-:Y:S01]  /*1eca0*/  @!P0 IADD3 R16, P4, R15, R16, RZ ;  /* 0x000000100f108210 */ /* 0x001fe20007f9e0ff */
[----:B------:R-:W-:Y:S02]  /*1ecb0*/  @!P2 IMAD.MOV.U32 R14, RZ, RZ, R24 ;  /* 0x000000ffff0ea224 */ /* 0x000fe400078e0018 */
[----:B------:R-:W-:Y:S02]  /*1ecc0*/  @!P2 IMAD.MOV.U32 R15, RZ, RZ, R30 ;  /* 0x000000ffff0fa224 */ /* 0x000fe400078e001e */
[----:B------:R-:W-:-:S03]  /*1ecd0*/  @!P2 IMAD.WIDE.U32 R14, R4, 0x180, R14 ;  /* 0x00000180040ea825 */ /* 0x000fc600078e000e */
[--C-:B----4-:R-:W-:Y:S02]  /*1ece0*/  @!P2 IADD3 R88, P5, P6, R14, UR8, R12.reuse ;  /* 0x000000080e58ac10 */ /* 0x110fe4000febe00c */
[----:B------:R-:W-:-:S06]  /*1ecf0*/  PRMT R12, RZ, 0x7610, R12 ;  /* 0x00007610ff0c7816 */ /* 0x000fcc000000000c */
[----:B------:R-:W4:Y:S01]  /*1ed00*/  @!P0 LDG.E.U8 R12, desc[UR46][R10.64+0x11] ;  /* 0x0000112e0a0c8981 */ /* 0x000f22000c1e1100 */
[----:B------:R-:W-:Y:S02]  /*1ed10*/  @!P2 IMAD.IADD R15, R15, 0x1, R18 ;  /* 0x000000010f0fa824 */ /* 0x000fe400078e0212 */
[----:B------:R-:W-:-:S03]  /*1ed20*/  @!P0 IMAD.X R17, R19, 0x1, R17, P4 ;  /* 0x0000000113118824 */ /* 0x000fc600020e0611 */
[----:B------:R-:W-:Y:S01]  /*1ed30*/  @!P2 IADD3.X R89, R15, UR7, R13, P5, P6 ;  /* 0x000000070f59ac10 */ /* 0x000fe2000afec40d */
        /* <DEDUP_REMOVED lines=9> */
[----:B---3--:R-:W-:Y:S02]  /*1edd0*/  FFMA R12, R56, UR39, R12 ;  /* 0x00000027380c7c23 */ /* 0x008fe4000800000c */
[----:B------:R-:W3:Y:S03]  /*1ede0*/  LDL.LU R56, [R1+0x1d4] ;  /* 0x0001d40001387983 */ /* 0x000ee60000300800 */
[----:B------:R-:W-:-:S05]  /*1edf0*/  F2FP.SATFINITE.E4M3.F32.PACK_AB_MERGE_C R12, RZ, R12, RZ ;  /* 0x0000000cff0c723e */ /* 0x000fca00048070ff */
[----:B------:R0:W-:Y:S02]  /*1ee00*/  @!P0 STG.E.U8 desc[UR46][R16.64+0x11], R12 ;  /* 0x0000110c10008986 */ /* 0x0001e4000c10112e */
[----:B0-----:R-:W0:Y:S01]  /*1ee10*/  @!P3 LDC.64 R12, c[0x0][0x5c0] ;  /* 0x00017000ff0cbb82 */ /* 0x001e220000000a00 */
[----:B------:R-:W-:-:S04]  /*1ee20*/  @!P3 IMAD R16, R5, 0x180, RZ ;  /* 0x000001800510b824 */ /* 0x000fc800078e02ff */
        /* <DEDUP_REMOVED lines=24> */
[----:B----4-:R-:W-:-:S04]  /*1efb0*/  LOP3.LUT R14, R14, 0xff, RZ, 0xc0, !PT ;  /* 0x000000ff0e0e7812 */ /* 0x010fc800078ec0ff */
[----:B------:R-:W-:-:S05]  /*1efc0*/  F2FP.F16.E4M3.UNPACK_B R14, R14 ;  /* 0x0000000eff0e723e */ /* 0x000fca00020006ff */
[----:B------:R-:W-:-:S05]  /*1efd0*/  HADD2.F32 R14, -RZ, R14.H0_H0 ;  /* 0x2000000eff0e7230 */ /* 0x000fca0000004100 */
[----:B------:R-:W-:-:S04]  /*1efe0*/  FMUL R14, R14, UR38 ;  /* 0x000000260e0e7c20 */ /* 0x000fc80008400000 */
[----:B---3--:R-:W-:Y:S01]  /*1eff0*/  FFMA R14, R56, UR39, R14 ;  /* 0x00000027380e7c23 */ /* 0x008fe2000800000e */
[----:B------:R-:W-:Y:S01]  /*1f000*/  LOP3.LUT R0, R0, 0x7fffffff, RZ, 0xc0, !PT ;  /* 0x7fffffff00007812 */ /* 0x000fe200078ec0ff */
[----:B------:R-:W-:Y:S01]  /*1f010*/  IMAD.U32 R16, RZ, RZ, UR8 ;  /* 0x00000008ff107e24 */ /* 0x000fe2000f8e00ff */
[----:B------:R-:W3:Y:S02]  /*1f020*/  LDL.LU R56, [R1+0x1dc] ;  /* 0x0001dc0001387983 */ /* 0x000ee40000300800 */
[----:B------:R-:W-:-:S05]  /*1f030*/  F2FP.SATFINITE.E4M3.F32.PACK_AB_MERGE_C R14, RZ, R14, RZ ;  /* 0x0000000eff0e723e */ /* 0x000fca00048070ff */
[----:B------:R0:W-:Y:S01]  /*1f040*/  @!P0 STG.E.U8 desc[UR46][R12.64+0x19], R14 ;  /* 0x0000190e0c008986 */ /* 0x0001e2000c10112e */
[----:B------:R-:W-:-:S13]  /*1f050*/  ISETP.LT.OR P0, PT, R29, 0x19, !P1 ;  /* 0x000000191d00780c */ /* 0x000fda0004f01670 */
        /* <DEDUP_REMOVED lines=8> */
[----:B------:R-:W-:Y:S02]  /*1f0e0*/  @P3 LOP3.LUT R0, R0, 0x80000000, RZ, 0xfc, !PT ;  /* 0x8000000000003812 */ /* 0x000fe400078efcff */
[----:B------:R-:W-:Y:S02]  /*1f0f0*/  ISETP.GE.AND P3, PT, R28, 0x101, PT ;  /* 0x000001011c00780c */ /* 0x000fe40003f66270 */
[----:B------:R-:W-:Y:S01]  /*1f100*/  ISETP.LT.OR P4, PT, R29, 0x1a, !P1 ;  /* 0x0000001a1d00780c */ /* 0x000fe20004f81670 */
[----:B------:R-:W-:-:S12]  /*1f110*/  IMAD.U32 R18, RZ, RZ, UR7 ;  /* 0x00000007ff127e24 */ /* 0x000fd8000f8e00ff */
[----:B------:R-:W-:-:S04]  /*1f120*/  @!P4 IADD3 R16, P5, P6, R16, UR6, R24 ;  /* 0x000000061010cc10 */ /* 0x000fc8000febe018 */
[----:B------:R-:W-:Y:S02]  /*1f130*/  @!P4 IADD3.X R18, R18, UR5, R30, P5, P6 ;  /* 0x000000051212cc10 */ /* 0x000fe4000afec41e */
[----:B----4-:R-:W-:-:S04]  /*1f140*/  LOP3.LUT R14, R14, 0xff, RZ, 0xc0, !PT ;  /* 0x000000ff0e0e7812 */ /* 0x010fc800078ec0ff */
[----:B------:R-:W-:-:S05]  /*1f150*/  F2FP.F16.E4M3.UNPACK_B R14, R14 ;  /* 0x0000000eff0e723e */ /* 0x000fca00020006ff */
[----:B------:R-:W-:-:S05]  /*1f160*/  HADD2.F32 R14, -RZ, R14.H0_H0 ;  /* 0x2000000eff0e7230 */ /* 0x000fca0000004100 */
[----:B------:R-:W-:-:S04]  /*1f170*/  FMUL R14, R14, UR38 ;  /* 0x000000260e0e7c20 */ /* 0x000fc80008400000 */
[----:B--2---:R-:W-:Y:S02]  /*1f180*/  FFMA R14, R57, UR39, R14 ;  /* 0x00000027390e7c23 */ /* 0x004fe4000800000e */
[----:B------:R-:W2:Y:S03]  /*1f190*/  LDL.LU R57, [R1+0x1e0] ;  /* 0x0001e00001397983 */ /* 0x000ea60000300800 */
[----:B------:R-:W-:-:S05]  /*1f1a0*/  F2FP.SATFINITE.E4M3.F32.PACK_AB_MERGE_C R14, RZ, R14, RZ ;  /* 0x0000000eff0e723e */ /* 0x000fca00048070ff */
[----:B------:R0:W-:Y:S01]  /*1f1b0*/  @!P0 STG.E.U8 desc[UR46][R12.64+0x18], R14 ;  /* 0x0000180e0c008986 */ /* 0x0001e2000c10112e */
[----:B------:R-:W-:Y:S01]  /*1f1c0*/  ISETP.LT.OR P0, PT, R29, 0x1, !P3 ;  /* 0x000000011d00780c */ /* 0x000fe20005f01670 */
[----:B0-----:R-:W0:-:S12]  /*1f1d0*/  @!P4 LDC.64 R14, c[0x0][0x5c0] ;  /* 0x00017000ff0ecb82 */ /* 0x001e180000000a00 */
[----:B------:R-:W4:Y:S01]  /*1f1e0*/  @!P0 LDC.64 R12, c[0x0][0x5c0] ;  /* 0x00017000ff0c8b82 */ /* 0x000f220000000a00 */
[----:B0-----:R-:W-:Y:S02]  /*1f1f0*/  @!P4 IADD3 R14, P5, R16, R14, RZ ;  /* 0x0000000e100ec210 */ /* 0x001fe40007fbe0ff */
[--C-:B----4-:R-:W-:Y:S02]  /*1f200*/  @!P0 IADD3 R16, P1, P6, R24, UR10, R12.reuse ;  /* 0x0000000a18108c10 */ /* 0x110fe4000fe3e00c */
[----:B------:R-:W-:-:S06]  /*1f210*/  PRMT R12, RZ, 0x7610, R12 ;  /* 0x00007610ff0c7816 */ /* 0x000fcc000000000c */
[----:B------:R-:W4:Y:S01]  /*1f220*/  @!P4 LDG.E.U8 R12, desc[UR46][R10.64+0x19] ;  /* 0x0000192e0a0cc981 */ /* 0x000f22000c1e1100 */
[----:B------:R-:W-:Y:S01]  /*1f230*/  @!P4 IMAD.X R15, R18, 0x1, R15, P5 ;  /* 0x00000001120fc824 */ /* 0x000fe200028e060f */
[----:B------:R-:W-:Y:S02]  /*1f240*/  @!P0 IADD3.X R17, R30, UR9, R13, P1, P6 ;  /* 0x000000091e118c10 */ /* 0x000fe40008fec40d */
        /* <DEDUP_REMOVED lines=22> */
[----:B--2---:R-:W-:Y:S02]  /*1f3b0*/  FFMA R18, R57, UR39, R14 ;  /* 0x0000002739127c23 */ /* 0x004fe4000800000e */
[----:B------:R-:W0:Y:S01]  /*1f3c0*/  @!P4 LDC.64 R14, c[0x0][0x5c0] ;  /* 0x00017000ff0ecb82 */ /* 0x000e220000000a00 */
[----:B------:R-:W-:Y:S01]  /*1f3d0*/  ISETP.GE.AND P1, PT, R28, 0x109, PT ;  /* 0x000001091c00780c */ /* 0x000fe20003f26270 */
[----:B------:R-:W2:Y:S01]  /*1f3e0*/  LDL.LU R57, [R1+0x1e8] ;  /* 0x0001e80001397983 */ /* 0x000ea20000300800 */
[----:B------:R-:W-:-:S05]  /*1f3f0*/  F2FP.SATFINITE.E4M3.F32.PACK_AB_MERGE_C R18, RZ, R18, RZ ;  /* 0x00000012ff12723e */ /* 0x000fca00048070ff */
[----:B------:R4:W-:Y:S02]  /*1f400*/  @!P0 STG.E.U8 desc[UR46][R16.64], R18 ;  /* 0x0000001210008986 */ /* 0x0009e4000c10112e */
[----:B----4-:R-:W-:-:S06]  /*1f410*/  PRMT R16, RZ, 0x7610, R16 ;  /* 0x00007610ff107816 */ /* 0x010fcc0000000010 */
[----:B------:R-:W4:Y:S01]  /*1f420*/  @!P4 LDG.E.U8 R16, desc[UR46][R12.64+0x1] ;  /* 0x0000012e0c10c981 */ /* 0x000f22000c1e1100 */
[----:B0-----:R-:W-:-:S04]  /*1f430*/  @!P4 IADD3 R14, P5, P6, R24, UR10, R14 ;  /* 0x0000000a180ecc10 */ /* 0x001fc8000febe00e */
[----:B------:R-:W-:Y:S02]  /*1f440*/  @!P4 IADD3.X R15, R30, UR9, R15, P5, P6 ;  /* 0x000000091e0fcc10 */ /* 0x000fe4000afec40f */
[----:B------:R-:W-:Y:S01]  /*1f450*/  ISETP.LT.OR P0, PT, R29, 0x1, !P1 ;  /* 0x000000011d00780c */ /* 0x000fe20004f01670 */
[----:B------:R-:W-:-:S12]  /*1f460*/  IMAD.U32 R18, RZ, RZ, UR8 ;  /* 0x00000008ff127e24 */ /* 0x000fd8000f8e00ff */
[----:B------:R-:W-:Y:S02]  /*1f470*/  @!P0 IADD3 R18, P5, P6, R18, UR10, R24 ;  /* 0x0000000a12128c10 */ /* 0x000fe4000febe018 */
[----:B----4-:R-:W-:-:S04]  /*1f480*/  LOP3.LUT R16, R16, 0xff, RZ, 0xc0, !PT ;  /* 0x000000ff10107812 */ /* 0x010fc800078ec0ff */
[----:B------:R-:W-:-:S05]  /*1f490*/  F2FP.F16.E4M3.UNPACK_B R16, R16 ;  /* 0x00000010ff10723e */ /* 0x000fca00020006ff */
[----:B------:R-:W-:-:S05]  /*1f4a0*/  HADD2.F32 R16, -RZ, R16.H0_H0 ;  /* 0x20000010ff107230 */ /* 0x000fca0000004100 */
[----:B------:R-:W-:-:S04]  /*1f4b0*/  FMUL R16, R16, UR38 ;  /* 0x0000002610107c20 */ /* 0x000fc80008400000 */
[----:B---3--:R-:W-:Y:S01]  /*1f4c0*/  FFMA R16, R56, UR39, R16 ;  /* 0x0000002738107c23 */ /* 0x008fe20008000010 */
[----:B------:R-:W-:Y:S01]  /*1f4d0*/  IMAD.U32 R19, RZ, RZ, UR7 ;  /* 0x00000007ff137e24 */ /* 0x000fe2000f8e00ff */
[----:B------:R-:W-:Y:S01]  /*1f4e0*/  LOP3.LUT R31, R31, 0xfffffffb, RZ, 0xc0, !PT ;  /* 0xfffffffb1f1f7812 */ /* 0x000fe200078ec0ff */
[----:B------:R-:W-:Y:S01]  /*1f4f0*/  IMAD.U32 R35, RZ, RZ, UR7 ;  /* 0x00000007ff237e24 */ /* 0x000fe2000f8e00ff */
[----:B------:R-:W3:Y:S01]  /*1f500*/  LDL.LU R56, [R1+0x1ec] ;  /* 0x0001ec0001387983 */ /* 0x000ee20000300800 */
        /* <DEDUP_REMOVED lines=22> */
[----:B------:R-:W-:-:S05]  /*1f670*/  IMAD.U32 R19, RZ, RZ, UR8 ;  /* 0x00000008ff137e24 */ /* 0x000fca000f8e00ff */
[----:B------:R-:W-:-:S04]  /*1f680*/  @!P4 IADD3 R19, P5, P6, R19, UR10, R24 ;  /* 0x0000000a1313cc10 */ /* 0x000fc8000febe018 */
[----:B------:R-:W-:Y:S02]  /*1f690*/  @!P4 IADD3.X R35, R35, UR9, R30, P5, P6 ;  /* 0x000000092323cc10 */ /* 0x000fe4000afec41e */
[----:B----4-:R-:W-:-:S04]  /*1f6a0*/  LOP3.LUT R18, R18, 0xff, RZ, 0xc0, !PT ;  /* 0x000000ff12127812 */ /* 0x010fc800078ec0ff */
[----:B------:R-:W-:-:S05]  /*1f6b0*/  F2FP.F16.E4M3.UNPACK_B R18, R18 ;  /* 0x00000012ff12723e */ /* 0x000fca00020006ff */
[----:B------:R-:W-:-:S05]  /*1f6c0*/  HADD2.F32 R18, -RZ, R18.H0_H0 ;  /* 0x20000012ff127230 */ /* 0x000fca0000004100 */
[----:B------:R-:W-:-:S04]  /*1f6d0*/  FMUL R18, R18, UR38 ;  /* 0x0000002612127c20 */ /* 0x000fc80008400000 */
[----:B--2---:R-:W-:Y:S01]  /*1f6e0*/  FFMA R18, R57, UR39, R18 ;  /* 0x0000002739127c23 */ /* 0x004fe20008000012 */
[----:B------:R-:W-:Y:S01]  /*1f6f0*/  @!P3 IMAD R21, R5, 0x180, RZ ;  /* 0x000001800515b824 */ /* 0x000fe200078e02ff */
[----:B------:R-:W-:Y:S01]  /*1f700*/  LOP3.LUT R0, R0, 0xff7fffff, RZ, 0xc0, !PT ;  /* 0xff7fffff00007812 */ /* 0x000fe200078ec0ff */
[----:B------:R-:W2:Y:S02]  /*1f710*/  LDL.LU R57, [R1+0x1f0] ;  /* 0x0001f00001397983 */ /* 0x000ea40000300800 */
        /* <DEDUP_REMOVED lines=10> */
[----:B------:R-:W-:-:S05]  /*1f7c0*/  @!P3 IMAD.IADD R19, R19, 0x1, R21 ;  /* 0x000000011313b824 */ /* 0x000fca00078e0215 */
[----:B------:R-:W-:Y:S02]  /*1f7d0*/  @!P3 IADD3.X R87, R19, UR7, R17, P5, P6 ;  /* 0x000000071357bc10 */ /* 0x000fe4000afec411 */
[----:B------:R-:W-:Y:S01]  /*1f7e0*/  ISETP.LT.OR P6, PT, R29, 0x41, !P2 ;  /* 0x000000411d00780c */ /* 0x000fe200057c1670 */
[----:B------:R-:W-:Y:S01]  /*1f7f0*/  @!P4 IMAD.X R23, R35, 0x1, R23, P0 ;  /* 0x000000012317c824 */ /* 0x000fe200000e0617 */
[----:B------:R-:W-:-:S11]  /*1f800*/  @P3 LOP3.LUT R0, R0, 0x800000, RZ, 0xfc, !PT ;  /* 0x0080000000003812 */ /* 0x000fd600078efcff */
[----:B------:R-:W-:Y:S02]  /*1f810*/  @!P6 IMAD.MOV.U32 R18, RZ, RZ, R24 ;  /* 0x000000ffff12e224 */ /* 0x000fe400078e0018 */
[----:B------:R-:W-:Y:S02]  /*1f820*/  @!P6 IMAD.MOV.U32 R19, RZ, RZ, R30 ;  /* 0x000000ffff13e224 */ /* 0x000fe400078e001e */
[----:B------:R-:W-:Y:S02]  /*1f830*/  @!P6 IMAD R21, R5, 0x180, RZ ;  /* 0x000001800515e824 */ /* 0x000fe400078e02ff */
[----:B------:R-:W-:Y:S01]  /*1f840*/  @!P6 IMAD.WIDE.U32 R18, R4, 0x180, R18 ;  /* 0x000001800412e825 */ /* 0x000fe200078e0012 */
[----:B------:R-:W-:-:S03]  /*1f850*/  LOP3.LUT P3, RZ, R31, 0x100, RZ, 0xc0, !PT ;  /* 0x000001001fff7812 */ /* 0x000fc6000786c0ff */
[----:B------:R-:W-:Y:S01]  /*1f860*/  @!P6 IMAD.IADD R19, R19, 0x1, R21 ;  /* 0x000000011313e824 */ /* 0x000fe200078e0215 */
        /* <DEDUP_REMOVED lines=8> */
[----:B0-----:R-:W0:Y:S02]  /*1f8f0*/  @!P6 LDC.64 R16, c[0x0][0x5c0] ;  /* 0x00017000ff10eb82 */ /* 0x001e240000000a00 */
        /* <DEDUP_REMOVED lines=118> */
[----:B------:R-:W-:Y:S01]  /*20060*/  LOP3.LUT R31, R31, 0xffffffbf, RZ, 0xc0, !PT ;  /* 0xffffffbf1f1f7812 */ /* 0x000fe200078ec0ff */
[----:B------:R-:W-:Y:S01]  /*20070*/  IMAD.U32 R35, RZ, RZ, UR7 ;  /* 0x00000007ff237e24 */ /* 0x000fe2000f8e00ff */
[----:B------:R-:W-:Y:S01]  /*20080*/  LOP3.LUT R20, R20, 0xbfffffff, RZ, 0xc0, !PT ;  /* 0xbfffffff14147812 */ /* 0x000fe200078ec0ff */
[----:B------:R-:W3:Y:S01]  /*20090*/  LDL.LU R56, [R1+0x20c] ;  /* 0x00020c0001387983 */ /* 0x000ee20000300800 */
        /* <DEDUP_REMOVED lines=97> */
[----:B----4-:R-:W-:-:S04]  /*206b0*/  LOP3.LUT R18, R18, 0xff, RZ, 0xc0, !PT ;  /* 0x000000ff12127812 */ /* 0x010fc800078ec0ff */
[----:B------:R-:W-:-:S05]  /*206c0*/  F2FP.F16.E4M3.UNPACK_B R18, R18 ;  /* 0x00000012ff12723e */ /* 0x000fca00020006ff */
[----:B------:R-:W-:-:S05]  /*206d0*/  HADD2.F32 R18, -RZ, R18.H0_H0 ;  /* 0x20000012ff127230 */ /* 0x000fca0000004100 */
[----:B------:R-:W-:-:S04]  /*206e0*/  FMUL R18, R18, UR38 ;  /* 0x0000002612127c20 */ /* 0x000fc80008400000 */
[----:B--2---:R-:W-:Y:S01]  /*206f0*/  FFMA R18, R57, UR39, R18 ;  /* 0x0000002739127c23 */ /* 0x004fe20008000012 */
[----:B------:R-:W-:Y:S01]  /*20700*/  LOP3.LUT R20, R20, 0xffefffff, RZ, 0xc0, !PT ;  /* 0xffefffff14147812 */ /* 0x000fe200078ec0ff */
[----:B------:R-:W-:Y:S01]  /*20710*/  IMAD.U32 R19, RZ, RZ, UR8 ;  /* 0x00000008ff137e24 */ /* 0x000fe2000f8e00ff */
[----:B------:R-:W2:Y:S02]  /*20720*/  LDL.LU R57, [R1+0x220] ;  /* 0x0002200001397983 */ /* 0x000ea40000300800 */
[----:B------:R-:W-:-:S05]  /*20730*/  F2FP.SATFINITE.E4M3.F32.PACK_AB_MERGE_C R18, RZ, R18, RZ ;  /* 0x00000012ff12723e */ /* 0x000fca00048070ff */
[----:B------:R0:W-:Y:S02]  /*20740*/  @!P0 STG.E.U8 desc[UR46][R16.64+0x18], R18 ;  /* 0x0000181210008986 */ /* 0x0001e4000c10112e */
[----:B0-----:R-:W-:Y:S01]  /*20750*/  PRMT R18, RZ, 0x7610, R18 ;  /* 0x00007610ff127816 */ /* 0x001fe20000000012 */
[----:B------:R-:W0:Y:S05]  /*20760*/  @!P4 LDC.64 R16, c[0x0][0x5c0] ;  /* 0x00017000ff10cb82 */ /* 0x000e2a0000000a00 */
[----:B------:R-:W4:Y:S01]  /*20770*/  @!P4 LDG.E.U8 R18, desc[UR46][R14.64+0x19] ;  /* 0x0000192e0e12c981 */ /* 0x000f22000c1e1100 */
[----:B------:R-:W-:Y:S01]  /*20780*/  @P6 LOP3.LUT R20, R20, 0x100000, RZ, 0xfc, !PT ;  /* 0x0010000014146812 */ /* 0x000fe200078efcff */
[----:B------:R-:W-:Y:S01]  /*20790*/  IMAD.U32 R21, RZ, RZ, UR7 ;  /* 0x00000007ff157e24 */ /* 0x000fe2000f8e00ff */
[----:B------:R-:W-:-:S04]  /*207a0*/  @!P4 IADD3 R19, P5, P6, R19, UR10, R24 ;  /* 0x0000000a1313cc10 */ /* 0x000fc8000febe018 */
[----:B------:R-:W-:Y:S02]  /*207b0*/  @!P4 IADD3.X R21, R21, UR9, R30, P5, P6 ;  /* 0x000000091515cc10 */ /* 0x000fe4000afec41e */
[----:B0-----:R-:W-:-:S05]  /*207c0*/  @!P4 IADD3 R16, P0, R19, R16, RZ ;  /* 0x000000101310c210 */ /* 0x001fca0007f1e0ff */
[----:B------:R-:W-:Y:S01]  /*207d0*/  @!P4 IMAD.X R17, R21, 0x1, R17, P0 ;  /* 0x000000011511c824 */ /* 0x000fe200000e0611 */
[----:B------:R-:W-:Y:S02]  /*207e0*/  ISETP.GE.AND P0, PT, R28, 0x181, PT ;  /* 0x000001811c00780c */ /* 0x000fe40003f06270 */
[----:B----4-:R-:W-:-:S04]  /*207f0*/  LOP3.LUT R18, R18, 0xff, RZ, 0xc0, !PT ;  /* 0x000000ff12127812 */ /* 0x010fc800078ec0ff */
[----:B------:R-:W-:-:S05]  /*20800*/  F2FP.F16.E4M3.UNPACK_B R18, R18 ;  /* 0x00000012ff12723e */ /* 0x000fca00020006ff */
[----:B------:R-:W-:-:S05]  /*20810*/  HADD2.F32 R18, -RZ, R18.H0_H0 ;  /* 0x20000012ff127230 */ /* 0x000fca0000004100 */
[----:B------:R-:W-:-:S04]  /*20820*/  FMUL R18, R18, UR38 ;  /* 0x0000002612127c20 */ /* 0x000fc80008400000 */
[----:B---3--:R-:W-:Y:S01]  /*20830*/  FFMA R18, R56, UR39, R18 ;  /* 0x0000002738127c23 */ /* 0x008fe20008000012 */
[----:B------:R-:W-:Y:S01]  /*20840*/  ISETP.LT.OR P1, PT, R29, 0x52, !P2 ;  /* 0x000000521d00780c */ /* 0x000fe20005721670 */
[----:B------:R-:W3:Y:S03]  /*20850*/  LDL.LU R56, [R1+0x224] ;  /* 0x0002240001387983 */ /* 0x000ee60000300800 */
[----:B------:R-:W-:-:S05]  /*20860*/  F2FP.SATFINITE.E4M3.F32.PACK_AB_MERGE_C R18, RZ, R18, RZ ;  /* 0x00000012ff12723e */ /* 0x000fca00048070ff */
[----:B------:R0:W-:Y:S01]  /*20870*/  @!P4 STG.E.U8 desc[UR46][R16.64+0x19], R18 ;  /* 0x000019121000c986 */ /* 0x0001e2000c10112e */
[----:B------:R-:W-:-:S13]  /*20880*/  ISETP.LT.OR P4, PT, R29, 0x1, !P0 ;  /* 0x000000011d00780c */ /* 0x000fda0004781670 */
[----:B0-----:R-:W0:Y:S01]  /*20890*/  @!P4 LDC.64 R16, c[0x0][0x5c0] ;  /* 0x00017000ff10cb82 */ /* 0x001e220000000a00 */
[----:B------:R-:W-:Y:S02]  /*208a0*/  @!P4 IMAD.MOV.U32 R18, RZ, RZ, R24 ;  /* 0x000000ffff12c224 */ /* 0x000fe400078e0018 */
[----:B------:R-:W-:Y:S02]  /*208b0*/  @!P4 IMAD.MOV.U32 R19, RZ, RZ, R30 ;  /* 0x000000ffff13c224 */ /* 0x000fe400078e001e */
[----:B------:R-:W-:-:S04]  /*208c0*/  @!P4 IMAD.WIDE.U32 R18, R4, 0x180, R18 ;  /* 0x000001800412c825 */ /* 0x000fc800078e0012 */
[----:B------:R-:W-:Y:S01]  /*208d0*/  @!P4 IMAD R21, R5, 0x180, RZ ;  /* 0x000001800515c824 */ /* 0x000fe200078e02ff */
[----:B0-----:R-:W-:-:S04]  /*208e0*/  @!P4 IADD3 R18, P5, R18, R16, RZ ;  /* 0x000000101212c210 */ /* 0x001fc80007fbe0ff */
[----:B------:R-:W-:Y:S02]  /*208f0*/  @!P4 IADD3.X R19, R17, R19, R21, P5, !PT ;  /* 0x000000131113c210 */ /* 0x000fe40002ffe415 */
[----:B------:R-:W-:-:S05]  /*20900*/  IADD3 R16, P5, R34, 0x180, RZ ;  /* 0x0000018022107810 */ /* 0x000fca0007fbe0ff */
[----:B------:R-:W-:-:S04]  /*20910*/  IMAD.X R21, RZ, RZ, R55, P5 ;  /* 0x000000ffff157224 */ /* 0x000fc800028e0637 */
[----:B------:R-:W-:-:S04]  /*20920*/  IMAD R21, R21, UR12, RZ ;  /* 0x0000000c15157c24 */ /* 0x000fc8000f8e02ff */
[C---:B------:R-:W-:Y:S02]  /*20930*/  IMAD R21, R16.reuse, UR13, R21 ;  /* 0x0000000d10157c24 */ /* 0x040fe4000f8e0215 */
[----:B------:R-:W-:-:S03]  /*20940*/  IMAD.WIDE.U32 R16, R16, UR12, R32 ;  /* 0x0000000c10107c25 */ /* 0x000fc6000f8e0020 */
[----:B------:R-:W-:-:S04]  /*20950*/  IADD3 R16, P5, R16, UR14, RZ ;  /* 0x0000000e10107c10 */ /* 0x000fc8000ffbe0ff */
[--C-:B------:R-:W-:Y:S02]  /*20960*/  IADD3.X R17, R17, UR15, R21.reuse, P5, !PT ;  /* 0x0000000f11117c10 */ /* 0x100fe4000affe415 */
[----:B------:R-:W-:-:S06]  /*20970*/  PRMT R21, RZ, 0x7610, R21 ;  /* 0x00007610ff157816 */ /* 0x000fcc0000000015 */
[----:B------:R-:W4:Y:S02]  /*20980*/  @!P4 LDG.E.U8 R21, desc[UR46][R16.64] ;  /* 0x0000002e1015c981 */ /* 0x000f24000c1e1100 */
[----:B----4-:R-:W-:-:S04]  /*20990*/  LOP3.LUT R21, R21, 0xff, RZ, 0xc0, !PT ;  /* 0x000000ff15157812 */ /* 0x010fc800078ec0ff */
[----:B------:R-:W-:-:S05]  /*209a0*/  F2FP.F16.E4M3.UNPACK_B R21, R21 ;  /* 0x00000015ff15723e */ /* 0x000fca00020006ff */
[----:B------:R-:W-:-:S05]  /*209b0*/  HADD2.F32 R21, -RZ, R21.H0_H0 ;  /* 0x20000015ff157230 */ /* 0x000fca0000004100 */
[----:B------:R-:W-:-:S04]  /*209c0*/  FMUL R21, R21, UR38 ;  /* 0x0000002615157c20 */ /* 0x000fc80008400000 */
[----:B--2---:R-:W-:-:S05]  /*209d0*/  FFMA R21, R57, UR39, R21 ;  /* 0x0000002739157c23 */ /* 0x004fca0008000015 */
        /* <DEDUP_REMOVED lines=10> */
[----:B------:R-:W0:Y:S01]  /*20a80*/  @!P1 LDC.64 R18, c[0x0][0x5c0] ;  /* 0x00017000ff129b82 */ /* 0x000e220000000a00 */
[----:B------:R-:W-:Y:S02]  /*20a90*/  @!P1 IMAD.MOV.U32 R22, RZ, RZ, R24 ;  /* 0x000000ffff169224 */ /* 0x000fe400078e0018 */
[----:B------:R-:W-:Y:S02]  /*20aa0*/  @!P1 IMAD.MOV.U32 R23, RZ, RZ, R30 ;  /* 0x000000ffff179224 */ /* 0x000fe400078e001e */
[----:B------:R-:W-:-:S03]  /*20ab0*/  @!P1 IMAD.WIDE.U32 R22, R4, 0x180, R22 ;  /* 0x0000018004169825 */ /* 0x000fc600078e0016 */
[--C-:B0-----:R-:W-:Y:S02]  /*20ac0*/  @!P1 IADD3 R190, P5, P6, R22, UR8, R18.reuse ;  /* 0x0000000816be9c10 */ /* 0x101fe4000febe012 */
[----:B------:R-:W-:-:S06]  /*20ad0*/  PRMT R18, RZ, 0x7610, R18 ;  /* 0x00007610ff127816 */ /* 0x000fcc0000000012 */
[----:B------:R-:W2:Y:S01]  /*20ae0*/  @!P4 LDG.E.U8 R18, desc[UR46][R16.64+0x1] ;  /* 0x0000012e1012c981 */ /* 0x000ea2000c1e1100 */
[----:B------:R-:W-:Y:S01]  /*20af0*/  @!P1 IMAD R21, R5, 0x180, RZ ;  /* 0x0000018005159824 */ /* 0x000fe200078e02ff */
[----:B------:R-:W-:-:S03]  /*20b00*/  LOP3.LUT R20, R20, 0xffffbfff, RZ, 0xc0, !PT ;  /* 0xffffbfff14147812 */ /* 0x000fc600078ec0ff */
[----:B------:R-:W-:Y:S01]  /*20b10*/  @!P1 IMAD.IADD R21, R23, 0x1, R21 ;  /* 0x0000000117159824 */ /* 0x000fe200078e0215 */
[----:B------:R-:W-:-:S04]  /*20b20*/  @P1 LOP3.LUT R20, R20, 0x4000, RZ, 0xfc, !PT ;  /* 0x0000400014141812 */ /* 0x000fc800078efcff */
[----:B------:R-:W-:Y:S02]  /*20b30*/  @!P1 IADD3.X R191, R21, UR7, R19, P5, P6 ;  /* 0x0000000715bf9c10 */ /* 0x000fe4000afec413 */
[----:B------:R-:W-:-:S13]  /*20b40*/  ISETP.LT.OR P1, PT, R29, 0x59, !P2 ;  /* 0x000000591d00780c */ /* 0x000fda0005721670 */
[----:B------:R-:W-:Y:S02]  /*20b50*/  @!P1 IMAD.MOV.U32 R22, RZ, RZ, R24 ;  /* 0x000000ffff169224 */ /* 0x000fe400078e0018 */
[----:B------:R-:W-:Y:S02]  /*20b60*/  @!P1 IMAD.MOV.U32 R23, RZ, RZ, R30 ;  /* 0x000000ffff179224 */ /* 0x000fe400078e001e */
[----:B------:R-:W-:Y:S02]  /*20b70*/  @!P1 IMAD R21, R5, 0x180, RZ ;  /* 0x0000018005159824 */ /* 0x000fe400078e02ff */
[----:B------:R-:W-:-:S04]  /*20b80*/  @!P1 IMAD.WIDE.U32 R22, R4, 0x180, R22 ;  /* 0x0000018004169825 */ /* 0x000fc800078e0016 */
[----:B------:R-:W-:Y:S01]  /*20b90*/  @!P1 IMAD.IADD R21, R23, 0x1, R21 ;  /* 0x0000000117159824 */ /* 0x000fe200078e0215 */
[----:B------:R-:W-:-:S04]  /*20ba0*/  LOP3.LUT R20, R20, 0xffff7fff, RZ, 0xc0, !PT ;  /* 0xffff7fff14147812 */ /* 0x000fc800078ec0ff */
[----:B------:R-:W-:-:S04]  /*20bb0*/  @P1 LOP3.LUT R20, R20, 0x8000, RZ, 0xfc, !PT ;  /* 0x0000800014141812 */ /* 0x000fc800078efcff */
[----:B------:R-:W-:Y:S02]  /*20bc0*/  LOP3.LUT R20, R20, 0xffffdfff, RZ, 0xc0, !PT ;  /* 0xffffdfff14147812 */ /* 0x000fe400078ec0ff */
[----:B------:R-:W-:Y:S02]  /*20bd0*/  LOP3.LUT P3, RZ, R0, 0x2, RZ, 0xc0, !PT ;  /* 0x0000000200ff7812 */ /* 0x000fe4000786c0ff */
[----:B--2---:R-:W-:-:S04]  /*20be0*/  LOP3.LUT R18, R18, 0xff, RZ, 0xc0, !PT ;  /* 0x000000ff12127812 */ /* 0x004fc800078ec0ff */
[----:B------:R-:W-:-:S05]  /*20bf0*/  F2FP.F16.E4M3.UNPACK_B R18, R18 ;  /* 0x00000012ff12723e */ /* 0x000fca00020006ff */
[----:B------:R-:W-:-:S05]  /*20c00*/  HADD2.F32 R18, -RZ, R18.H0_H0 ;  /* 0x20000012ff127230 */ /* 0x000fca0000004100 */
[----:B------:R-:W-:-:S04]  /*20c10*/  FMUL R18, R18, UR38 ;  /* 0x0000002612127c20 */ /* 0x000fc80008400000 */
[----:B---3--:R-:W-:Y:S02]  /*20c20*/  FFMA R35, R56, UR39, R18 ;  /* 0x0000002738237c23 */ /* 0x008fe40008000012 */
[----:B------:R-:W0:Y:S01]  /*20c30*/  @!P1 LDC.64 R18, c[0x0][0x5c0] ;  /* 0x00017000ff129b82 */ /* 0x000e220000000a00 */
[----:B------:R-:W2:Y:S02]  /*20c40*/  LDL.LU R56, [R1+0x228] ;  /* 0x0002280001387983 */ /* 0x000ea40000300800 */
[----:B------:R-:W-:Y:S02]  /*20c50*/  F2FP.SATFINITE.E4M3.F32.PACK_AB_MERGE_C R35, RZ, R35, RZ ;  /* 0x00000023ff23723e */ /* 0x000fe400048070ff */
[----:B------:R-:W3:Y:S01]  /*20c60*/  LDL.LU R57, [R1+0x22c] ;  /* 0x00022c0001397983 */ /* 0x000ee20000300800 */
[----:B0-----:R-:W-:-:S04]  /*20c70*/  @!P1 IADD3 R194, P5, P6, R22, UR8, R18 ;  /* 0x0000000816c29c10 */ /* 0x001fc8000febe012 */
[----:B------:R-:W-:Y:S02]  /*20c80*/  @!P1 IADD3.X R195, R21, UR7, R19, P5, P6 ;  /* 0x0000000715c39c10 */ /* 0x000fe4000afec413 */
[----:B------:R-:W-:-:S13]  /*20c90*/  ISETP.LT.OR P6, PT, R29, 0x5a, !P2 ;  /* 0x0000005a1d00780c */ /* 0x000fda00057c1670 */
[----:B------:R-:W0:Y:S01]  /*20ca0*/  @!P6 LDC.64 R18, c[0x0][0x5c0] ;  /* 0x00017000ff12eb82 */ /* 0x000e220000000a00 */
[----:B------:R-:W-:Y:S02]  /*20cb0*/  @!P6 IMAD.MOV.U32 R22, RZ, RZ, R24 ;  /* 0x000000ffff16e224 */ /* 0x000fe400078e0018 */
[----:B------:R-:W-:Y:S02]  /*20cc0*/  @!P6 IMAD.MOV.U32 R23, RZ, RZ, R30 ;  /* 0x000000ffff17e224 */ /* 0x000fe400078e001e */
[----:B------:R-:W-:Y:S02]  /*20cd0*/  @!P6 IMAD R21, R5, 0x180, RZ ;  /* 0x000001800515e824 */ /* 0x000fe400078e02ff */
[----:B------:R-:W-:Y:S01]  /*20ce0*/  @!P6 IMAD.WIDE.U32 R22, R4, 0x180, R22 ;  /* 0x000001800416e825 */ /* 0x000fe200078e0016 */
[----:B------:R4:W-:Y:S03]  /*20cf0*/  @!P4 STG.E.U8 desc[UR46][R36.64+0x1], R35 ;  /* 0x000001232400c986 */ /* 0x0009e6000c10112e */
[----:B------:R-:W-:Y:S01]  /*20d00*/  @!P6 IMAD.IADD R21, R23, 0x1, R21 ;  /* 0x000000011715e824 */ /* 0x000fe200078e0215 */
[----:B------:R-:W-:-:S02]  /*20d10*/  @P6 LOP3.LUT R20, R20, 0x2000, RZ, 0xfc, !PT ;  /* 0x0000200014146812 */ /* 0x000fc400078efcff */
[----:B0-----:R-:W-:-:S04]  /*20d20*/  @!P6 IADD3 R192, P4, P5, R22, UR8, R18 ;  /* 0x0000000816c0ec10 */ /* 0x001fc8000fd9e012 */
[----:B------:R-:W-:Y:S02]  /*20d30*/  @!P6 IADD3.X R193, R21, UR7, R19, P4, P5 ;  /* 0x0000000715c1ec10 */ /* 0x000fe4000a7ea413 */
[----:B------:R-:W-:-:S13]  /*20d40*/  ISETP.LT.OR P6, PT, R29, 0x61, !P2 ;  /* 0x000000611d00780c */ /* 0x000fda00057c1670 */
[----:B------:R-:W0:Y:S01]  /*20d50*/  @!P6 LDC.64 R18, c[0x0][0x5c0] ;  /* 0x00017000ff12eb82 */ /* 0x000e220000000a00 */
[----:B------:R-:W-:Y:S01]  /*20d60*/  @!P6 IMAD.MOV.U32 R22, RZ, RZ, R24 ;  /* 0x000000ffff16e224 */ /* 0x000fe200078e0018 */
[----:B------:R-:W-:Y:S01]  /*20d70*/  IADD3 R34, P4, R34, 0x188, RZ ;  /* 0x0000018822227810 */ /* 0x000fe20007f9e0ff */
[----:B------:R-:W-:Y:S02]  /*20d80*/  @!P6 IMAD.MOV.U32 R23, RZ, RZ, R30 ;  /* 0x000000ffff17e224 */ /* 0x000fe400078e001e */
[----:B------:R-:W-:Y:S02]  /*20d90*/  @!P6 IMAD R21, R5, 0x180, RZ ;  /* 0x000001800515e824 */ /* 0x000fe400078e02ff */
[----:B------:R-:W-:-:S04]  /*20da0*/  @!P6 IMAD.WIDE.U32 R22, R4, 0x180, R22 ;  /* 0x000001800416e825 */ /* 0x000fc800078e0016 */
[----:B----4-:R-:W-:Y:S02]  /*20db0*/  IMAD.X R35, RZ, RZ, R55, P4 ;  /* 0x000000ffff237224 */ /* 0x010fe400020e0637 */
[----:B------:R-:W-:Y:S02]  /*20dc0*/  @!P6 IMAD.IADD R21, R23, 0x1, R21 ;  /* 0x000000011715e824 */ /* 0x000fe400078e0215 */
[----:B------:R-:W-:Y:S01]  /*20dd0*/  IMAD.WIDE.U32 R32, R34, UR12, R32 ;  /* 0x0000000c22207c25 */ /* 0x000fe2000f8e0020 */
[----:B0-----:R-:W-:-:S03]  /*20de0*/  @!P6 IADD3 R220, P4, P5, R22, UR8, R18 ;  /* 0x0000000816dcec10 */ /* 0x001fc6000fd9e012 */
[----:B------:R-:W-:Y:S01]  /*20df0*/  IMAD R18, R35, UR12, RZ ;  /* 0x0000000c23127c24 */ /* 0x000fe2000f8e02ff */
[----:B------:R-:W-:-:S03]  /*20e00*/  @!P6 IADD3.X R221, R21, UR7, R19, P4, P5 ;  /* 0x0000000715ddec10 */ /* 0x000fc6000a7ea413 */
[----:B------:R-:W-:Y:S01]  /*20e10*/  IMAD R34, R34, UR13, R18 ;  /* 0x0000000d22227c24 */ /* 0x000fe2000f8e0212 */
[----:B------:R-:W-:Y:S02]  /*20e20*/  IADD3 R18, P4, R32, UR14, RZ ;  /* 0x0000000e20127c10 */ /* 0x000fe4000ff9e0ff */
[----:B------:R-:W-:Y:S02]  /*20e30*/  PRMT R21, RZ, 0x7610, R21 ;  /* 0x00007610ff157816 */ /* 0x000fe40000000015 */
[----:B------:R-:W-:-:S05]  /*20e40*/  IADD3.X R19, R33, UR15, R34, P4, !PT ;  /* 0x0000000f21137c10 */ /* 0x000fca000a7fe422 */
[----:B------:R-:W4:Y:S01]  /*20e50*/  @!P3 LDG.E.U8 R21, desc[UR46][R18.64] ;  /* 0x0000002e1215b981 */ /* 0x000f22000c1e1100 */
[----:B------:R-:W-:-:S04]  /*20e60*/  LOP3.LUT R20, R20, 0xdfffffff, RZ, 0xc0, !PT ;  /* 0xdfffffff14147812 */ /* 0x000fc800078ec0ff */
[----:B------:R-:W-:Y:S02]  /*20e70*/  @P6 LOP3.LUT R20, R20, 0x20000000, RZ, 0xfc, !PT ;  /* 0x2000000014146812 */ /* 0x000fe400078efcff */
[----:B------:R-:W-:-:S13]  /*20e80*/  ISETP.LT.OR P6, PT, R29, 0x62, !P2 ;  /* 0x000000621d00780c */ /* 0x000fda00057c1670 */
[----:B------:R-:W0:Y:S01]  /*20e90*/  @!P6 LDC.64 R22, c[0x0][0x5c0] ;  /* 0x00017000ff16eb82 */ /* 0x000e220000000a00 */
[----:B------:R-:W-:Y:S02]  /*20ea0*/  @!P6 IMAD.MOV.U32 R32, RZ, RZ, R24 ;  /* 0x000000ffff20e224 */ /* 0x000fe400078e0018 */
[----:B------:R-:W-:Y:S01]  /*20eb0*/  @!P6 IMAD.MOV.U32 R33, RZ, RZ, R30 ;  /* 0x000000ffff21e224 */ /* 0x000fe200078e001e */
[----:B------:R-:W-:Y:S01]  /*20ec0*/  LOP3.LUT P1, RZ, R31, 0x20, RZ, 0xc0, !PT ;  /* 0x000000201fff7812 */ /* 0x000fe2000782c0ff */
[----:B------:R-:W-:-:S03]  /*20ed0*/  @!P6 IMAD.WIDE.U32 R32, R4, 0x180, R32 ;  /* 0x000001800420e825 */ /* 0x000fc600078e0020 */
[----:B0-----:R-:W-:Y:S02]  /*20ee0*/  @!P6 IADD3 R218, P4, P5, R32, UR8, R22 ;  /* 0x0000000820daec10 */ /* 0x001fe4000fd9e016 */
[----:B----4-:R-:W-:-:S04]  /*20ef0*/  LOP3.LUT R21, R21, 0xff, RZ, 0xc0, !PT ;  /* 0x000000ff15157812 */ /* 0x010fc800078ec0ff */
[----:B------:R-:W-:-:S05]  /*20f00*/  F2FP.F16.E4M3.UNPACK_B R21, R21 ;  /* 0x00000015ff15723e */ /* 0x000fca00020006ff */
[----:B------:R-:W-:-:S05]  /*20f10*/  HADD2.F32 R21, -RZ, R21.H0_H0 ;  /* 0x20000015ff157230 */ /* 0x000fca0000004100 */
[----:B------:R-:W-:-:S04]  /*20f20*/  FMUL R21, R21, UR38 ;  /* 0x0000002615157c20 */ /* 0x000fc80008400000 */
[----:B--2---:R-:W-:Y:S01]  /*20f30*/  FFMA R34, R56, UR39, R21 ;  /* 0x0000002738227c23 */ /* 0x004fe20008000015 */
[----:B------:R-:W-:Y:S01]  /*20f40*/  @!P6 IMAD R21, R5, 0x180, RZ ;  /* 0x000001800515e824 */ /* 0x000fe200078e02ff */
[----:B------:R-:W2:Y:S03]  /*20f50*/  LDL.LU R56, [R1+0x230] ;  /* 0x0002300001387983 */ /* 0x000ea60000300800 */
[----:B------:R-:W-:Y:S01]  /*20f60*/  @!P6 IMAD.IADD R21, R33, 0x1, R21 ;  /* 0x000000012115e824 */ /* 0x000fe200078e0215 */
[----:B------:R-:W-:-:S04]  /*20f70*/  F2FP.SATFINITE.E4M3.F32.PACK_AB_MERGE_C R34, RZ, R34, RZ ;  /* 0x00000022ff22723e */ /* 0x000fc800048070ff */
[----:B------:R-:W-:Y:S02]  /*20f80*/  @!P6 IADD3.X R219, R21, UR7, R23, P4, P5 ;  /* 0x0000000715dbec10 */ /* 0x000fe4000a7ea417 */
[----:B------:R-:W-:Y:S01]  /*20f90*/  PRMT R21, RZ, 0x7610, R21 ;  /* 0x00007610ff157816 */ /* 0x000fe20000000015 */
[----:B------:R-:W-:Y:S05]  /*20fa0*/  @!P3 STG.E.U8 desc[UR46][R40.64], R34 ;  /* 0x000000222800b986 */ /* 0x000fea000c10112e */
[----:B------:R-:W4:Y:S01]  /*20fb0*/  @!P1 LDG.E.U8 R21, desc[UR46][R18.64+0x1] ;  /* 0x0000012e12159981 */ /* 0x000f22000c1e1100 */
[----:B------:R-:W-:Y:S02]  /*20fc0*/  ISETP.LT.OR P3, PT, R29, 0x69, !P2 ;  /* 0x000000691d00780c */ /* 0x000fe40005761670 */
[----:B----4-:R-:W-:-:S04]  /*20fd0*/  LOP3.LUT R21, R21, 0xff, RZ, 0xc0, !PT ;  /* 0x000000ff15157812 */ /* 0x010fc800078ec0ff */
[----:B------:R-:W-:-:S05]  /*20fe0*/  F2FP.F16.E4M3.UNPACK_B R21, R21 ;  /* 0x00000015ff15723e */ /* 0x000fca00020006ff */
[----:B------:R-:W-:-:S05]  /*20ff0*/  HADD2.F32 R21, -RZ, R21.H0_H0 ;  /* 0x20000015ff157230 */ /* 0x000fca0000004100 */
[----:B------:R-:W-:-:S04]  /*21000*/  FMUL R21, R21, UR38 ;  /* 0x0000002615157c20 */ /* 0x000fc80008400000 */
[----:B---3--:R-:W-:Y:S01]  /*21010*/  FFMA R21, R57, UR39, R21 ;  /* 0x0000002739157c23 */ /* 0x008fe20008000015 */
[----:B------:R-:W-:Y:S01]  /*21020*/  LOP3.LUT R20, R20, 0xefffffff, RZ, 0xc0, !PT ;  /* 0xefffffff14147812 */ /* 0x000fe200078ec0ff */
[----:B------:R-:W3:Y:S03]  /*21030*/  LDL.LU R57, [R1+0x234] ;  /* 0x0002340001397983 */ /* 0x000ee60000300800 */
[----:B------:R-:W-:-:S05]  /*21040*/  F2FP.SATFINITE.E4M3.F32.PACK_AB_MERGE_C R21, RZ, R21, RZ ;  /* 0x00000015ff15723e */ /* 0x000fca00048070ff */
[----:B------:R0:W-:Y:S01]  /*21050*/  @!P1 STG.E.U8 desc[UR46][R38.64+0x1], R21 ;  /* 0x0000011526009986 */ /* 0x0001e2000c10112e */
[----:B------:R-:W-:-:S13]  /*21060*/  ISETP.LT.OR P1, PT, R29, 0x9, !P0 ;  /* 0x000000091d00780c */ /* 0x000fda0004721670 */
[----:B------:R-:W4:Y:S01]  /*21070*/  @!P1 LDC.64 R22, c[0x0][0x5c0] ;  /* 0x00017000ff169b82 */ /* 0x000f220000000a00 */
[----:B------:R-:W-:Y:S02]  /*21080*/  @!P1 IMAD.MOV.U32 R32, RZ, RZ, R24 ;  /* 0x000000ffff209224 */ /* 0x000fe400078e0018 */
[----:B------:R-:W-:Y:S02]  /*21090*/  @!P1 IMAD.MOV.U32 R33, RZ, RZ, R30 ;  /* 0x000000ffff219224 */ /* 0x000fe400078e001e */
[----:B------:R-:W-:-:S04]  /*210a0*/  @!P1 IMAD.WIDE.U32 R32, R4, 0x180, R32 ;  /* 0x0000018004209825 */ /* 0x000fc800078e0020 */
[----:B0-----:R-:W-:Y:S01]  /*210b0*/  @!P1 IMAD R21, R5, 0x180, RZ ;  /* 0x0000018005159824 */ /* 0x001fe200078e02ff */
[----:B----4-:R-:W-:-:S04]  /*210c0*/  @!P1 IADD3 R34, P4, R32, R22, RZ ;  /* 0x0000001620229210 */ /* 0x010fc80007f9e0ff */
[----:B------:R-:W-:Y:S02]  /*210d0*/  @!P1 IADD3.X R35, R23, R33, R21, P4, !PT ;  /* 0x0000002117239210 */ /* 0x000fe400027fe415 */
[----:B------:R-:W0:Y:S01]  /*210e0*/  @!P3 LDC.64 R22, c[0x0][0x5c0] ;  /* 0x00017000ff16bb82 */ /* 0x000e220000000a00 */
[----:B------:R-:W-:Y:S02]  /*210f0*/  @!P3 IMAD.MOV.U32 R32, RZ, RZ, R24 ;  /* 0x000000ffff20b224 */ /* 0x000fe400078e0018 */
[----:B------:R-:W-:Y:S02]  /*21100*/  @!P3 IMAD.MOV.U32 R33, RZ, RZ, R30 ;  /* 0x000000ffff21b224 */ /* 0x000fe400078e001e */
[----:B------:R-:W-:Y:S02]  /*21110*/  @!P3 IMAD R21, R5, 0x180, RZ ;  /* 0x000001800515b824 */ /* 0x000fe400078e02ff */
[----:B------:R-:W-:-:S04]  /*21120*/  @!P3 IMAD.WIDE.U32 R32, R4, 0x180, R32 ;  /* 0x000001800420b825 */ /* 0x000fc800078e0020 */
[----:B------:R-:W-:Y:S01]  /*21130*/  @!P3 IMAD.IADD R21, R33, 0x1, R21 ;  /* 0x000000012115b824 */ /* 0x000fe200078e0215 */
[----:B0-----:R-:W-:-:S04]  /*21140*/  @!P3 IADD3 R216, P4, P5, R32, UR8, R22 ;  /* 0x0000000820d8bc10 */ /* 0x001fc8000fd9e016 */
[----:B------:R-:W-:Y:S02]  /*21150*/  @!P3 IADD3.X R217, R21, UR7, R23, P4, P5 ;  /* 0x0000000715d9bc10 */ /* 0x000fe4000a7ea417 */
[----:B------:R-:W-:-:S06]  /*21160*/  PRMT R21, RZ, 0x7610, R21 ;  /* 0x00007610ff157816 */ /* 0x000fcc0000000015 */
[----:B------:R-:W4:Y:S01]  /*21170*/  @!P1 LDG.E.U8 R21, desc[UR46][R16.64+0x8] ;  /* 0x0000082e10159981 */ /* 0x000f22000c1e1100 */
[----:B------:R-:W-:-:S04]  /*21180*/  @P6 LOP3.LUT R20, R20, 0x10000000, RZ, 0xfc, !PT ;  /* 0x1000000014146812 */ /* 0x000fc800078efcff */
[----:B------:R-:W-:-:S04]  /*21190*/  LOP3.LUT R20, R20, 0xf7ffffff, RZ, 0xc0, !PT ;  /* 0xf7ffffff14147812 */ /* 0x000fc800078ec0ff */
[----:B------:R-:W-:Y:S02]  /*211a0*/  @P3 LOP3.LUT R20, R20, 0x8000000, RZ, 0xfc, !PT ;  /* 0x0800000014143812 */ /* 0x000fe400078efcff */
[----:B------:R-:W-:Y:S02]  /*211b0*/  ISETP.LT.OR P3, PT, R29, 0x6a, !P2 ;  /* 0x0000006a1d00780c */ /* 0x000fe40005761670 */
[----:B----4-:R-:W-:-:S04]  /*211c0*/  LOP3.LUT R21, R21, 0xff, RZ, 0xc0, !PT ;  /* 0x000000ff15157812 */ /* 0x010fc800078ec0ff */
[----:B------:R-:W-:-:S05]  /*211d0*/  F2FP.F16.E4M3.UNPACK_B R21, R21 ;  /* 0x00000015ff15723e */ /* 0x000fca00020006ff */
[----:B------:R-:W-:-:S05]  /*211e0*/  HADD2.F32 R21, -RZ, R21.H0_H0 ;  /* 0x20000015ff157230 */ /* 0x000fca0000004100 */
[----:B------:R-:W-:-:S04]  /*211f0*/  FMUL R21, R21, UR38 ;  /* 0x0000002615157c20 */ /* 0x000fc80008400000 */
[----:B--2---:R-:W-:Y:S01]  /*21200*/  FFMA R21, R56, UR39, R21 ;  /* 0x0000002738157c23 */ /* 0x004fe20008000015 */
[----:B------:R-:W-:Y:S01]  /*21210*/  LOP3.LUT R20, R20, 0xfeffffff, RZ, 0xc0, !PT ;  /* 0xfeffffff14147812 */ /* 0x000fe200078ec0ff */
[----:B------:R-:W2:Y:S03]  /*21220*/  LDL.LU R56, [R1+0x238] ;  /* 0x0002380001387983 */ /* 0x000ea60000300800 */
        /* <DEDUP_REMOVED lines=20> */
[----:B------:R-:W-:Y:S02]  /*21370*/  @P3 LOP3.LUT R20, R20, 0x1000000, RZ, 0xfc, !PT ;  /* 0x0100000014143812 */ /* 0x000fe400078efcff */
[----:B------:R-:W-:-:S13]  /*21380*/  ISETP.LT.OR P3, PT, R29, 0x71, !P2 ;  /* 0x000000711d00780c */ /* 0x000fda0005761670 */
[----:B------:R-:W0:Y:S01]  /*21390*/  @!P3 LDC.64 R22, c[0x0][0x5c0] ;  /* 0x00017000ff16bb82 */ /* 0x000e220000000a00 */
[----:B------:R-:W-:Y:S02]  /*213a0*/  @!P3 IMAD.MOV.U32 R32, RZ, RZ, R24 ;  /* 0x000000ffff20b224 */ /* 0x000fe400078e0018 */
[----:B------:R-:W-:Y:S01]  /*213b0*/  @!P3 IMAD.MOV.U32 R33, RZ, RZ, R30 ;  /* 0x000000ffff21b224 */ /* 0x000fe200078e001e */
[----:B------:R-:W-:Y:S01]  /*213c0*/  LOP3.LUT P5, RZ, R0, 0x8, RZ, 0xc0, !PT ;  /* 0x0000000800ff7812 */ /* 0x000fe200078ac0ff */
[----:B------:R-:W-:Y:S01]  /*213d0*/  @!P3 IMAD.WIDE.U32 R32, R4, 0x180, R32 ;  /* 0x000001800420b825 */ /* 0x000fe200078e0020 */
        /* <DEDUP_REMOVED lines=9> */
[----:B0-----:R-:W-:Y:S01]  /*21470*/  @!P3 IADD3 R212, P1, P4, R32, UR8, R22 ;  /* 0x0000000820d4bc10 */ /* 0x001fe2000fc3e016 */
[----:B----4-:R-:W-:-:S04]  /*21480*/  @!P3 IMAD R21, R5, 0x180, RZ ;  /* 0x000001800515b824 */ /* 0x010fc800078e02ff */
[----:B------:R-:W-:-:S05]  /*21490*/  @!P3 IMAD.IADD R21, R33, 0x1, R21 ;  /* 0x000000012115b824 */ /* 0x000fca00078e0215 */
        /* <DEDUP_REMOVED lines=19> */
[----:B------:R-:W-:Y:S01]  /*215d0*/  F2FP.SATFINITE.E4M3.F32.PACK_AB_MERGE_C R34, RZ, R34, RZ ;  /* 0x00000022ff22723e */ /* 0x000fe200048070ff */
[----:B------:R-:W4:Y:S03]  /*215e0*/  LDL.LU R58, [R1+0x244] ;  /* 0x00024400013a7983 */ /* 0x000f260000300800 */
[----:B------:R-:W-:-:S02]  /*215f0*/  @!P3 IADD3.X R211, R21, UR7, R23, P1, P4 ;  /* 0x0000000715d3bc10 */ /* 0x000fc40008fe8417 */
[----:B------:R-:W-:Y:S01]  /*21600*/  PRMT R21, RZ, 0x7610, R21 ;  /* 0x00007610ff157816 */ /* 0x000fe20000000015 */
[----:B------:R0:W-:Y:S05]  /*21610*/  @!P5 STG.E.U8 desc[UR46][R50.64+0x8], R34 ;  /* 0x000008223200d986 */ /* 0x0001ea000c10112e */
[----:B------:R-:W3:Y:S01]  /*21620*/  @!P6 LDG.E.U8 R21, desc[UR46][R18.64+0x9] ;  /* 0x0000092e1215e981 */ /* 0x000ee2000c1e1100 */
[----:B------:R-:W-:-:S13]  /*21630*/  ISETP.LT.OR P1, PT, R29, 0x11, !P0 ;  /* 0x000000111d00780c */ /* 0x000fda0004721670 */
[----:B------:R-:W0:Y:S01]  /*21640*/  @!P1 LDC.64 R22, c[0x0][0x5c0] ;  /* 0x00017000ff169b82 */ /* 0x000e220000000a00 */
[----:B------:R-:W-:Y:S02]  /*21650*/  @!P1 IMAD.MOV.U32 R32, RZ, RZ, R24 ;  /* 0x000000ffff209224 */ /* 0x000fe400078e0018 */
[----:B------:R-:W-:Y:S02]  /*21660*/  @!P1 IMAD.MOV.U32 R33, RZ, RZ, R30 ;  /* 0x000000ffff219224 */ /* 0x000fe400078e001e */
[----:B------:R-:W-:-:S03]  /*21670*/  @!P1 IMAD.WIDE.U32 R32, R4, 0x180, R32 ;  /* 0x0000018004209825 */ /* 0x000fc600078e0020 */
[----:B0-----:R-:W-:Y:S02]  /*21680*/  @!P1 IADD3 R34, P4, R32, R22, RZ ;  /* 0x0000001620229210 */ /* 0x001fe40007f9e0ff */
[----:B---3--:R-:W-:-:S04]  /*21690*/  LOP3.LUT R21, R21, 0xff, RZ, 0xc0, !PT ;  /* 0x000000ff15157812 */ /* 0x008fc800078ec0ff */
[----:B------:R-:W-:-:S05]  /*216a0*/  F2FP.F16.E4M3.UNPACK_B R21, R21 ;  /* 0x00000015ff15723e */ /* 0x000fca00020006ff */
[----:B------:R-:W-:-:S05]  /*216b0*/  HADD2.F32 R21, -RZ, R21.H0_H0 ;  /* 0x20000015ff157230 */ /* 0x000fca0000004100 */
[----:B------:R-:W-:-:S04]  /*216c0*/  FMUL R21, R21, UR38 ;  /* 0x0000002615157c20 */ /* 0x000fc80008400000 */
[----:B------:R-:W-:-:S05]  /*216d0*/  FFMA R21, R57, UR39, R21 ;  /* 0x0000002739157c23 */ /* 0x000fca0008000015 */
[----:B------:R-:W-:-:S05]  /*216e0*/  F2FP.SATFINITE.E4M3.F32.PACK_AB_MERGE_C R21, RZ, R21, RZ ;  /* 0x00000015ff15723e */ /* 0x000fca00048070ff */
[----:B------:R0:W-:Y:S01]  /*216f0*/  @!P6 STG.E.U8 desc[UR46][R52.64+0x9], R21 ;  /* 0x000009153400e986 */ /* 0x0001e2000c10112e */
[----:B------:R-:W-:Y:S01]  /*21700*/  ISETP.LT.OR P6, PT, R29, 0x79, !P2 ;  /* 0x000000791d00780c */ /* 0x000fe200057c1670 */
[----:B0-----:R-:W-:-:S05]  /*21710*/  @!P1 IMAD R21, R5, 0x180, RZ ;  /* 0x0000018005159824 */ /* 0x001fca00078e02ff */
[----:B------:R-:W-:-:S07]  /*21720*/  @!P1 IADD3.X R35, R23, R33, R21, P4, !PT ;  /* 0x0000002117239210 */ /* 0x000fce00027fe415 */
        /* <DEDUP_REMOVED lines=9> */
[----:B------:R-:W3:Y:S01]  /*217c0*/  @!P1 LDG.E.U8 R21, desc[UR46][R16.64+0x10] ;  /* 0x0000102e10159981 */ /* 0x000ee2000c1e1100 */
[----:B------:R-:W-:-:S04]  /*217d0*/  LOP3.LUT R20, R20, 0xff7fffff, RZ, 0xc0, !PT ;  /* 0xff7fffff14147812 */ /* 0x000fc800078ec0ff */
[----:B------:R-:W-:-:S04]  /*217e0*/  @P3 LOP3.LUT R20, R20, 0x800000, RZ, 0xfc, !PT ;  /* 0x0080000014143812 */ /* 0x000fc800078efcff */
[----:B------:R-:W-:-:S04]  /*217f0*/  LOP3.LUT R20, R20, 0xffbfffff, RZ, 0xc0, !PT ;  /* 0xffbfffff14147812 */ /* 0x000fc800078ec0ff */
[----:B------:R-:W-:Y:S02]  /*21800*/  @P6 LOP3.LUT R20, R20, 0x400000, RZ, 0xfc, !PT ;  /* 0x0040000014146812 */ /* 0x000fe400078efcff */
[----:B------:R-:W-:Y:S02]  /*21810*/  ISETP.LT.OR P6, PT, R29, 0x7a, !P2 ;  /* 0x0000007a1d00780c */ /* 0x000fe400057c1670 */
[----:B---3--:R-:W-:-:S04]  /*21820*/  LOP3.LUT R21, R21, 0xff, RZ, 0xc0, !PT ;  /* 0x000000ff15157812 */ /* 0x008fc800078ec0ff */
[----:B------:R-:W-:-:S05]  /*21830*/  F2FP.F16.E4M3.UNPACK_B R21, R21 ;  /* 0x00000015ff15723e */ /* 0x000fca00020006ff */
[----:B------:R-:W-:-:S05]  /*21840*/  HADD2.F32 R21, -RZ, R21.H0_H0 ;  /* 0x20000015ff157230 */ /* 0x000fca0000004100 */
[----:B------:R-:W-:-:S04]  /*21850*/  FMUL R21, R21, UR38 ;  /* 0x0000002615157c20 */ /* 0x000fc80008400000 */
[----:B--2---:R-:W-:Y:S01]  /*21860*/  FFMA R21, R56, UR39, R21 ;  /* 0x0000002738157c23 */ /* 0x004fe20008000015 */
[----:B------:R-:W-:Y:S01]  /*21870*/  LOP3.LUT P3, RZ, R31, 0x10, RZ, 0xc0, !PT ;  /* 0x000000101fff7812 */ /* 0x000fe2000786c0ff */
[----:B------:R-:W2:Y:S03]  /*21880*/  LDL.LU R56, [R1+0x248] ;  /* 0x0002480001387983 */ /* 0x000ea60000300800 */
[----:B------:R-:W-:Y:S01]  /*21890*/  F2FP.SATFINITE.E4M3.F32.PACK_AB_MERGE_C R21, RZ, R21, RZ ;  /* 0x00000015ff15723e */ /* 0x000fe200048070ff */
[----:B------:R-:W3:Y:S04]  /*218a0*/  LDL.LU R57, [R1+0x24c] ;  /* 0x00024c0001397983 */ /* 0x000ee80000300800 */
[----:B------:R0:W-:Y:S01]  /*218b0*/  @!P1 STG.E.U8 desc[UR46][R34.64+0x10], R21 ;  /* 0x0000101522009986 */ /* 0x0001e2000c10112e */
[----:B------:R-:W-:-:S13]  /*218c0*/  ISETP.LT.OR P1, PT, R29, 0x12, !P0 ;  /* 0x000000121d00780c */ /* 0x000fda0004721670 */
[----:B------:R-:W1:Y:S01]  /*218d0*/  @!P1 LDC.64 R22, c[0x0][0x5c0] ;  /* 0x00017000ff169b82 */ /* 0x000e620000000a00 */
[----:B------:R-:W-:Y:S02]  /*218e0*/  @!P1 IMAD.MOV.U32 R32, RZ, RZ, R24 ;  /* 0x000000ffff209224 */ /* 0x000fe400078e0018 */
[----:B------:R-:W-:Y:S02]  /*218f0*/  @!P1 IMAD.MOV.U32 R33, RZ, RZ, R30 ;  /* 0x000000ffff219224 */ /* 0x000fe400078e001e */
[----:B------:R-:W-:-:S04]  /*21900*/  @!P1 IMAD.WIDE.U32 R32, R4, 0x180, R32 ;  /* 0x0000018004209825 */ /* 0x000fc800078e0020 */
[----:B0-----:R-:W-:Y:S01]  /*21910*/  @!P1 IMAD R21, R5, 0x180, RZ ;  /* 0x0000018005159824 */ /* 0x001fe200078e02ff */
[----:B-1----:R-:W-:-:S04]  /*21920*/  @!P1 IADD3 R34, P4, R32, R22, RZ ;  /* 0x0000001620229210 */ /* 0x002fc80007f9e0ff */
        /* <DEDUP_REMOVED lines=11> */
[----:B------:R-:W-:-:S13]  /*219e0*/  ISETP.LT.OR P5, PT, R29, 0x21, !P3 ;  /* 0x000000211d00780c */ /* 0x000fda0005fa1670 */
[----:B------:R-:W0:Y:S01]  /*219f0*/  @!P5 LDC.64 R22, c[0x0][0x5c0] ;  /* 0x00017000ff16db82 */ /* 0x000e220000000a00 */
[----:B------:R-:W-:-:S04]  /*21a00*/  LOP3.LUT R31, R31, 0xfffffff7, RZ, 0xc0, !PT ;  /* 0xfffffff71f1f7812 */ /* 0x000fc800078ec0ff */
[----:B------:R-:W-:Y:S02]  /*21a10*/  @P5 LOP3.LUT R31, R31, 0x8, RZ, 0xfc, !PT ;  /* 0x000000081f1f5812 */ /* 0x000fe400078efcff */
[----:B----4-:R-:W-:-:S04]  /*21a20*/  LOP3.LUT R21, R21, 0xff, RZ, 0xc0, !PT ;  /* 0x000000ff15157812 */ /* 0x010fc800078ec0ff */
[----:B------:R-:W-:-:S05]  /*21a30*/  F2FP.F16.E4M3.UNPACK_B R21, R21 ;  /* 0x00000015ff15723e */ /* 0x000fca00020006ff */
[----:B------:R-:W-:-:S05]  /*21a40*/  HADD2.F32 R21, -RZ, R21.H0_H0 ;  /* 0x20000015ff157230 */ /* 0x000fca0000004100 */
[----:B------:R-:W-:-:S04]  /*21a50*/  FMUL R21, R21, UR38 ;  /* 0x0000002615157c20 */ /* 0x000fc80008400000 */
[----:B------:R-:W-:-:S05]  /*21a60*/  FFMA R21, R58, UR39, R21 ;  /* 0x000000273a157c23 */ /* 0x000fca0008000015 */
[----:B------:R-:W-:-:S05]  /*21a70*/  F2FP.SATFINITE.E4M3.F32.PACK_AB_MERGE_C R21, RZ, R21, RZ ;  /* 0x00000015ff15723e */ /* 0x000fca00048070ff */
[----:B------:R1:W-:Y:S01]  /*21a80*/  @!P1 STG.E.U8 desc[UR46][R34.64+0x11], R21 ;  /* 0x0000111522009986 */ /* 0x0003e2000c10112e */
[----:B0-----:R-:W-:-:S04]  /*21a90*/  @!P5 IADD3 R38, P1, P4, R24, UR8, R22 ;  /* 0x000000081826dc10 */ /* 0x001fc8000fc3e016 */
[----:B------:R-:W-:Y:S02]  /*21aa0*/  @!P5 IADD3.X R39, R30, UR7, R23, P1, P4 ;  /* 0x000000071e27dc10 */ /* 0x000fe40008fe8417 */
[----:B------:R-:W-:Y:S02]  /*21ab0*/  LOP3.LUT P5, RZ, R0, 0x40, RZ, 0xc0, !PT ;  /* 0x0000004000ff7812 */ /* 0x000fe400078ac0ff */
[----:B-1----:R-:W-:-:S11]  /*21ac0*/  PRMT R21, RZ, 0x7610, R21 ;  /* 0x00007610ff157816 */ /* 0x002fd60000000015 */
[----:B------:R-:W4:Y:S01]  /*21ad0*/  @!P5 LDG.E.U8 R21, desc[UR46][R18.64+0x10] ;  /* 0x0000102e1215d981 */ /* 0x000f22000c1e1100 */
[----:B------:R-:W-:Y:S02]  /*21ae0*/  LOP3.LUT P2, RZ, R0, 0x10, RZ, 0xc0, !PT ;  /* 0x0000001000ff7812 */ /* 0x000fe4000784c0ff */
[----:B------:R-:W-:-:S13]  /*21af0*/  ISETP.LT.OR P1, PT, R29, 0x22, !P3 ;  /* 0x000000221d00780c */ /* 0x000fda0005f21670 */
[----:B------:R-:W0:Y:S01]  /*21b00*/  @!P1 LDC.64 R22, c[0x0][0x5c0] ;  /* 0x00017000ff169b82 */ /* 0x000e220000000a00 */
        /* <DEDUP_REMOVED lines=8> */
[----:B------:R1:W-:Y:S02]  /*21b90*/  @!P5 STG.E.U8 desc[UR46][R48.64+0x10], R21 ;  /* 0x000010153000d986 */ /* 0x0003e4000c10112e */
[----:B-1----:R-:W-:-:S06]  /*21ba0*/  PRMT R21, RZ, 0x7610, R21 ;  /* 0x00007610ff157816 */ /* 0x002fcc0000000015 */
[----:B------:R-:W4:Y:S01]  /*21bb0*/  @!P2 LDG.E.U8 R21, desc[UR46][R18.64+0x11] ;  /* 0x0000112e1215a981 */ /* 0x000f22000c1e1100 */
[----:B------:R-:W-:Y:S02]  /*21bc0*/  @P6 LOP3.LUT R20, R20, 0x80000, RZ, 0xfc, !PT ;  /* 0x0008000014146812 */ /* 0x000fe400078efcff */
[----:B0-----:R-:W-:-:S04]  /*21bd0*/  @!P1 IADD3 R34, P4, P6, R24, UR8, R22 ;  /* 0x0000000818229c10 */ /* 0x001fc8000fe9e016 */
[----:B------:R-:W-:Y:S02]  /*21be0*/  @!P1 IADD3.X R35, R30, UR7, R23, P4, P6 ;  /* 0x000000071e239c10 */ /* 0x000fe4000a7ec417 */
[----:B------:R-:W-:-:S13]  /*21bf0*/  ISETP.LT.OR P4, PT, R29, 0x19, !P0 ;  /* 0x000000191d00780c */ /* 0x000fda0004781670 */
[----:B------:R-:W0:Y:S01]  /*21c00*/  @!P4 LDC.64 R22, c[0x0][0x5c0] ;  /* 0x00017000ff16cb82 */ /* 0x000e220000000a00 */
[----:B------:R-:W-:Y:S02]  /*21c10*/  @!P4 IMAD.MOV.U32 R32, RZ, RZ, R24 ;  /* 0x000000ffff20c224 */ /* 0x000fe400078e0018 */
[----:B------:R-:W-:Y:S02]  /*21c20*/  @!P4 IMAD.MOV.U32 R33, RZ, RZ, R30 ;  /* 0x000000ffff21c224 */ /* 0x000fe400078e001e */
[----:B------:R-:W-:-:S03]  /*21c30*/  @!P4 IMAD.WIDE.U32 R32, R4, 0x180, R32 ;  /* 0x000001800420c825 */ /* 0x000fc600078e0020 */
[----:B0-----:R-:W-:Y:S02]  /*21c40*/  @!P4 IADD3 R32, P6, R32, R22, RZ ;  /* 0x000000162020c210 */ /* 0x001fe40007fde0ff */
        /* <DEDUP_REMOVED lines=8> */
[----:B------:R0:W-:Y:S02]  /*21cd0*/  @!P2 STG.E.U8 desc[UR46][R44.64+0x11], R21 ;  /* 0x000011152c00a986 */ /* 0x0001e4000c10112e */
[----:B0-----:R-:W-:-:S05]  /*21ce0*/  @!P4 IMAD R21, R5, 0x180, RZ ;  /* 0x000001800515c824 */ /* 0x001fca00078e02ff */
[--C-:B------:R-:W-:Y:S02]  /*21cf0*/  @!P4 IADD3.X R33, R23, R33, R21.reuse, P6, !PT ;  /* 0x000000211721c210 */ /* 0x100fe400037fe415 */
[----:B------:R-:W-:Y:S01]  /*21d00*/  PRMT R21, RZ, 0x7610, R21 ;  /* 0x00007610ff157816 */ /* 0x000fe20000000015 */
[----:B------:R-:W0:Y:S05]  /*21d10*/  @!P5 LDC.64 R22, c[0x0][0x5c0] ;  /* 0x00017000ff16db82 */ /* 0x000e2a0000000a00 */
[----:B------:R-:W4:Y:S01]  /*21d20*/  @!P4 LDG.E.U8 R21, desc[UR46][R16.64+0x18] ;  /* 0x0000182e1015c981 */ /* 0x000f22000c1e1100 */
[----:B0-----:R-:W-:-:S04]  /*21d30*/  @!P5 IADD3 R40, P2, P6, R24, UR8, R22 ;  /* 0x000000081828dc10 */ /* 0x001fc8000fe5e016 */
[----:B------:R-:W-:Y:S02]  /*21d40*/  @!P5 IADD3.X R41, R30, UR7, R23, P2, P6 ;  /* 0x000000071e29dc10 */ /* 0x000fe400097ec417 */
        /* <DEDUP_REMOVED lines=16> */
[--C-:B------:R-:W-:Y:S02]  /*21e50*/  @!P4 IADD3.X R33, R33, R23, R21.reuse, P6, !PT ;  /* 0x000000172121c210 */ /* 0x100fe400037fe415 */
[----:B------:R-:W-:-:S06]  /*21e60*/  PRMT R21, RZ, 0x7610, R21 ;  /* 0x00007610ff157816 */ /* 0x000fcc0000000015 */
[----:B------:R-:W4:Y:S01]  /*21e70*/  @!P4 LDG.E.U8 R21, desc[UR46][R16.64+0x19] ;  /* 0x0000192e1015c981 */ /* 0x000f22000c1e1100 */
[----:B------:R-:W-:Y:S02]  /*21e80*/  @P0 LOP3.LUT R3, R3, 0x4000000, RZ, 0xfc, !PT ;  /* 0x0400000003030812 */ /* 0x000fe400078efcff */
[----:B------:R-:W-:-:S13]  /*21e90*/  ISETP.LT.OR P0, PT, R29, 0x2a, !P3 ;  /* 0x0000002a1d00780c */ /* 0x000fda0005f01670 */
[----:B------:R-:W0:Y:S01]  /*21ea0*/  @!P0 LDC.64 R22, c[0x0][0x5c0] ;  /* 0x00017000ff168b82 */ /* 0x000e220000000a00 */
[----:B------:R-:W-:-:S04]  /*21eb0*/  LOP3.LUT R31, R31, 0xfffffffd, RZ, 0xc0, !PT ;  /* 0xfffffffd1f1f7812 */ /* 0x000fc800078ec0ff */
[----:B------:R-:W-:Y:S02]  /*21ec0*/  @P0 LOP3.LUT R31, R31, 0x2, RZ, 0xfc, !PT ;  /* 0x000000021f1f0812 */ /* 0x000fe400078efcff */
[----:B0-----:R-:W-:-:S04]  /*21ed0*/  @!P0 IADD3 R36, P2, P6, R24, UR8, R22 ;  /* 0x0000000818248c10 */ /* 0x001fc8000fe5e016 */
[----:B------:R-:W-:Y:S02]  /*21ee0*/  @!P0 IADD3.X R37, R30, UR7, R23, P2, P6 ;  /* 0x000000071e258c10 */ /* 0x000fe400097ec417 */
[----:B------:R-:W-:Y:S02]  /*21ef0*/  LOP3.LUT P0, RZ, R0, 0x80, RZ, 0xc0, !PT ;  /* 0x0000008000ff7812 */ /* 0x000fe4000780c0ff */
[----:B----4-:R-:W-:-:S04]  /*21f00*/  LOP3.LUT R21, R21, 0xff, RZ, 0xc0, !PT ;  /* 0x000000ff15157812 */ /* 0x010fc800078ec0ff */
[----:B------:R-:W-:-:S05]  /*21f10*/  F2FP.F16.E4M3.UNPACK_B R21, R21 ;  /* 0x00000015ff15723e */ /* 0x000fca00020006ff */
[----:B------:R-:W-:-:S05]  /*21f20*/  HADD2.F32 R21, -RZ, R21.H0_H0 ;  /* 0x20000015ff157230 */ /* 0x000fca0000004100 */
[----:B------:R-:W-:-:S04]  /*21f30*/  FMUL R21, R21, UR38 ;  /* 0x0000002615157c20 */ /* 0x000fc80008400000 */
[----:B---3--:R-:W-:Y:S01]  /*21f40*/  FFMA R21, R57, UR39, R21 ;  /* 0x0000002739157c23 */ /* 0x008fe20008000015 */
[----:B------:R-:W-:Y:S01]  /*21f50*/  LOP3.LUT P2, RZ, R0, 0x20, RZ, 0xc0, !PT ;  /* 0x0000002000ff7812 */ /* 0x000fe2000784c0ff */
[----:B------:R-:W3:Y:S03]  /*21f60*/  LDL.LU R57, [R1+0x25c] ;  /* 0x00025c0001397983 */ /* 0x000ee60000300800 */
[----:B------:R-:W-:-:S05]  /*21f70*/  F2FP.SATFINITE.E4M3.F32.PACK_AB_MERGE_C R21, RZ, R21, RZ ;  /* 0x00000015ff15723e */ /* 0x000fca00048070ff */
[----:B------:R0:W-:Y:S02]  /*21f80*/  @!P4 STG.E.U8 desc[UR46][R32.64+0x19], R21 ;  /* 0x000019152000c986 */ /* 0x0001e4000c10112e */
[----:B0-----:R-:W-:-:S06]  /*21f90*/  PRMT R21, RZ, 0x7610, R21 ;  /* 0x00007610ff157816 */ /* 0x001fcc0000000015 */
[----:B------:R-:W4:Y:S01]  /*21fa0*/  @!P0 LDG.E.U8 R21, desc[UR46][R18.64+0x18] ;  /* 0x0000182e12158981 */ /* 0x000f22000c1e1100 */
[----:B------:R-:W-:-:S13]  /*21fb0*/  ISETP.LT.OR P5, PT, R29, 0x31, !P3 ;  /* 0x000000311d00780c */ /* 0x000fda0005fa1670 */
[----:B------:R-:W0:Y:S01]  /*21fc0*/  @!P5 LDC.64 R22, c[0x0][0x5c0] ;  /* 0x00017000ff16db82 */ /* 0x000e220000000a00 */
[----:B----4-:R-:W-:-:S04]  /*21fd0*/  LOP3.LUT R21, R21, 0xff, RZ, 0xc0, !PT ;  /* 0x000000ff15157812 */ /* 0x010fc800078ec0ff */
[----:B------:R-:W-:-:S05]  /*21fe0*/  F2FP.F16.E4M3.UNPACK_B R21, R21 ;  /* 0x00000015ff15723e */ /* 0x000fca00020006ff */
[----:B------:R-:W-:-:S05]  /*21ff0*/  HADD2.F32 R21, -RZ, R21.H0_H0 ;  /* 0x20000015ff157230 */ /* 0x000fca0000004100 */
[----:B------:R-:W-:-:S04]  /*22000*/  FMUL R21, R21, UR38 ;  /* 0x0000002615157c20 */ /* 0x000fc80008400000 */
[----:B--2---:R-:W-:Y:S01]  /*22010*/  FFMA R21, R56, UR39, R21 ;  /* 0x0000002738157c23 */ /* 0x004fe20008000015 */
[----:B0-----:R-:W-:Y:S01]  /*22020*/  @!P5 IADD3 R44, P4, P6, R24, UR8, R22 ;  /* 0x00000008182cdc10 */ /* 0x001fe2000fe9e016 */
[----:B------:R-:W2:Y:S03]  /*22030*/  LDL.LU R56, [R1+0x260] ;  /* 0x0002600001387983 */ /* 0x000ea60000300800 */
[----:B------:R-:W-:-:S05]  /*22040*/  F2FP.SATFINITE.E4M3.F32.PACK_AB_MERGE_C R21, RZ, R21, RZ ;  /* 0x00000015ff15723e */ /* 0x000fca00048070ff */
[----:B------:R0:W-:Y:S02]  /*22050*/  @!P0 STG.E.U8 desc[UR46][R46.64+0x18], R21 ;  /* 0x000018152e008986 */ /* 0x0001e4000c10112e */
[----:B0-----:R-:W-:-:S06]  /*22060*/  PRMT R21, RZ, 0x7610, R21 ;  /* 0x00007610ff157816 */ /* 0x001fcc0000000015 */
[----:B------:R-:W4:Y:S01]  /*22070*/  @!P2 LDG.E.U8 R21, desc[UR46][R18.64+0x19] ;  /* 0x0000192e1215a981 */ /* 0x000f22000c1e1100 */
[----:B------:R-:W-:Y:S02]  /*22080*/  @!P5 IADD3.X R45, R30, UR7, R23, P4, P6 ;  /* 0x000000071e2ddc10 */ /* 0x000fe4000a7ec417 */
[----:B------:R-:W-:-:S13]  /*22090*/  ISETP.LT.OR P5, PT, R29, 0x32, !P3 ;  /* 0x000000321d00780c */ /* 0x000fda0005fa1670 */
[----:B------:R-:W0:Y:S01]  /*220a0*/  @!P5 LDC.64 R22, c[0x0][0x5c0] ;  /* 0x00017000ff16db82 */ /* 0x000e220000000a00 */
[----:B------:R-:W-:Y:S02]  /*220b0*/  ISETP.LT.OR P0, PT, R29, 0x39, !P3 ;  /* 0x000000391d00780c */ /* 0x000fe40005f01670 */
[----:B0-----:R-:W-:-:S04]  /*220c0*/  @!P5 IADD3 R32, P4, P6, R24, UR8, R22 ;  /* 0x000000081820dc10 */ /* 0x001fc8000fe9e016 */
[----:B------:R-:W-:-:S07]  /*220d0*/  @!P5 IADD3.X R33, R30, UR7, R23, P4, P6 ;  /* 0x000000071e21dc10 */ /* 0x000fce000a7ec417 */
[----:B------:R-:W0:Y:S02]  /*220e0*/  @!P0 LDC.64 R22, c[0x0][0x5c0] ;  /* 0x00017000ff168b82 */ /* 0x000e240000000a00 */
[----:B0-----:R-:W-:-:S04]  /*220f0*/  @!P0 IADD3 R54, P4, P6, R24, UR8, R22 ;  /* 0x0000000818368c10 */ /* 0x001fc8000fe9e016 */
[----:B------:R-:W-:Y:S02]  /*22100*/  @!P0 IADD3.X R55, R30, UR7, R23, P4, P6 ;  /* 0x000000071e378c10 */ /* 0x000fe4000a7ec417 */
[----:B------:R-:W-:Y:S02]  /*22110*/  ISETP.GE.AND P0, PT, R28, 0x1, PT ;  /* 0x000000011c00780c */ /* 0x000fe40003f06270 */
        /* <DEDUP_REMOVED lines=9> */
[----:B------:R-:W1:Y:S01]  /*221b0*/  @!P2 LDC.64 R22, c[0x0][0x5c0] ;  /* 0x00017000ff16ab82 */ /* 0x000e620000000a00 */
[----:B0-----:R-:W-:Y:S02]  /*221c0*/  PRMT R21, RZ, 0x7610, R21 ;  /* 0x00007610ff157816 */ /* 0x001fe40000000015 */
[----:B-1----:R-:W-:-:S04]  /*221d0*/  @!P2 IADD3 R50, P4, P6, R24, UR8, R22 ;  /* 0x000000081832ac10 */ /* 0x002fc8000fe9e016 */
[----:B------:R-:W-:Y:S02]  /*221e0*/  @!P2 IADD3.X R51, R30, UR7, R23, P4, P6 ;  /* 0x000000071e33ac10 */ /* 0x000fe4000a7ec417 */
[----:B------:R-:W-:-:S13]  /*221f0*/  ISETP.LT.OR P4, PT, R29, 0x21, !P0 ;  /* 0x000000211d00780c */ /* 0x000fda0004781670 */
        /* <DEDUP_REMOVED lines=8> */
[----:B--2---:R-:W-:Y:S01]  /*22280*/  FFMA R21, R56, UR39, R21 ;  /* 0x0000002738157c23 */ /* 0x004fe20008000015 */
[----:B------:R-:W-:Y:S01]  /*22290*/  LOP3.LUT P5, RZ, R31, 0x8, RZ, 0xc0, !PT ;  /* 0x000000081fff7812 */ /* 0x000fe200078ac0ff */
[----:B------:R-:W2:Y:S03]  /*222a0*/  LDL.LU R56, [R1+0x268] ;  /* 0x0002680001387983 */ /* 0x000ea60000300800 */
[----:B------:R-:W-:-:S05]  /*222b0*/  F2FP.SATFINITE.E4M3.F32.PACK_AB_MERGE_C R21, RZ, R21, RZ ;  /* 0x00000015ff15723e */ /* 0x000fca00048070ff */
[----:B------:R0:W-:Y:S01]  /*222c0*/  @!P4 STG.E.U8 desc[UR46][R22.64+0x20], R21 ;  /* 0x000020151600c986 */ /* 0x0001e2000c10112e */
[----:B------:R-:W-:Y:S02]  /*222d0*/  ISETP.LT.OR P4, PT, R29, 0x22, !P0 ;  /* 0x000000221d00780c */ /* 0x000fe40004781670 */
[----:B0-----:R-:W-:-:S11]  /*222e0*/  PRMT R21, RZ, 0x7610, R21 ;  /* 0x00007610ff157816 */ /* 0x001fd60000000015 */
[----:B------:R-:W0:Y:S01]  /*222f0*/  @!P4 LDC.64 R22, c[0x0][0x5c0] ;  /* 0x00017000ff16cb82 */ /* 0x000e220000000a00 */
[----:B------:R-:W4:Y:S01]  /*22300*/  @!P4 LDG.E.U8 R21, desc[UR46][R26.64+0x21] ;  /* 0x0000212e1a15c981 */ /* 0x000f22000c1e1100 */
[----:B0-----:R-:W-:-:S05]  /*22310*/  @!P4 IADD3 R22, P6, R24, R22, RZ ;  /* 0x000000161816c210 */ /* 0x001fca0007fde0ff */
[----:B------:R-:W-:Y:S01]  /*22320*/  @!P4 IMAD.X R23, R30, 0x1, R23, P6 ;  /* 0x000000011e17c824 */ /* 0x000fe200030e0617 */
        /* <DEDUP_REMOVED lines=8> */
[----:B0-----:R-:W-:-:S06]  /*223b0*/  PRMT R21, RZ, 0x7610, R21 ;  /* 0x00007610ff157816 */ /* 0x001fcc0000000015 */
[----:B------:R-:W4:Y:S01]  /*223c0*/  @!P5 LDG.E.U8 R21, desc[UR46][R6.64+0x20] ;  /* 0x0000202e0615d981 */ /* 0x000f22000c1e1100 */
[----:B------:R-:W-:-:S04]  /*223d0*/  LOP3.LUT P2, RZ, R31, 0x4, RZ, 0xc0, !PT ;  /* 0x000000041fff7812 */ /* 0x000fc8000784c0ff */
[----:B------:R-:W-:-:S13]  /*223e0*/  ISETP.LT.OR P0, PT, R29, 0x21, !P2 ;  /* 0x000000211d00780c */ /* 0x000fda0005701670 */
[----:B------:R-:W0:Y:S02]  /*223f0*/  @!P0 LDC.64 R22, c[0x0][0x5c0] ;  /* 0x00017000ff168b82 */ /* 0x000e240000000a00 */
[----:B0-----:R-:W-:-:S04]  /*22400*/  @!P0 IADD3 R46, P4, P6, R24, UR6, R22 ;  /* 0x00000006182e8c10 */ /* 0x001fc8000fe9e016 */
[----:B------:R-:W-:Y:S02]  /*22410*/  @!P0 IADD3.X R47, R30, UR5, R23, P4, P6 ;  /* 0x000000051e2f8c10 */ /* 0x000fe4000a7ec417 */
        /* <DEDUP_REMOVED lines=18> */
[----:B------:R-:W-:-:S04]  /*22540*/  LOP3.LUT R0, R0, 0xfffffdff, RZ, 0xc0, !PT ;  /* 0xfffffdff00007812 */ /* 0x000fc800078ec0ff */
[----:B------:R-:W-:Y:S02]  /*22550*/  @P0 LOP3.LUT R0, R0, 0x200, RZ, 0xfc, !PT ;  /* 0x0000020000000812 */ /* 0x000fe400078efcff */
[----:B0-----:R-:W-:-:S04]  /*22560*/  @!P0 IADD3 R52, P5, P6, R24, UR6, R22 ;  /* 0x0000000618348c10 */ /* 0x001fc8000febe016 */
[----:B------:R-:W-:Y:S02]  /*22570*/  @!P0 IADD3.X R53, R30, UR5, R23, P5, P6 ;  /* 0x000000051e358c10 */ /* 0x000fe4000afec417 */
[----:B------:R-:W-:-:S13]  /*22580*/  ISETP.LT.OR P0, PT, R29, 0x2a, !P2 ;  /* 0x0000002a1d00780c */ /* 0x000fda0005701670 */
[----:B------:R-:W0:Y:S01]  /*22590*/  @!P0 LDC.64 R22, c[0x0][0x5c0] ;  /* 0x00017000ff168b82 */ /* 0x000e220000000a00 */
[----:B------:R-:W-:-:S04]  /*225a0*/  LOP3.LUT R31, R31, 0xfffffffe, RZ, 0xc0, !PT ;  /* 0xfffffffe1f1f7812 */ /* 0x000fc800078ec0ff */
[----:B------:R-:W-:Y:S02]  /*225b0*/  @P4 LOP3.LUT R31, R31, 0x1, RZ, 0xfc, !PT ;  /* 0x000000011f1f4812 */ /* 0x000fe400078efcff */
        /* <DEDUP_REMOVED lines=9> */
[----:B0-----:R-:W-:-:S04]  /*22650*/  @!P0 IADD3 R38, P1, P5, R24, UR6, R22 ;  /* 0x0000000618268c10 */ /* 0x001fc8000fd3e016 */
[----:B------:R-:W-:Y:S02]  /*22660*/  @!P0 IADD3.X R39, R30, UR5, R23, P1, P5 ;  /* 0x000000051e278c10 */ /* 0x000fe40008fea417 */
[----:B------:R-:W-:Y:S02]  /*22670*/  ISETP.LT.OR P1, PT, R29, 0x29, !P4 ;  /* 0x000000291d00780c */ /* 0x000fe40006721670 */
[----:B-1----:R-:W-:-:S11]  /*22680*/  PRMT R21, RZ, 0x7610, R21 ;  /* 0x00007610ff157816 */ /* 0x002fd60000000015 */
        /* <DEDUP_REMOVED lines=9> */
[----:B------:R-:W-:Y:S01]  /*22720*/  ISETP.LT.OR P6, PT, R29, 0x29, !P3 ;  /* 0x000000291d00780c */ /* 0x000fe20005fc1670 */
        /* <DEDUP_REMOVED lines=9> */
[----:B------:R-:W-:-:S04]  /*227c0*/  LOP3.LUT R0, R0, 0xfffffeff, RZ, 0xc0, !PT ;  /* 0xfffffeff00007812 */ /* 0x000fc800078ec0ff */
[----:B------:R-:W-:Y:S02]  /*227d0*/  @P0 LOP3.LUT R0, R0, 0x100, RZ, 0xfc, !PT ;  /* 0x0000010000000812 */ /* 0x000fe400078efcff */
[----:B------:R-:W-:Y:S02]  /*227e0*/  ISETP.LT.OR P0, PT, R29, 0x31, !P2 ;  /* 0x000000311d00780c */ /* 0x000fe40005701670 */
        /* <DEDUP_REMOVED lines=8> */
[----:B0-----:R-:W-:Y:S01]  /*22870*/  PRMT R21, RZ, 0x7610, R21 ;  /* 0x00007610ff157816 */ /* 0x001fe20000000015 */
[----:B------:R-:W0:Y:S05]  /*22880*/  @!P0 LDC.64 R22, c[0x0][0x5c0] ;  /* 0x00017000ff168b82 */ /* 0x000e2a0000000a00 */
[----:B------:R-:W4:Y:S01]  /*22890*/  @!P6 LDG.E.U8 R21, desc[UR46][R6.64+0x28] ;  /* 0x0000282e0615e981 */ /* 0x000f22000c1e1100 */
[----:B0-----:R-:W-:-:S04]  /*228a0*/  @!P0 IADD3 R48, P1, P5, R24, UR6, R22 ;  /* 0x0000000618308c10 */ /* 0x001fc8000fd3e016 */
[----:B------:R-:W-:Y:S02]  /*228b0*/  @!P0 IADD3.X R49, R30, UR5, R23, P1, P5 ;  /* 0x000000051e318c10 */ /* 0x000fe40008fea417 */
[----:B------:R-:W-:-:S13]  /*228c0*/  ISETP.LT.OR P1, PT, R29, 0x32, !P2 ;  /* 0x000000321d00780c */ /* 0x000fda0005721670 */
[----:B------:R-:W0:Y:S01]  /*228d0*/  @!P1 LDC.64 R22, c[0x0][0x5c0] ;  /* 0x00017000ff169b82 */ /* 0x000e220000000a00 */
[----:B------:R-:W-:Y:S02]  /*228e0*/  LOP3.LUT P0, RZ, R31, 0x2, RZ, 0xc0, !PT ;  /* 0x000000021fff7812 */ /* 0x000fe4000780c0ff */
[----:B0-----:R-:W-:-:S04]  /*228f0*/  @!P1 IADD3 R34, P5, P6, R24, UR6, R22 ;  /* 0x0000000618229c10 */ /* 0x001fc8000febe016 */
[----:B------:R-:W-:Y:S02]  /*22900*/  @!P1 IADD3.X R35, R30, UR5, R23, P5, P6 ;  /* 0x000000051e239c10 */ /* 0x000fe4000afec417 */
        /* <DEDUP_REMOVED lines=10> */
[----:B0-----:R-:W-:-:S06]  /*229b0*/  PRMT R21, RZ, 0x7610, R21 ;  /* 0x00007610ff157816 */ /* 0x001fcc0000000015 */
[----:B------:R-:W4:Y:S01]  /*229c0*/  @!P0 LDG.E.U8 R21, desc[UR46][R6.64+0x29] ;  /* 0x0000292e06158981 */ /* 0x000f22000c1e1100 */
[----:B------:R-:W-:Y:S02]  /*229d0*/  @P1 LOP3.LUT R3, R3, 0x20000000, RZ, 0xfc, !PT ;  /* 0x2000000003031812 */ /* 0x000fe400078efcff */
[----:B------:R-:W-:-:S13]  /*229e0*/  ISETP.LT.OR P1, PT, R29, 0x39, !P2 ;  /* 0x000000391d00780c */ /* 0x000fda0005721670 */
[----:B------:R-:W0:Y:S02]  /*229f0*/  @!P1 LDC.64 R22, c[0x0][0x5c0] ;  /* 0x00017000ff169b82 */ /* 0x000e240000000a00 */
        /* <DEDUP_REMOVED lines=25> */
[C---:B------:R-:W-:Y:S01]  /*22b90*/  ISETP.LT.OR P1, PT, R29.reuse, 0x31, !P3 ;  /* 0x000000311d00780c */ /* 0x040fe20005f21670 */
[----:B------:R-:W2:Y:S03]  /*22ba0*/  LDL.LU R56, [R1+0x288] ;  /* 0x0002880001387983 */ /* 0x000ea60000300800 */
[----:B------:R-:W-:Y:S01]  /*22bb0*/  F2FP.SATFINITE.E4M3.F32.PACK_AB_MERGE_C R21, RZ, R21, RZ ;  /* 0x00000015ff15723e */ /* 0x000fe200048070ff */
[----:B------:R-:W4:Y:S04]  /*22bc0*/  LDL.LU R63, [R1+0x28c] ;  /* 0x00028c00013f7983 */ /* 0x000f280000300800 */
[----:B------:R0:W-:Y:S01]  /*22bd0*/  @!P5 STG.E.U8 desc[UR46][R22.64+0x30], R21 ;  /* 0x000030151600d986 */ /* 0x0001e2000c10112e */
[----:B------:R-:W-:-:S02]  /*22be0*/  ISETP.LT.OR P5, PT, R29, 0x32, !P4 ;  /* 0x000000321d00780c */ /* 0x000fc400067a1670 */
[----:B------:R-:W-:Y:S01]  /*22bf0*/  LOP3.LUT R3, R3, 0xbfffffff, RZ, 0xc0, !PT ;  /* 0xbfffffff03037812 */ /* 0x000fe200078ec0ff */
[----:B------:R-:W4:Y:S01]  /*22c00*/  LDL.LU R62, [R1+0x290] ;  /* 0x00029000013e7983 */ /* 0x000f220000300800 */
[----:B0-----:R-:W-:-:S09]  /*22c10*/  PRMT R21, RZ, 0x7610, R21 ;  /* 0x00007610ff157816 */ /* 0x001fd20000000015 */
[----:B------:R-:W0:Y:S01]  /*22c20*/  @!P5 LDC.64 R22, c[0x0][0x5c0] ;  /* 0x00017000ff16db82 */ /* 0x000e220000000a00 */
[----:B------:R-:W3:Y:S01]  /*22c30*/  @!P5 LDG.E.U8 R21, desc[UR46][R26.64+0x31] ;  /* 0x0000312e1a15d981 */ /* 0x000ee2000c1e1100 */
[----:B0-----:R-:W-:-:S05]  /*22c40*/  @!P5 IADD3 R22, P6, R24, R22, RZ ;  /* 0x000000161816d210 */ /* 0x001fca0007fde0ff */
[----:B------:R-:W-:Y:S01]  /*22c50*/  @!P5 IMAD.X R23, R30, 0x1, R23, P6 ;  /* 0x000000011e17d824 */ /* 0x000fe200030e0617 */
[----:B---3--:R-:W-:-:S04]  /*22c60*/  LOP3.LUT R21, R21, 0xff, RZ, 0xc0, !PT ;  /* 0x000000ff15157812 */ /* 0x008fc800078ec0ff */
[----:B------:R-:W-:-:S05]  /*22c70*/  F2FP.F16.E4M3.UNPACK_B R21, R21 ;  /* 0x00000015ff15723e */ /* 0x000fca00020006ff */
[----:B------:R-:W-:-:S05]  /*22c80*/  HADD2.F32 R21, -RZ, R21.H0_H0 ;  /* 0x20000015ff157230 */ /* 0x000fca0000004100 */
[----:B------:R-:W-:-:S04]  /*22c90*/  FMUL R21, R21, UR38 ;  /* 0x0000002615157c20 */ /* 0x000fc80008400000 */
[----:B------:R-:W-:-:S05]  /*22ca0*/  FFMA R21, R57, UR39, R21 ;  /* 0x0000002739157c23 */ /* 0x000fca0008000015 */
[----:B------:R-:W-:-:S05]  /*22cb0*/  F2FP.SATFINITE.E4M3.F32.PACK_AB_MERGE_C R21, RZ, R21, RZ ;  /* 0x00000015ff15723e */ /* 0x000fca00048070ff */
[----:B------:R0:W-:Y:S02]  /*22cc0*/  @!P5 STG.E.U8 desc[UR46][R22.64+0x31], R21 ;  /* 0x000031151600d986 */ /* 0x0001e4000c10112e */
[----:B0-----:R-:W-:-:S06]  /*22cd0*/  PRMT R21, RZ, 0x7610, R21 ;  /* 0x00007610ff157816 */ /* 0x001fcc0000000015 */
[----:B------:R-:W3:Y:S01]  /*22ce0*/  @!P1 LDG.E.U8 R21, desc[UR46][R6.64+0x30] ;  /* 0x0000302e06159981 */ /* 0x000ee2000c1e1100 */
[----:B------:R-:W-:Y:S02]  /*22cf0*/  ISETP.GE.AND P0, PT, R28, 0x101, PT ;  /* 0x000001011c00780c */ /* 0x000fe40003f06270 */
[----:B------:R-:W-:Y:S02]  /*22d00*/  @P2 LOP3.LUT R3, R3, 0x40000000, RZ, 0xfc, !PT ;  /* 0x4000000003032812 */ /* 0x000fe400078efcff */
[----:B------:R-:W-:-:S13]  /*22d10*/  ISETP.LT.OR P2, PT, R29, 0x21, !P0 ;  /* 0x000000211d00780c */ /* 0x000fda0004741670 */
[----:B------:R-:W0:Y:S01]  /*22d20*/  @!P2 LDC.64 R22, c[0x0][0x5c0] ;  /* 0x00017000ff16ab82 */ /* 0x000e220000000a00 */
[----:B---3--:R-:W-:-:S04]  /*22d30*/  LOP3.LUT R21, R21, 0xff, RZ, 0xc0, !PT ;  /* 0x000000ff15157812 */ /* 0x008fc800078ec0ff */
[----:B------:R-:W-:-:S05]  /*22d40*/  F2FP.F16.E4M3.UNPACK_B R21, R21 ;  /* 0x00000015ff15723e */ /* 0x000fca00020006ff */
[----:B------:R-:W-:-:S05]  /*22d50*/  HADD2.F32 R21, -RZ, R21.H0_H0 ;  /* 0x20000015ff157230 */ /* 0x000fca0000004100 */
[----:B------:R-:W-:-:S04]  /*22d60*/  FMUL R21, R21, UR38 ;  /* 0x0000002615157c20 */ /* 0x000fc80008400000 */
[----:B--2---:R-:W-:-:S05]  /*22d70*/  FFMA R21, R56, UR39, R21 ;  /* 0x0000002738157c23 */ /* 0x004fca0008000015 */
[----:B------:R-:W-:-:S05]  /*22d80*/  F2FP.SATFINITE.E4M3.F32.PACK_AB_MERGE_C R21, RZ, R21, RZ ;  /* 0x00000015ff15723e */ /* 0x000fca00048070ff */
[----:B------:R1:W-:Y:S01]  /*22d90*/  @!P1 STG.E.U8 desc[UR46][R44.64+0x30], R21 ;  /* 0x000030152c009986 */ /* 0x0003e2000c10112e */
[----:B------:R-:W-:Y:S02]  /*22da0*/  ISETP.LT.OR P1, PT, R29, 0x32, !P3 ;  /* 0x000000321d00780c */ /* 0x000fe40005f21670 */
[----:B-1----:R-:W-:-:S11]  /*22db0*/  PRMT R21, RZ, 0x7610, R21 ;  /* 0x00007610ff157816 */ /* 0x002fd60000000015 */
[----:B------:R-:W2:Y:S01]  /*22dc0*/  @!P1 LDG.E.U8 R21, desc[UR46][R6.64+0x31] ;  /* 0x0000312e06159981 */ /* 0x000ea2000c1e1100 */
[----:B------:R-:W-:Y:S02]  /*22dd0*/  LOP3.LUT R0, R0, 0xffffdfff, RZ, 0xc0, !PT ;  /* 0xffffdfff00007812 */ /* 0x000fe400078ec0ff */
[----:B0-----:R-:W-:Y:S02]  /*22de0*/  @!P2 IADD3 R58, P5, P6, R24, UR10, R22 ;  /* 0x0000000a183aac10 */ /* 0x001fe4000febe016 */
[----:B------:R-:W-:Y:S02]  /*22df0*/  @P2 LOP3.LUT R0, R0, 0x2000, RZ, 0xfc, !PT ;  /* 0x0000200000002812 */ /* 0x000fe400078efcff */
        /* <DEDUP_REMOVED lines=8> */
[----:B------:R-:W0:Y:S02]  /*22e80*/  @!P2 LDC.64 R22, c[0x0][0x5c0] ;  /* 0x00017000ff16ab82 */ /* 0x000e240000000a00 */
[----:B0-----:R-:W-:-:S04]  /*22e90*/  @!P2 IADD3 R60, P5, P6, R24, UR10, R22 ;  /* 0x0000000a183cac10 */ /* 0x001fc8000febe016 */
[----:B------:R-:W-:Y:S02]  /*22ea0*/  @!P2 IADD3.X R61, R30, UR9, R23, P5, P6 ;  /* 0x000000091e3dac10 */ /* 0x000fe4000afec417 */
[----:B--2---:R-:W-:-:S04]  /*22eb0*/  LOP3.LUT R21, R21, 0xff, RZ, 0xc0, !PT ;  /* 0x000000ff15157812 */ /* 0x004fc800078ec0ff */
[----:B------:R-:W-:-:S05]  /*22ec0*/  F2FP.F16.E4M3.UNPACK_B R21, R21 ;  /* 0x00000015ff15723e */ /* 0x000fca00020006ff */
[----:B------:R-:W-:-:S05]  /*22ed0*/  HADD2.F32 R21, -RZ, R21.H0_H0 ;  /* 0x20000015ff157230 */ /* 0x000fca0000004100 */
[----:B------:R-:W-:-:S04]  /*22ee0*/  FMUL R21, R21, UR38 ;  /* 0x0000002615157c20 */ /* 0x000fc80008400000 */
[----:B----4-:R-:W-:Y:S02]  /*22ef0*/  FFMA R21, R63, UR39, R21 ;  /* 0x000000273f157c23 */ /* 0x010fe40008000015 */
[----:B------:R-:W2:Y:S03]  /*22f00*/  LDL.LU R63, [R1+0x294] ;  /* 0x00029400013f7983 */ /* 0x000ea60000300800 */
        /* <DEDUP_REMOVED lines=8> */
[----:B------:R-:W3:Y:S01]  /*22f90*/  @!P5 LDG.E.U8 R21, desc[UR46][R26.64+0x38] ;  /* 0x0000382e1a15d981 */ /* 0x000ee2000c1e1100 */
[----:B------:R-:W0:Y:S02]  /*22fa0*/  @!P5 LDC.64 R22, c[0x0][0x5c0] ;  /* 0x00017000ff16db82 */ /* 0x000e240000000a00 */
[----:B0-----:R-:W-:-:S05]  /*22fb0*/  @!P5 IADD3 R22, P6, R24, R22, RZ ;  /* 0x000000161816d210 */ /* 0x001fca0007fde0ff */
[----:B------:R-:W-:Y:S01]  /*22fc0*/  @!P5 IMAD.X R23, R30, 0x1, R23, P6 ;  /* 0x000000011e17d824 */ /* 0x000fe200030e0617 */
[----:B---3--:R-:W-:-:S04]  /*22fd0*/  LOP3.LUT R21, R21, 0xff, RZ, 0xc0, !PT ;  /* 0x000000ff15157812 */ /* 0x008fc800078ec0ff */
[----:B------:R-:W-:-:S05]  /*22fe0*/  F2FP.F16.E4M3.UNPACK_B R21, R21 ;  /* 0x00000015ff15723e */ /* 0x000fca00020006ff */
[----:B------:R-:W-:-:S05]  /*22ff0*/  HADD2.F32 R21, -RZ, R21.H0_H0 ;  /* 0x20000015ff157230 */ /* 0x000fca0000004100 */
[----:B------:R-:W-:-:S04]  /*23000*/  FMUL R21, R21, UR38 ;  /* 0x0000002615157c20 */ /* 0x000fc80008400000 */
[----:B------:R-:W-:Y:S02]  /*23010*/  FFMA R21, R62, UR39, R21 ;  /* 0x000000273e157c23 */ /* 0x000fe40008000015 */
[----:B------:R-:W3:Y:S03]  /*23020*/  LDL.LU R62, [R1+0x298] ;  /* 0x00029800013e7983 */ /* 0x000ee60000300800 */
        /* <DEDUP_REMOVED lines=8> */
[----:B------:R-:W2:Y:S01]  /*230b0*/  @!P5 LDG.E.U8 R21, desc[UR46][R26.64+0x39] ;  /* 0x0000392e1a15d981 */ /* 0x000ea2000c1e1100 */
[----:B------:R-:W-:Y:S02]  /*230c0*/  ISETP.LT.OR P4, PT, R29, 0x39, !P3 ;  /* 0x000000391d00780c */ /* 0x000fe40005f81670 */
[----:B0-----:R-:W-:-:S05]  /*230d0*/  @!P5 IADD3 R22, P6, R24, R22, RZ ;  /* 0x000000161816d210 */ /* 0x001fca0007fde0ff */
[----:B------:R-:W-:Y:S01]  /*230e0*/  @!P5 IMAD.X R23, R30, 0x1, R23, P6 ;  /* 0x000000011e17d824 */ /* 0x000fe200030e0617 */
[----:B--2---:R-:W-:-:S04]  /*230f0*/  LOP3.LUT R21, R21, 0xff, RZ, 0xc0, !PT ;  /* 0x000000ff15157812 */ /* 0x004fc800078ec0ff */
[----:B------:R-:W-:-:S05]  /*23100*/  F2FP.F16.E4M3.UNPACK_B R21, R21 ;  /* 0x00000015ff15723e */ /* 0x000fca00020006ff */
[----:B------:R-:W-:-:S05]  /*23110*/  HADD2.F32 R21, -RZ, R21.H0_H0 ;  /* 0x20000015ff157230 */ /* 0x000fca0000004100 */
[----:B------:R-:W-:-:S04]  /*23120*/  FMUL R21, R21, UR38 ;  /* 0x0000002615157c20 */ /* 0x000fc80008400000 */
[----:B------:R-:W-:-:S05]  /*23130*/  FFMA R21, R63, UR39, R21 ;  /* 0x000000273f157c23 */ /* 0x000fca0008000015 */
[----:B------:R-:W-:-:S05]  /*23140*/  F2FP.SATFINITE.E4M3.F32.PACK_AB_MERGE_C R21, RZ, R21, RZ ;  /* 0x00000015ff15723e */ /* 0x000fca00048070ff */
[----:B------:R0:W-:Y:S02]  /*23150*/  @!P5 STG.E.U8 desc[UR46][R22.64+0x39], R21 ;  /* 0x000039151600d986 */ /* 0x0001e4000c10112e */
[----:B0-----:R-:W-:-:S06]  /*23160*/  PRMT R21, RZ, 0x7610, R21 ;  /* 0x00007610ff157816 */ /* 0x001fcc0000000015 */
[----:B------:R-:W2:Y:S01]  /*23170*/  @!P4 LDG.E.U8 R21, desc[UR46][R6.64+0x38] ;  /* 0x0000382e0615c981 */ /* 0x000ea2000c1e1100 */
[----:B------:R-:W-:-:S04]  /*23180*/  @P2 LOP3.LUT R0, R0, 0x10, RZ, 0xfc, !PT ;  /* 0x0000001000002812 */ /* 0x000fc800078efcff */
[----:B------:R-:W-:-:S04]  /*23190*/  LOP3.LUT R0, R0, 0xfffffff7, RZ, 0xc0, !PT ;  /* 0xfffffff700007812 */ /* 0x000fc800078ec0ff */
[----:B------:R-:W-:Y:S02]  /*231a0*/  @P1 LOP3.LUT R0, R0, 0x8, RZ, 0xfc, !PT ;  /* 0x0000000800001812 */ /* 0x000fe400078efcff */
[----:B------:R-:W-:-:S13]  /*231b0*/  ISETP.LT.OR P1, PT, R29, 0x31, !P0 ;  /* 0x000000311d00780c */ /* 0x000fda0004721670 */
[----:B------:R-:W0:Y:S01]  /*231c0*/  @!P1 LDC.64 R22, c[0x0][0x5c0] ;  /* 0x00017000ff169b82 */ /* 0x000e220000000a00 */
[----:B------:R-:W-:Y:S02]  /*231d0*/  ISETP.LT.OR P2, PT, R29, 0x32, !P0 ;  /* 0x000000321d00780c */ /* 0x000fe40004741670 */
[----:B------:R-:W-:Y:S02]  /*231e0*/  LOP3.LUT R0, R0, 0xffff7fff, RZ, 0xc0, !PT ;  /* 0xffff7fff00007812 */ /* 0x000fe400078ec0ff */
[----:B0-----:R-:W-:-:S04]  /*231f0*/  @!P1 IADD3 R64, P5, P6, R24, UR10, R22 ;  /* 0x0000000a18409c10 */ /* 0x001fc8000febe016 */
[----:B------:R-:W-:-:S05]  /*23200*/  @!P1 IADD3.X R65, R30, UR9, R23, P5, P6 ;  /* 0x000000091e419c10 */ /* 0x000fca000afec417 */
[----:B------:R-:W0:Y:S01]  /*23210*/  @!P2 LDC.64 R22, c[0x0][0x5c0] ;  /* 0x00017000ff16ab82 */ /* 0x000e220000000a00 */
[----:B------:R-:W-:-:S04]  /*23220*/  @P1 LOP3.LUT R0, R0, 0x8000, RZ, 0xfc, !PT ;  /* 0x0000800000001812 */ /* 0x000fc800078efcff */
[C---:B------:R-:W-:Y:S02]  /*23230*/  LOP3.LUT P1, RZ, R0.reuse, 0x20, RZ, 0xc0, !PT ;  /* 0x0000002000ff7812 */ /* 0x040fe4000782c0ff */
[----:B------:R-:W-:-:S04]  /*23240*/  LOP3.LUT R0, R0, 0xffffbfff, RZ, 0xc0, !PT ;  /* 0xffffbfff00007812 */ /* 0x000fc800078ec0ff */
[----:B------:R-:W-:Y:S02]  /*23250*/  @P2 LOP3.LUT R0, R0, 0x4000, RZ, 0xfc, !PT ;  /* 0x0000400000002812 */ /* 0x000fe400078efcff */
[----:B--2---:R-:W-:-:S04]  /*23260*/  LOP3.LUT R21, R21, 0xff, RZ, 0xc0, !PT ;  /* 0x000000ff15157812 */ /* 0x004fc800078ec0ff */
[----:B------:R-:W-:-:S05]  /*23270*/  F2FP.F16.E4M3.UNPACK_B R21, R21 ;  /* 0x00000015ff15723e */ /* 0x000fca00020006ff */
[----:B------:R-:W-:-:S05]  /*23280*/  HADD2.F32 R21, -RZ, R21.H0_H0 ;  /* 0x20000015ff157230 */ /* 0x000fca0000004100 */
[----:B------:R-:W-:-:S04]  /*23290*/  FMUL R21, R21, UR38 ;  /* 0x0000002615157c20 */ /* 0x000fc80008400000 */
[----:B---3--:R-:W-:Y:S01]  /*232a0*/  FFMA R21, R62, UR39, R21 ;  /* 0x000000273e157c23 */ /* 0x008fe20008000015 */
[----:B0-----:R-:W-:-:S04]  /*232b0*/  @!P2 IADD3 R62, P5, P6, R24, UR10, R22 ;  /* 0x0000000a183eac10 */ /* 0x001fc8000febe016 */
[----:B------:R-:W-:Y:S02]  /*232c0*/  @!P2 IADD3.X R63, R30, UR9, R23, P5, P6 ;  /* 0x000000091e3fac10 */ /* 0x000fe4000afec417 */
[----:B------:R-:W-:Y:S02]  /*232d0*/  ISETP.LT.OR P2, PT, R29, 0x3a, !P3 ;  /* 0x0000003a1d00780c */ /* 0x000fe40005f41670 */
[----:B------:R-:W-:-:S05]  /*232e0*/  F2FP.SATFINITE.E4M3.F32.PACK_AB_MERGE_C R21, RZ, R21, RZ ;  /* 0x00000015ff15723e */ /* 0x000fca00048070ff */
[----:B------:R0:W-:Y:S02]  /*232f0*/  @!P4 STG.E.U8 desc[UR46][R54.64+0x38], R21 ;  /* 0x000038153600c986 */ /* 0x0001e4000c10112e */
[----:B0-----:R-:W-:-:S06]  /*23300*/  PRMT R21, RZ, 0x7610, R21 ;  /* 0x00007610ff157816 */ /* 0x001fcc0000000015 */
[----:B------:R-:W2:Y:S02]  /*23310*/  @!P2 LDG.E.U8 R21, desc[UR46][R6.64+0x39] ;  /* 0x0000392e0615a981 */ /* 0x000ea4000c1e1100 */
[----:B--2---:R-:W-:-:S04]  /*23320*/  LOP3.LUT R21, R21, 0xff, RZ, 0xc0, !PT ;  /* 0x000000ff15157812 */ /* 0x004fc800078ec0ff */
[----:B------:R-:W-:-:S05]  /*23330*/  F2FP.F16.E4M3.UNPACK_B R21, R21 ;  /* 0x00000015ff15723e */ /* 0x000fca00020006ff */
[----:B------:R-:W-:-:S05]  /*23340*/  HADD2.F32 R21, -RZ, R21.H0_H0 ;  /* 0x20000015ff157230 */ /* 0x000fca0000004100 */
[----:B------:R-:W-:-:S04]  /*23350*/  FMUL R21, R21, UR38 ;  /* 0x0000002615157c20 */ /* 0x000fc80008400000 */
[----:B----4-:R-:W-:Y:S01]  /*23360*/  FFMA R21, R67, UR39, R21 ;  /* 0x0000002743157c23 */ /* 0x010fe20008000015 */
[----:B------:R-:W-:Y:S01]  /*23370*/  ISETP.LT.OR P4, PT, R29, 0x39, !P0 ;  /* 0x000000391d00780c */ /* 0x000fe20004781670 */
[----:B------:R-:W2:Y:S03]  /*23380*/  LDL.LU R67, [R1+0x2a4] ;  /* 0x0002a40001437983 */ /* 0x000ea60000300800 */
[----:B------:R-:W-:-:S05]  /*23390*/  F2FP.SATFINITE.E4M3.F32.PACK_AB_MERGE_C R21, RZ, R21, RZ ;  /* 0x00000015ff15723e */ /* 0x000fca00048070ff */
[----:B------:R0:W-:Y:S04]  /*233a0*/  @!P2 STG.E.U8 desc[UR46][R50.64+0x39], R21 ;  /* 0x000039153200a986 */ /* 0x0001e8000c10112e */
[----:B------:R-:W1:Y:S01]  /*233b0*/  @!P4 LDC.64 R22, c[0x0][0x5c0] ;  /* 0x00017000ff16cb82 */ /* 0x000e620000000a00 */
[----:B0-----:R-:W-:-:S06]  /*233c0*/  PRMT R21, RZ, 0x7610, R21 ;  /* 0x00007610ff157816 */ /* 0x001fcc0000000015 */
[----:B------:R-:W3:Y:S01]  /*233d0*/  @!P1 LDG.E.U8 R21, desc[UR46][R8.64+0x20] ;  /* 0x0000202e08159981 */ /* 0x000ee2000c1e1100 */
[----:B------:R-:W-:-:S04]  /*233e0*/  LOP3.LUT R0, R0, 0xffffff7f, RZ, 0xc0, !PT ;  /* 0xffffff7f00007812 */ /* 0x000fc800078ec0ff */
[----:B------:R-:W-:Y:S02]  /*233f0*/  @P4 LOP3.LUT R0, R0, 0x80, RZ, 0xfc, !PT ;  /* 0x0000008000004812 */ /* 0x000fe400078efcff */
[----:B-1----:R-:W-:-:S04]  /*23400*/  @!P4 IADD3 R54, P5, P6, R24, UR10, R22 ;  /* 0x0000000a1836cc10 */ /* 0x002fc8000febe016 */
[----:B------:R-:W-:Y:S02]  /*23410*/  @!P4 IADD3.X R55, R30, UR9, R23, P5, P6 ;  /* 0x000000091e37cc10 */ /* 0x000fe4000afec417 */
[----:B------:R-:W-:Y:S02]  /*23420*/  LOP3.LUT P4, RZ, R31, 0x1, RZ, 0xc0, !PT ;  /* 0x000000011fff7812 */ /* 0x000fe4000788c0ff */
[----:B------:R-:W-:-:S13]  /*23430*/  ISETP.LT.OR P0, PT, R29, 0x3a, !P0 ;  /* 0x0000003a1d00780c */ /* 0x000fda0004701670 */
[----:B------:R-:W0:Y:S01]  /*23440*/  @!P0 LDC.64 R22, c[0x0][0x5c0] ;  /* 0x00017000ff168b82 */ /* 0x000e220000000a00 */
[----:B------:R-:W-:Y:S02]  /*23450*/  ISETP.LT.OR P2, PT, R29, 0x41, !P3 ;  /* 0x000000411d00780c */ /* 0x000fe40005f41670 */
[----:B---3--:R-:W-:-:S04]  /*23460*/  LOP3.LUT R21, R21, 0xff, RZ, 0xc0, !PT ;  /* 0x000000ff15157812 */ /* 0x008fc800078ec0ff */
[----:B------:R-:W-:-:S05]  /*23470*/  F2FP.F16.E4M3.UNPACK_B R21, R21 ;  /* 0x00000015ff15723e */ /* 0x000fca00020006ff */
[----:B------:R-:W-:-:S05]  /*23480*/  HADD2.F32 R21, -RZ, R21.H0_H0 ;  /* 0x20000015ff157230 */ /* 0x000fca0000004100 */
[----:B------:R-:W-:-:S04]  /*23490*/  FMUL R21, R21, UR38 ;  /* 0x0000002615157c20 */ /* 0x000fc80008400000 */
[----:B------:R-:W-:Y:S01]  /*234a0*/  FFMA R21, R66, UR39, R21 ;  /* 0x0000002742157c23 */ /* 0x000fe20008000015 */
[----:B0-----:R-:W-:Y:S02]  /*234b0*/  @!P0 IADD3 R50, P5, P6, R24, UR10, R22 ;  /* 0x0000000a18328c10 */ /* 0x001fe4000febe016 */
[----:B------:R-:W-:Y:S01]  /*234c0*/  LOP3.LUT R3, R3, 0xf7ffffff, RZ, 0xc0, !PT ;  /* 0xf7ffffff03037812 */ /* 0x000fe200078ec0ff */
[----:B------:R-:W-:Y:S01]  /*234d0*/  IMAD.U32 R31, RZ, RZ, UR7 ;  /* 0x00000007ff1f7e24 */ /* 0x000fe2000f8e00ff */
[----:B------:R-:W-:Y:S01]  /*234e0*/  F2FP.SATFINITE.E4M3.F32.PACK_AB_MERGE_C R21, RZ, R21, RZ ;  /* 0x00000015ff15723e */ /* 0x000fe200048070ff */
[----:B------:R-:W3:Y:S04]  /*234f0*/  LDL.LU R66, [R1+0x2a8] ;  /* 0x0002a80001427983 */ /* 0x000ee80000300800 */
[----:B------:R0:W-:Y:S01]  /*23500*/  @!P1 STG.E.U8 desc[UR46][R46.64+0x20], R21 ;  /* 0x000020152e009986 */ /* 0x0001e2000c10112e */
[----:B------:R-:W-:-:S02]  /*23510*/  @!P0 IADD3.X R51, R30, UR9, R23, P5, P6 ;  /* 0x000000091e338c10 */ /* 0x000fc4000afec417 */
[----:B------:R-:W1:Y:S01]  /*23520*/  @!P2 LDC.64 R22, c[0x0][0x5c0] ;  /* 0x00017000ff16ab82 */ /* 0x000e620000000a00 */
[----:B------:R-:W-:Y:S01]  /*23530*/  @P0 LOP3.LUT R3, R3, 0x8000000, RZ, 0xfc, !PT ;  /* 0x0800000003030812 */ /* 0x000fe200078efcff */
[----:B------:R-:W4:Y:S01]  /*23540*/  LDL.LU R73, [R1+0x2ac] ;  /* 0x0002ac0001497983 */ /* 0x000f220000300800 */
[----:B0-----:R-:W-:-:S03]  /*23550*/  PRMT R21, RZ, 0x7610, R21 ;  /* 0x00007610ff157816 */ /* 0x001fc60000000015 */
[----:B------:R-:W4:Y:S04]  /*23560*/  LDL.LU R72, [R1+0x2b0] ;  /* 0x0002b00001487983 */ /* 0x000f280000300800 */
[----:B------:R-:W2:Y:S01]  /*23570*/  @!P4 LDG.E.U8 R21, desc[UR46][R8.64+0x21] ;  /* 0x0000212e0815c981 */ /* 0x000ea2000c1e1100 */
[----:B------:R-:W-:Y:S02]  /*23580*/  ISETP.LT.OR P0, PT, R29, 0x42, !P3 ;  /* 0x000000421d00780c */ /* 0x000fe40005f01670 */
[----:B-1----:R-:W-:-:S04]  /*23590*/  @!P2 IADD3 R70, P5, P6, R24, UR8, R22 ;  /* 0x000000081846ac10 */ /* 0x002fc8000febe016 */
[----:B------:R-:W-:-:S07]  /*235a0*/  @!P2 IADD3.X R71, R30, UR7, R23, P5, P6 ;  /* 0x000000071e47ac10 */ /* 0x000fce000afec417 */
[----:B------:R-:W0:Y:S02]  /*235b0*/  @!P0 LDC.64 R22, c[0x0][0x5c0] ;  /* 0x00017000ff168b82 */ /* 0x000e240000000a00 */
[----:B0-----:R-:W-:-:S04]  /*235c0*/  @!P0 IADD3 R68, P5, P6, R24, UR8, R22 ;  /* 0x0000000818448c10 */ /* 0x001fc8000febe016 */
[----:B------:R-:W-:Y:S02]  /*235d0*/  @!P0 IADD3.X R69, R30, UR7, R23, P5, P6 ;  /* 0x000000071e458c10 */ /* 0x000fe4000afec417 */
[----:B------:R-:W-:-:S04]  /*235e0*/  ISETP.GE.AND P0, PT, R28, 0x89, PT ;  /* 0x000000891c00780c */ /* 0x000fc80003f06270 */
[----:B------:R-:W-:-:S13]  /*235f0*/  ISETP.LT.OR P5, PT, R29, 0x21, !P0 ;  /* 0x000000211d00780c */ /* 0x000fda00047a1670 */
[----:B------:R-:W0:Y:S01]  /*23600*/  @!P5 LDC.64 R22, c[0x0][0x5c0] ;  /* 0x00017000ff16db82 */ /* 0x000e220000000a00 */
[----:B--2---:R-:W-:-:S04]  /*23610*/  LOP3.LUT R21, R21, 0xff, RZ, 0xc0, !PT ;  /* 0x000000ff15157812 */ /* 0x004fc800078ec0ff */
[----:B------:R-:W-:-:S05]  /*23620*/  F2FP.F16.E4M3.UNPACK_B R21, R21 ;  /* 0x00000015ff15723e */ /* 0x000fca00020006ff */
[----:B------:R-:W-:-:S05]  /*23630*/  HADD2.F32 R21, -RZ, R21.H0_H0 ;  /* 0x20000015ff157230 */ /* 0x000fca0000004100 */
[----:B------:R-:W-:-:S04]  /*23640*/  FMUL R21, R21, UR38 ;  /* 0x0000002615157c20 */ /* 0x000fc80008400000 */
[----:B------:R-:W-:-:S05]  /*23650*/  FFMA R21, R67, UR39, R21 ;  /* 0x0000002743157c23 */ /* 0x000fca0008000015 */
[----:B------:R-:W-:-:S05]  /*23660*/  F2FP.SATFINITE.E4M3.F32.PACK_AB_MERGE_C R21, RZ, R21, RZ ;  /* 0x00000015ff15723e */ /* 0x000fca00048070ff */
[----:B------:R1:W-:Y:S02]  /*23670*/  @!P4 STG.E.U8 desc[UR46][R42.64+0x21], R21 ;  /* 0x000021152a00c986 */ /* 0x0003e4000c10112e */
[----:B-1----:R-:W-:-:S05]  /*23680*/  IMAD.U32 R21, RZ, RZ, UR8 ;  /* 0x00000008ff157e24 */ /* 0x002fca000f8e00ff */
[----:B------:R-:W-:-:S04]  /*23690*/  @!P5 IADD3 R21, P4, P6, R21, UR6, R24 ;  /* 0x000000061515dc10 */ /* 0x000fc8000fe9e018 */
[----:B------:R-:W-:Y:S02]  /*236a0*/  @!P5 IADD3.X R31, R31, UR5, R30, P4, P6 ;  /* 0x000000051f1fdc10 */ /* 0x000fe4000a7ec41e */
[----:B0-----:R-:W-:Y:S02]  /*236b0*/  @!P5 IADD3 R22, P4, R21, R22, RZ ;  /* 0x000000161516d210 */ /* 0x001fe40007f9e0ff */
[----:B------:R-:W-:-:S06]  /*236c0*/  PRMT R21, RZ, 0x7610, R21 ;  /* 0x00007610ff157816 */ /* 0x000fcc0000000015 */
[----:B------:R-:W2:Y:S01]  /*236d0*/  @!P5 LDG.E.U8 R21, desc[UR46][R10.64+0x20] ;  /* 0x0000202e0a15d981 */ /* 0x000ea2000c1e1100 */
[----:B------:R-:W-:Y:S01]  /*236e0*/  @!P5 IMAD.X R23, R31, 0x1, R23, P4 ;  /* 0x000000011f17d824 */ /* 0x000fe200020e0617 */
[----:B------:R-:W-:Y:S02]  /*236f0*/  ISETP.LT.OR P4, PT, R29, 0x22, !P0 ;  /* 0x000000221d00780c */ /* 0x000fe40004781670 */
[----:B------:R-:W-:Y:S02]  /*23700*/  LOP3.LUT P2, RZ, R0, 0x200, RZ, 0xc0, !PT ;  /* 0x0000020000ff7812 */ /* 0x000fe4000784c0ff */
[----:B------:R-:W-:-:S09]  /*23710*/  LOP3.LUT R3, R3, 0x7fffffff, RZ, 0xc0, !PT ;  /* 0x7fffffff03037812 */ /* 0x000fd200078ec0ff */
[----:B------:R-:W0:Y:S01]  /*23720*/  @!P4 LDC.64 R32, c[0x0][0x5c0] ;  /* 0x00017000ff20cb82 */ /* 0x000e220000000a00 */
[----:B--2---:R-:W-:-:S04]  /*23730*/  LOP3.LUT R21, R21, 0xff, RZ, 0xc0, !PT ;  /* 0x000000ff15157812 */ /* 0x004fc800078ec0ff */
[----:B------:R-:W-:-:S05]  /*23740*/  F2FP.F16.E4M3.UNPACK_B R21, R21 ;  /* 0x00000015ff15723e */ /* 0x000fca00020006ff */
[----:B------:R-:W-:-:S05]  /*23750*/  HADD2.F32 R21, -RZ, R21.H0_H0 ;  /* 0x20000015ff157230 */ /* 0x000fca0000004100 */
[----:B------:R-:W-:-:S04]  /*23760*/  FMUL R21, R21, UR38 ;  /* 0x0000002615157c20 */ /* 0x000fc80008400000 */
[----:B---3--:R-:W-:-:S05]  /*23770*/  FFMA R21, R66, UR39, R21 ;  /* 0x0000002742157c23 */ /* 0x008fca0008000015 */
[----:B------:R-:W-:-:S05]  /*23780*/  F2FP.SATFINITE.E4M3.F32.PACK_AB_MERGE_C R21, RZ, R21, RZ ;  /* 0x00000015ff15723e */ /* 0x000fca00048070ff */
[----:B------:R1:W-:Y:S02]  /*23790*/  @!P5 STG.E.U8 desc[UR46][R22.64+0x20], R21 ;  /* 0x000020151600d986 */ /* 0x0003e4000c10112e */
[----:B-1----:R-:W-:-:S06]  /*237a0*/  PRMT R21, RZ, 0x7610, R21 ;  /* 0x00007610ff157816 */ /* 0x002fcc0000000015 */
[----:B------:R-:W2:Y:S01]  /*237b0*/  @!P4 LDG.E.U8 R21, desc[UR46][R10.64+0x21] ;  /* 0x0000212e0a15c981 */ /* 0x000ea2000c1e1100 */
[----:B------:R-:W-:Y:S02]  /*237c0*/  @P2 LOP3.LUT R3, R3, 0x80000000, RZ, 0xfc, !PT ;  /* 0x8000000003032812 */ /* 0x000fe400078efcff */
[----:B------:R-:W-:-:S13]  /*237d0*/  ISETP.LT.OR P2, PT, R29, 0x49, !P3 ;  /* 0x000000491d00780c */ /* 0x000fda0005f41670 */
[----:B------:R-:W1:Y:S01]  /*237e0*/  @!P2 LDC.64 R22, c[0x0][0x5c0] ;  /* 0x00017000ff16ab82 */ /* 0x000e620000000a00 */
[----:B------:R-:W-:Y:S02]  /*237f0*/  IMAD.U32 R31, RZ, RZ, UR8 ;  /* 0x00000008ff1f7e24 */ /* 0x000fe4000f8e00ff */
[----:B------:R-:W-:-:S03]  /*23800*/  IMAD.U32 R42, RZ, RZ, UR7 ;  /* 0x00000007ff2a7e24 */ /* 0x000fc6000f8e00ff */
[----:B------:R-:W-:-:S04]  /*23810*/  @!P4 IADD3 R31, P1, P6, R31, UR6, R24 ;  /* 0x000000061f1fcc10 */ /* 0x000fc8000fe3e018 */
[----:B------:R-:W-:Y:S02]  /*23820*/  @!P4 IADD3.X R42, R42, UR5, R30, P1, P6 ;  /* 0x000000052a2acc10 */ /* 0x000fe40008fec41e */
[----:B0-----:R-:W-:-:S05]  /*23830*/  @!P4 IADD3 R32, P1, R31, R32, RZ ;  /* 0x000000201f20c210 */ /* 0x001fca0007f3e0ff */
[----:B------:R-:W-:Y:S01]  /*23840*/  @!P4 IMAD.X R33, R42, 0x1, R33, P1 ;  /* 0x000000012a21c824 */ /* 0x000fe200008e0621 */
[----:B-1----:R-:W-:-:S04]  /*23850*/  @!P2 IADD3 R66, P5, P6, R24, UR8, R22 ;  /* 0x000000081842ac10 */ /* 0x002fc8000febe016 */
[----:B------:R-:W-:Y:S02]  /*23860*/  @!P2 IADD3.X R67, R30, UR7, R23, P5, P6 ;  /* 0x000000071e43ac10 */ /* 0x000fe4000afec417 */
[----:B------:R-:W-:Y:S02]  /*23870*/  LOP3.LUT P2, RZ, R3, 0x80000000, RZ, 0xc0, !PT ;  /* 0x8000000003ff7812 */ /* 0x000fe4000784c0ff */
[----:B--2---:R-:W-:-:S04]  /*23880*/  LOP3.LUT R21, R21, 0xff, RZ, 0xc0, !PT ;  /* 0x000000ff15157812 */ /* 0x004fc800078ec0ff */
[----:B------:R-:W-:-:S05]  /*23890*/  F2FP.F16.E4M3.UNPACK_B R21, R21 ;  /* 0x00000015ff15723e */ /* 0x000fca00020006ff */
[----:B------:R-:W-:-:S05]  /*238a0*/  HADD2.F32 R21, -RZ, R21.H0_H0 ;  /* 0x20000015ff157230 */ /* 0x000fca0000004100 */
[----:B------:R-:W-:-:S04]  /*238b0*/  FMUL R21, R21, UR38 ;  /* 0x0000002615157c20 */ /* 0x000fc80008400000 */
[----:B----4-:R-:W-:Y:S01]  /*238c0*/  FFMA R21, R73, UR39, R21 ;  /* 0x0000002749157c23 */ /* 0x010fe20008000015 */
[----:B------:R-:W-:Y:S01]  /*238d0*/  LOP3.LUT P1, RZ, R0, 0x100, RZ, 0xc0, !PT ;  /* 0x0000010000ff7812 */ /* 0x000fe2000782c0ff */
[----:B------:R-:W2:Y:S03]  /*238e0*/  LDL.LU R73, [R1+0x2b4] ;  /* 0x0002b40001497983 */ /* 0x000ea60000300800 */
[----:B------:R-:W-:-:S05]  /*238f0*/  F2FP.SATFINITE.E4M3.F32.PACK_AB_MERGE_C R21, RZ, R21, RZ ;  /* 0x00000015ff15723e */ /* 0x000fca00048070ff */
[----:B------:R0:W-:Y:S02]  /*23900*/  @!P4 STG.E.U8 desc[UR46][R32.64+0x21], R21 ;  /* 0x000021152000c986 */ /* 0x0001e4000c10112e */
[----:B0-----:R-:W-:-:S06]  /*23910*/  PRMT R21, RZ, 0x7610, R21 ;  /* 0x00007610ff157816 */ /* 0x001fcc0000000015 */
[----:B------:R-:W3:Y:S01]  /*23920*/  @!P2 LDG.E.U8 R21, desc[UR46][R8.64+0x28] ;  /* 0x0000282e0815a981 */ /* 0x000ee2000c1e1100 */
[----:B------:R-:W-:-:S13]  /*23930*/  ISETP.LT.OR P6, PT, R29, 0x4a, !P3 ;  /* 0x0000004a1d00780c */ /* 0x000fda0005fc1670 */
[----:B------:R-:W0:Y:S02]  /*23940*/  @!P6 LDC.64 R22, c[0x0][0x5c0] ;  /* 0x00017000ff16eb82 */ /* 0x000e240000000a00 */
[----:B0-----:R-:W-:Y:S02]  /*23950*/  @!P6 IADD3 R74, P4, P5, R24, UR8, R22 ;  /* 0x00000008184aec10 */ /* 0x001fe4000fd9e016 */
[----:B---3--:R-:W-:-:S04]  /*23960*/  LOP3.LUT R21, R21, 0xff, RZ, 0xc0, !PT ;  /* 0x000000ff15157812 */ /* 0x008fc800078ec0ff */
[----:B------:R-:W-:-:S05]  /*23970*/  F2FP.F16.E4M3.UNPACK_B R21, R21 ;  /* 0x00000015ff15723e */ /* 0x000fca00020006ff */
[----:B------:R-:W-:-:S05]  /*23980*/  HADD2.F32 R21, -RZ, R21.H0_H0 ;  /* 0x20000015ff157230 */ /* 0x000fca0000004100 */
[----:B------:R-:W-:-:S04]  /*23990*/  FMUL R21, R21, UR38 ;  /* 0x0000002615157c20 */ /* 0x000fc80008400000 */
[----:B------:R-:W-:Y:S01]  /*239a0*/  FFMA R21, R72, UR39, R21 ;  /* 0x0000002748157c23 */ /* 0x000fe20008000015 */
[----:B------:R-:W-:Y:S01]  /*239b0*/  @!P6 IADD3.X R75, R30, UR7, R23, P4, P5 ;  /* 0x000000071e4bec10 */ /* 0x000fe2000a7ea417 */
[----:B------:R-:W-:Y:S01]  /*239c0*/  IMAD.U32 R31, RZ, RZ, UR7 ;  /* 0x00000007ff1f7e24 */ /* 0x000fe2000f8e00ff */
[----:B------:R-:W-:Y:S01]  /*239d0*/  LOP3.LUT R0, R0, 0xffdfffff, RZ, 0xc0, !PT ;  /* 0xffdfffff00007812 */ /* 0x000fe200078ec0ff */
[----:B------:R-:W3:Y:S01]  /*239e0*/  LDL.LU R72, [R1+0x2b8] ;  /* 0x0002b80001487983 */ /* 0x000ee20000300800 */
[----:B------:R-:W-:Y:S02]  /*239f0*/  F2FP.SATFINITE.E4M3.F32.PACK_AB_MERGE_C R21, RZ, R21, RZ ;  /* 0x00000015ff15723e */ /* 0x000fe400048070ff */
[----:B------:R-:W-:Y:S01]  /*23a00*/  ISETP.LT.OR P6, PT, R29, 0x51, !P3 ;  /* 0x000000511d00780c */ /* 0x000fe20005fc1670 */
[----:B------:R-:W4:Y:S04]  /*23a10*/  LDL.LU R78, [R1+0x2bc] ;  /* 0x0002bc00014e7983 */ /* 0x000f280000300800 */
[----:B------:R0:W-:Y:S04]  /*23a20*/  @!P2 STG.E.U8 desc[UR46][R52.64+0x28], R21 ;  /* 0x000028153400a986 */ /* 0x0001e8000c10112e */
[----:B------:R-:W4:Y:S04]  /*23a30*/  LDL.LU R79, [R1+0x2c0] ;  /* 0x0002c000014f7983 */ /* 0x000f280000300800 */
[----:B------:R-:W1:Y:S01]  /*23a40*/  @!P6 LDC.64 R22, c[0x0][0x5c0] ;  /* 0x00017000ff16eb82 */ /* 0x000e620000000a00 */
[----:B0-----:R-:W-:-:S06]  /*23a50*/  PRMT R21, RZ, 0x7610, R21 ;  /* 0x00007610ff157816 */ /* 0x001fcc0000000015 */
[----:B------:R-:W2:Y:S01]  /*23a60*/  @!P1 LDG.E.U8 R21, desc[UR46][R8.64+0x29] ;  /* 0x0000292e08159981 */ /* 0x000ea2000c1e1100 */
[----:B------:R-:W-:Y:S02]  /*23a70*/  ISETP.LT.OR P2, PT, R29, 0x52, !P3 ;  /* 0x000000521d00780c */ /* 0x000fe40005f41670 */
[----:B-1----:R-:W-:-:S04]  /*23a80*/  @!P6 IADD3 R76, P4, P5, R24, UR8, R22 ;  /* 0x00000008184cec10 */ /* 0x002fc8000fd9e016 */
[----:B------:R-:W-:-:S07]  /*23a90*/  @!P6 IADD3.X R77, R30, UR7, R23, P4, P5 ;  /* 0x000000071e4dec10 */ /* 0x000fce000a7ea417 */
[----:B------:R-:W0:Y:S02]  /*23aa0*/  @!P2 LDC.64 R22, c[0x0][0x5c0] ;  /* 0x00017000ff16ab82 */ /* 0x000e240000000a00 */
[----:B0-----:R-:W-:-:S04]  /*23ab0*/  @!P2 IADD3 R52, P4, P5, R24, UR8, R22 ;  /* 0x000000081834ac10 */ /* 0x001fc8000fd9e016 */
[----:B------:R-:W-:Y:S02]  /*23ac0*/  @!P2 IADD3.X R53, R30, UR7, R23, P4, P5 ;  /* 0x000000071e35ac10 */ /* 0x000fe4000a7ea417 */
[----:B------:R-:W-:-:S13]  /*23ad0*/  ISETP.LT.OR P5, PT, R29, 0x29, !P0 ;  /* 0x000000291d00780c */ /* 0x000fda00047a1670 */
[----:B------:R-:W0:Y:S01]  /*23ae0*/  @!P5 LDC.64 R22, c[0x0][0x5c0] ;  /* 0x00017000ff16db82 */ /* 0x000e220000000a00 */
[----:B------:R-:W-:Y:S02]  /*23af0*/  @P6 LOP3.LUT R0, R0, 0x200000, RZ, 0xfc, !PT ;  /* 0x0020000000006812 */ /* 0x000fe400078efcff */
        /* <DEDUP_REMOVED lines=15> */
[----:B--2---:R-:W-:-:S11]  /*23bf0*/  LOP3.LUT R21, R21, 0xff, RZ, 0xc0, !PT ;  /* 0x000000ff15157812 */ /* 0x004fd600078ec0ff */
[----:B------:R-:W0:Y:S01]  /*23c00*/  @!P4 LDC.64 R32, c[0x0][0x5c0] ;  /* 0x00017000ff20cb82 */ /* 0x000e220000000a00 */
        /* <DEDUP_REMOVED lines=8> */
[----:B------:R-:W-:-:S04]  /*23c90*/  LOP3.LUT R0, R0, 0xfffffdff, RZ, 0xc0, !PT ;  /* 0xfffffdff00007812 */ /* 0x000fc800078ec0ff */
[----:B------:R-:W-:Y:S02]  /*23ca0*/  @P2 LOP3.LUT R0, R0, 0x200, RZ, 0xfc, !PT ;  /* 0x0000020000002812 */ /* 0x000fe400078efcff */
[----:B------:R-:W-:-:S13]  /*23cb0*/  ISETP.LT.OR P2, PT, R29, 0x59, !P3 ;  /* 0x000000591d00780c */ /* 0x000fda0005f41670 */
[----:B------:R-:W1:Y:S01]  /*23cc0*/  @!P2 LDC.64 R22, c[0x0][0x5c0] ;  /* 0x00017000ff16ab82 */ /* 0x000e620000000a00 */
[----:B------:R-:W-:Y:S02]  /*23cd0*/  IMAD.U32 R31, RZ, RZ, UR8 ;  /* 0x00000008ff1f7e24 */ /* 0x000fe4000f8e00ff */
[----:B------:R-:W-:-:S03]  /*23ce0*/  IMAD.U32 R38, RZ, RZ, UR7 ;  /* 0x00000007ff267e24 */ /* 0x000fc6000f8e00ff */
[----:B------:R-:W-:Y:S02]  /*23cf0*/  @!P4 IADD3 R31, P1, P6, R31, UR6, R24 ;  /* 0x000000061f1fcc10 */ /* 0x000fe4000fe3e018 */
[----:B------:R-:W-:Y:S02]  /*23d00*/  LOP3.LUT R0, R0, 0xffefffff, RZ, 0xc0, !PT ;  /* 0xffefffff00007812 */ /* 0x000fe400078ec0ff */
[----:B------:R-:W-:Y:S02]  /*23d10*/  @!P4 IADD3.X R38, R38, UR5, R30, P1, P6 ;  /* 0x000000052626cc10 */ /* 0x000fe40008fec41e */
[----:B------:R-:W-:Y:S02]  /*23d20*/  @P2 LOP3.LUT R0, R0, 0x100000, RZ, 0xfc, !PT ;  /* 0x0010000000002812 */ /* 0x000fe400078efcff */
[----:B0-----:R-:W-:Y:S02]  /*23d30*/  @!P4 IADD3 R32, P1, R31, R32, RZ ;  /* 0x000000201f20c210 */ /* 0x001fe40007f3e0ff */
[----:B-1----:R-:W-:-:S04]  /*23d40*/  @!P2 IADD3 R72, P5, P6, R24, UR8, R22 ;  /* 0x000000081848ac10 */ /* 0x002fc8000febe016 */
[----:B------:R-:W-:Y:S02]  /*23d50*/  @!P2 IADD3.X R73, R30, UR7, R23, P5, P6 ;  /* 0x000000071e49ac10 */ /* 0x000fe4000afec417 */
[----:B------:R-:W-:Y:S01]  /*23d60*/  LOP3.LUT P2, RZ, R3, 0x40000000, RZ, 0xc0, !PT ;  /* 0x4000000003ff7812 */ /* 0x000fe2000784c0ff */
[----:B------:R-:W-:-:S03]  /*23d70*/  @!P4 IMAD.X R33, R38, 0x1, R33, P1 ;  /* 0x000000012621c824 */ /* 0x000fc600008e0621 */
[----:B------:R-:W-:Y:S02]  /*23d80*/  ISETP.LT.OR P6, PT, R29, 0x31, !P2 ;  /* 0x000000311d00780c */ /* 0x000fe400057c1670 */
        /* <DEDUP_REMOVED lines=12> */
[----:B------:R-:W-:Y:S02]  /*23e50*/  LOP3.LUT R3, R3, 0xefffffff, RZ, 0xc0, !PT ;  /* 0xefffffff03037812 */ /* 0x000fe400078ec0ff */
[----:B------:R-:W-:Y:S02]  /*23e60*/  LOP3.LUT R0, R0, 0xfffffffe, RZ, 0xc0, !PT ;  /* 0xfffffffe00007812 */ /* 0x000fe400078ec0ff */
[----:B------:R-:W-:Y:S02]  /*23e70*/  @P3 LOP3.LUT R3, R3, 0x10000000, RZ, 0xfc, !PT ;  /* 0x1000000003033812 */ /* 0x000fe400078efcff */
[----:B-1----:R-:W-:Y:S02]  /*23e80*/  @!P1 IADD3 R46, P4, P5, R24, UR8, R22 ;  /* 0x00000008182e9c10 */ /* 0x002fe4000fd9e016 */
[----:B------:R-:W-:Y:S02]  /*23e90*/  @P1 LOP3.LUT R0, R0, 0x1, RZ, 0xfc, !PT ;  /* 0x0000000100001812 */ /* 0x000fe400078efcff */
[----:B------:R-:W-:-:S02]  /*23ea0*/  @!P1 IADD3.X R47, R30, UR7, R23, P4, P5 ;  /* 0x000000071e2f9c10 */ /* 0x000fc4000a7ea417 */
[----:B------:R-:W-:Y:S02]  /*23eb0*/  LOP3.LUT P1, RZ, R3, 0x20000000, RZ, 0xc0, !PT ;  /* 0x2000000003ff7812 */ /* 0x000fe4000782c0ff */
[----:B------:R-:W-:-:S13]  /*23ec0*/  ISETP.LT.OR P3, PT, R29, 0x41, !P2 ;  /* 0x000000411d00780c */ /* 0x000fda0005761670 */
[----:B------:R-:W0:Y:S01]  /*23ed0*/  @!P3 LDC.64 R22, c[0x0][0x5c0] ;  /* 0x00017000ff16bb82 */ /* 0x000e220000000a00 */
[----:B---3--:R-:W-:-:S04]  /*23ee0*/  LOP3.LUT R21, R21, 0xff, RZ, 0xc0, !PT ;  /* 0x000000ff15157812 */ /* 0x008fc800078ec0ff */
[----:B------:R-:W-:-:S05]  /*23ef0*/  F2FP.F16.E4M3.UNPACK_B R21, R21 ;  /* 0x00000015ff15723e */ /* 0x000fca00020006ff */
[----:B------:R-:W-:-:S05]  /*23f00*/  HADD2.F32 R21, -RZ, R21.H0_H0 ;  /* 0x20000015ff157230 */ /* 0x000fca0000004100 */
[----:B------:R-:W-:-:S04]  /*23f10*/  FMUL R21, R21, UR38 ;  /* 0x0000002615157c20 */ /* 0x000fc80008400000 */
[----:B------:R-:W-:Y:S01]  /*23f20*/  FFMA R21, R79, UR39, R21 ;  /* 0x000000274f157c23 */ /* 0x000fe20008000015 */
[----:B------:R-:W-:Y:S01]  /*23f30*/  LOP3.LUT R0, R0, 0xfff7ffff, RZ, 0xc0, !PT ;  /* 0xfff7ffff00007812 */ /* 0x000fe200078ec0ff */
[----:B------:R-:W-:Y:S01]  /*23f40*/  IMAD.U32 R31, RZ, RZ, UR7 ;  /* 0x00000007ff1f7e24 */ /* 0x000fe2000f8e00ff */
[----:B0-----:R-:W-:Y:S01]  /*23f50*/  @!P3 IADD3 R42, P4, P5, R24, UR6, R22 ;  /* 0x00000006182abc10 */ /* 0x001fe2000fd9e016 */
[----:B------:R-:W3:Y:S01]  /*23f60*/  LDL.LU R79, [R1+0x2c8] ;  /* 0x0002c800014f7983 */ /* 0x000ee20000300800 */
[----:B------:R-:W-:-:S05]  /*23f70*/  F2FP.SATFINITE.E4M3.F32.PACK_AB_MERGE_C R21, RZ, R21, RZ ;  /* 0x00000015ff15723e */ /* 0x000fca00048070ff */
[----:B------:R0:W-:Y:S02]  /*23f80*/  @!P6 STG.E.U8 desc[UR46][R48.64+0x30], R21 ;  /* 0x000030153000e986 */ /* 0x0001e4000c10112e */
[----:B0-----:R-:W-:-:S06]  /*23f90*/  PRMT R21, RZ, 0x7610, R21 ;  /* 0x00007610ff157816 */ /* 0x001fcc0000000015 */
[----:B------:R-:W4:Y:S01]  /*23fa0*/  @!P1 LDG.E.U8 R21, desc[UR46][R8.64+0x31] ;  /* 0x0000312e08159981 */ /* 0x000f22000c1e1100 */
[----:B------:R-:W-:Y:S02]  /*23fb0*/  @P3 LOP3.LUT R0, R0, 0x80000, RZ, 0xfc, !PT ;  /* 0x0008000000003812 */ /* 0x000fe400078efcff */
[----:B------:R-:W-:Y:S02]  /*23fc0*/  @!P3 IADD3.X R43, R30, UR5, R23, P4, P5 ;  /* 0x000000051e2bbc10 */ /* 0x000fe4000a7ea417 */
        /* <DEDUP_REMOVED lines=10> */
[----:B--2---:R-:W-:Y:S02]  /*24070*/  FFMA R21, R78, UR39, R21 ;  /* 0x000000274e157c23 */ /* 0x004fe40008000015 */
[----:B------:R-:W2:Y:S03]  /*24080*/  LDL.LU R78, [R1+0x2cc] ;  /* 0x0002cc00014e7983 */ /* 0x000ea60000300800 */
[----:B------:R-:W-:Y:S01]  /*24090*/  F2FP.SATFINITE.E4M3.F32.PACK_AB_MERGE_C R21, RZ, R21, RZ ;  /* 0x00000015ff15723e */ /* 0x000fe200048070ff */
[----:B------:R-:W4:Y:S04]  /*240a0*/  LDL.LU R82, [R1+0x2d0] ;  /* 0x0002d00001527983 */ /* 0x000f280000300800 */
[----:B------:R1:W-:Y:S01]  /*240b0*/  @!P1 STG.E.U8 desc[UR46][R34.64+0x31], R21 ;  /* 0x0000311522009986 */ /* 0x0003e2000c10112e */
[----:B------:R-:W-:-:S03]  /*240c0*/  LOP3.LUT R0, R0, 0xfffffeff, RZ, 0xc0, !PT ;  /* 0xfffffeff00007812 */ /* 0x000fc600078ec0ff */
[----:B------:R-:W4:Y:S01]  /*240d0*/  LDL.LU R90, [R1+0x2d4] ;  /* 0x0002d400015a7983 */ /* 0x000f220000300800 */
[----:B-1----:R-:W-:Y:S01]  /*240e0*/  IMAD.U32 R21, RZ, RZ, UR8 ;  /* 0x00000008ff157e24 */ /* 0x002fe2000f8e00ff */
[----:B------:R-:W-:Y:S01]  /*240f0*/  @P3 LOP3.LUT R0, R0, 0x100, RZ, 0xfc, !PT ;  /* 0x0000010000003812 */ /* 0x000fe200078efcff */
[----:B------:R-:W-:Y:S01]  /*24100*/  IMAD.U32 R34, RZ, RZ, UR7 ;  /* 0x00000007ff227e24 */ /* 0x000fe2000f8e00ff */
[----:B------:R-:W4:Y:S02]  /*24110*/  LDL.LU R91, [R1+0x2d8] ;  /* 0x0002d800015b7983 */ /* 0x000f240000300800 */
[----:B------:R-:W-:-:S04]  /*24120*/  @!P4 IADD3 R21, P1, P5, R21, UR6, R24 ;  /* 0x000000061515cc10 */ /* 0x000fc8000fd3e018 */
[----:B------:R-:W-:Y:S02]  /*24130*/  @!P4 IADD3.X R31, R31, UR5, R30, P1, P5 ;  /* 0x000000051f1fcc10 */ /* 0x000fe40008fea41e */
[----:B0-----:R-:W-:Y:S02]  /*24140*/  @!P4 IADD3 R22, P1, R21, R22, RZ ;  /* 0x000000161516c210 */ /* 0x001fe40007f3e0ff */
[----:B------:R-:W-:-:S06]  /*24150*/  PRMT R21, RZ, 0x7610, R21 ;  /* 0x00007610ff157816 */ /* 0x000fcc0000000015 */
[----:B------:R-:W3:Y:S01]  /*24160*/  @!P4 LDG.E.U8 R21, desc[UR46][R10.64+0x30] ;  /* 0x0000302e0a15c981 */ /* 0x000ee2000c1e1100 */
[----:B------:R-:W-:Y:S01]  /*24170*/  @!P4 IMAD.X R23, R31, 0x1, R23, P1 ;  /* 0x000000011f17c824 */ /* 0x000fe200008e0617 */
[C---:B------:R-:W-:Y:S02]  /*24180*/  ISETP.LT.OR P1, PT, R29.reuse, 0x32, !P0 ;  /* 0x000000321d00780c */ /* 0x040fe40004721670 */
[----:B------:R-:W-:-:S11]  /*24190*/  ISETP.LT.OR P3, PT, R29, 0x49, !P2 ;  /* 0x000000491d00780c */ /* 0x000fd60005761670 */
[----:B------:R-:W0:Y:S01]  /*241a0*/  @!P1 LDC.64 R32, c[0x0][0x5c0] ;  /* 0x00017000ff209b82 */ /* 0x000e220000000a00 */
[----:B---3--:R-:W-:-:S04]  /*241b0*/  LOP3.LUT R21, R21, 0xff, RZ, 0xc0, !PT ;  /* 0x000000ff15157812 */ /* 0x008fc800078ec0ff */
[----:B------:R-:W-:-:S05]  /*241c0*/  F2FP.F16.E4M3.UNPACK_B R21, R21 ;  /* 0x00000015ff15723e */ /* 0x000fca00020006ff */
[----:B------:R-:W-:-:S05]  /*241d0*/  HADD2.F32 R21, -RZ, R21.H0_H0 ;  /* 0x20000015ff157230 */ /* 0x000fca0000004100 */
[----:B------:R-:W-:-:S04]  /*241e0*/  FMUL R21, R21, UR38 ;  /* 0x0000002615157c20 */ /* 0x000fc80008400000 */
[----:B------:R-:W-:-:S05]  /*241f0*/  FFMA R21, R79, UR39, R21 ;  /* 0x000000274f157c23 */ /* 0x000fca0008000015 */
[----:B------:R-:W-:-:S05]  /*24200*/  F2FP.SATFINITE.E4M3.F32.PACK_AB_MERGE_C R21, RZ, R21, RZ ;  /* 0x00000015ff15723e */ /* 0x000fca00048070ff */
[----:B------:R1:W-:Y:S02]  /*24210*/  @!P4 STG.E.U8 desc[UR46][R22.64+0x30], R21 ;  /* 0x000030151600c986 */ /* 0x0003e4000c10112e */
[----:B-1----:R-:W-:Y:S01]  /*24220*/  PRMT R21, RZ, 0x7610, R21 ;  /* 0x00007610ff157816 */ /* 0x002fe20000000015 */
[----:B------:R-:W1:Y:S05]  /*24230*/  @!P3 LDC.64 R22, c[0x0][0x5c0] ;  /* 0x00017000ff16bb82 */ /* 0x000e6a0000000a00 */
[----:B------:R-:W3:Y:S01]  /*24240*/  @!P1 LDG.E.U8 R21, desc[UR46][R10.64+0x31] ;  /* 0x0000312e0a159981 */ /* 0x000ee2000c1e1100 */
[----:B------:R-:W-:-:S05]  /*24250*/  IMAD.U32 R31, RZ, RZ, UR8 ;  /* 0x00000008ff1f7e24 */ /* 0x000fca000f8e00ff */
[----:B------:R-:W-:Y:S02]  /*24260*/  @!P1 IADD3 R31, P5, P6, R31, UR6, R24 ;  /* 0x000000061f1f9c10 */ /* 0x000fe4000febe018 */
[----:B------:R-:W-:Y:S02]  /*24270*/  LOP3.LUT R0, R0, 0xffbfffff, RZ, 0xc0, !PT ;  /* 0xffbfffff00007812 */ /* 0x000fe400078ec0ff */
[----:B------:R-:W-:Y:S02]  /*24280*/  @!P1 IADD3.X R34, R34, UR5, R30, P5, P6 ;  /* 0x0000000522229c10 */ /* 0x000fe4000afec41e */
[----:B0-----:R-:W-:Y:S02]  /*24290*/  @!P1 IADD3 R32, P4, R31, R32, RZ ;  /* 0x000000201f209210 */ /* 0x001fe40007f9e0ff */
[----:B------:R-:W-:Y:S02]  /*242a0*/  @P3 LOP3.LUT R0, R0, 0x400000, RZ, 0xfc, !PT ;  /* 0x0040000000003812 */ /* 0x000fe400078efcff */
[----:B-1----:R-:W-:Y:S01]  /*242b0*/  @!P3 IADD3 R80, P5, P6, R24, UR6, R22 ;  /* 0x000000061850bc10 */ /* 0x002fe2000febe016 */
[----:B------:R-:W-:-:S03]  /*242c0*/  @!P1 IMAD.X R33, R34, 0x1, R33, P4 ;  /* 0x0000000122219824 */ /* 0x000fc600020e0621 */
[----:B------:R-:W-:Y:S02]  /*242d0*/  @!P3 IADD3.X R81, R30, UR5, R23, P5, P6 ;  /* 0x000000051e51bc10 */ /* 0x000fe4000afec417 */
[----:B------:R-:W-:Y:S02]  /*242e0*/  ISETP.LT.OR P3, PT, R29, 0x39, !P2 ;  /* 0x000000391d00780c */ /* 0x000fe40005761670 */
[----:B---3--:R-:W-:-:S04]  /*242f0*/  LOP3.LUT R21, R21, 0xff, RZ, 0xc0, !PT ;  /* 0x000000ff15157812 */ /* 0x008fc800078ec0ff */
[----:B------:R-:W-:-:S05]  /*24300*/  F2FP.F16.E4M3.UNPACK_B R21, R21 ;  /* 0x00000015ff15723e */ /* 0x000fca00020006ff */
[----:B------:R-:W-:-:S05]  /*24310*/  HADD2.F32 R21, -RZ, R21.H0_H0 ;  /* 0x20000015ff157230 */ /* 0x000fca0000004100 */
[----:B------:R-:W-:-:S04]  /*24320*/  FMUL R21, R21, UR38 ;  /* 0x0000002615157c20 */ /* 0x000fc80008400000 */
[----:B--2---:R-:W-:-:S05]  /*24330*/  FFMA R21, R78, UR39, R21 ;  /* 0x000000274e157c23 */ /* 0x004fca0008000015 */
[----:B------:R-:W-:-:S05]  /*24340*/  F2FP.SATFINITE.E4M3.F32.PACK_AB_MERGE_C R21, RZ, R21, RZ ;  /* 0x00000015ff15723e */ /* 0x000fca00048070ff */
[----:B------:R0:W-:Y:S02]  /*24350*/  @!P1 STG.E.U8 desc[UR46][R32.64+0x31], R21 ;  /* 0x0000311520009986 */ /* 0x0001e4000c10112e */
[----:B0-----:R-:W-:-:S06]  /*24360*/  PRMT R21, RZ, 0x7610, R21 ;  /* 0x00007610ff157816 */ /* 0x001fcc0000000015 */
[----:B------:R-:W2:Y:S01]  /*24370*/  @!P3 LDG.E.U8 R21, desc[UR46][R8.64+0x38] ;  /* 0x0000382e0815b981 */ /* 0x000ea2000c1e1100 */
[----:B------:R-:W-:-:S13]  /*24380*/  ISETP.LT.OR P6, PT, R29, 0x4a, !P2 ;  /* 0x0000004a1d00780c */ /* 0x000fda00057c1670 */
[----:B------:R-:W0:Y:S01]  /*24390*/  @!P6 LDC.64 R22, c[0x0][0x5c0] ;  /* 0x00017000ff16eb82 */ /* 0x000e220000000a00 */
[----:B------:R-:W-:Y:S02]  /*243a0*/  ISETP.LT.OR P5, PT, R29, 0x51, !P2 ;  /* 0x000000511d00780c */ /* 0x000fe400057a1670 */
[----:B--2---:R-:W-:-:S04]  /*243b0*/  LOP3.LUT R21, R21, 0xff, RZ, 0xc0, !PT ;  /* 0x000000ff15157812 */ /* 0x004fc800078ec0ff */
[----:B------:R-:W-:-:S05]  /*243c0*/  F2FP.F16.E4M3.UNPACK_B R21, R21 ;  /* 0x00000015ff15723e */ /* 0x000fca00020006ff */
[----:B------:R-:W-:-:S05]  /*243d0*/  HADD2.F32 R21, -RZ, R21.H0_H0 ;  /* 0x20000015ff157230 */ /* 0x000fca0000004100 */
[----:B------:R-:W-:-:S04]  /*243e0*/  FMUL R21, R21, UR38 ;  /* 0x0000002615157c20 */ /* 0x000fc80008400000 */
[----:B----4-:R-:W-:-:S05]  /*243f0*/  FFMA R21, R82, UR39, R21 ;  /* 0x0000002752157c23 */ /* 0x010fca0008000015 */
[----:B------:R-:W-:-:S05]  /*24400*/  F2FP.SATFINITE.E4M3.F32.PACK_AB_MERGE_C R21, RZ, R21, RZ ;  /* 0x00000015ff15723e */ /* 0x000fca00048070ff */
[----:B------:R1:W-:Y:S01]  /*24410*/  @!P3 STG.E.U8 desc[UR46][R40.64+0x38], R21 ;  /* 0x000038152800b986 */ /* 0x0003e2000c10112e */
[----:B------:R-:W-:Y:S02]  /*24420*/  ISETP.LT.OR P3, PT, R29, 0x3a, !P2 ;  /* 0x0000003a1d00780c */ /* 0x000fe40005761670 */
[----:B-1----:R-:W-:-:S11]  /*24430*/  PRMT R21, RZ, 0x7610, R21 ;  /* 0x00007610ff157816 */ /* 0x002fd60000000015 */
[----:B------:R-:W2:Y:S01]  /*24440*/  @!P3 LDG.E.U8 R21, desc[UR46][R8.64+0x39] ;  /* 0x0000392e0815b981 */ /* 0x000ea2000c1e1100 */
[----:B0-----:R-:W-:-:S04]  /*24450*/  @!P6 IADD3 R78, P1, P4, R24, UR6, R22 ;  /* 0x00000006184eec10 */ /* 0x001fc8000fc3e016 */
[----:B------:R-:W-:Y:S02]  /*24460*/  @!P6 IADD3.X R79, R30, UR5, R23, P1, P4 ;  /* 0x000000051e4fec10 */ /* 0x000fe40008fe8417 */
[----:B------:R-:W0:Y:S01]  /*24470*/  @!P5 LDC.64 R22, c[0x0][0x5c0] ;  /* 0x00017000ff16db82 */ /* 0x000e220000000a00 */
[----:B------:R-:W-:-:S04]  /*24480*/  LOP3.LUT R0, R0, 0xfffffbff, RZ, 0xc0, !PT ;  /* 0xfffffbff00007812 */ /* 0x000fc800078ec0ff */
[----:B------:R-:W-:-:S04]  /*24490*/  @P6 LOP3.LUT R0, R0, 0x400, RZ, 0xfc, !PT ;  /* 0x0000040000006812 */ /* 0x000fc800078efcff */
        /* <DEDUP_REMOVED lines=8> */
[----:B------:R-:W-:-:S13]  /*24520*/  ISETP.LT.OR P4, PT, R29, 0x39, !P0 ;  /* 0x000000391d00780c */ /* 0x000fda0004781670 */
[----:B------:R-:W0:Y:S01]  /*24530*/  @!P4 LDC.64 R22, c[0x0][0x5c0] ;  /* 0x00017000ff16cb82 */ /* 0x000e220000000a00 */
[----:B------:R-:W-:Y:S01]  /*24540*/  LOP3.LUT R0, R0, 0xffffefff, RZ, 0xc0, !PT ;  /* 0xffffefff00007812 */ /* 0x000fe200078ec0ff */
[----:B------:R-:W-:-:S03]  /*24550*/  IMAD.U32 R31, RZ, RZ, UR7 ;  /* 0x00000007ff1f7e24 */ /* 0x000fc6000f8e00ff */
[----:B------:R-:W-:Y:S02]  /*24560*/  @P5 LOP3.LUT R0, R0, 0x1000, RZ, 0xfc, !PT ;  /* 0x0000100000005812 */ /* 0x000fe400078efcff */
[----:B--2---:R-:W-:-:S04]  /*24570*/  LOP3.LUT R21, R21, 0xff, RZ, 0xc0, !PT ;  /* 0x000000ff15157812 */ /* 0x004fc800078ec0ff */
[----:B------:R-:W-:-:S05]  /*24580*/  F2FP.F16.E4M3.UNPACK_B R21, R21 ;  /* 0x00000015ff15723e */ /* 0x000fca00020006ff */
[----:B------:R-:W-:-:S05]  /*24590*/  HADD2.F32 R21, -RZ, R21.H0_H0 ;  /* 0x20000015ff157230 */ /* 0x000fca0000004100 */
[----:B------:R-:W-:-:S04]  /*245a0*/  FMUL R21, R21, UR38 ;  /* 0x0000002615157c20 */ /* 0x000fc80008400000 */
[----:B------:R-:W-:Y:S02]  /*245b0*/  FFMA R21, R90, UR39, R21 ;  /* 0x000000275a157c23 */ /* 0x000fe40008000015 */
[----:B------:R-:W2:Y:S03]  /*245c0*/  LDL.LU R90, [R1+0x2dc] ;  /* 0x0002dc00015a7983 */ /* 0x000ea60000300800 */
[----:B------:R-:W-:Y:S01]  /*245d0*/  F2FP.SATFINITE.E4M3.F32.PACK_AB_MERGE_C R21, RZ, R21, RZ ;  /* 0x00000015ff15723e */ /* 0x000fe200048070ff */
[----:B------:R-:W-:Y:S01]  /*245e0*/  IMAD.U32 R34, RZ, RZ, UR7 ;  /* 0x00000007ff227e24 */ /* 0x000fe2000f8e00ff */
[----:B------:R-:W3:Y:S04]  /*245f0*/  LDL.LU R94, [R1+0x2e0] ;  /* 0x0002e000015e7983 */ /* 0x000ee80000300800 */
[----:B------:R1:W-:Y:S04]  /*24600*/  @!P3 STG.E.U8 desc[UR46][R36.64+0x39], R21 ;  /* 0x000039152400b986 */ /* 0x0003e8000c10112e */
[----:B------:R-:W4:Y:S01]  /*24610*/  LDL.LU R98, [R1+0x2e4] ;  /* 0x0002e40001627983 */ /* 0x000f220000300800 */
[----:B-1----:R-:W-:Y:S01]  /*24620*/  IMAD.U32 R21, RZ, RZ, UR8 ;  /* 0x00000008ff157e24 */ /* 0x002fe2000f8e00ff */
[----:B------:R-:W-:-:S02]  /*24630*/  LOP3.LUT P3, RZ, R0, 0x4, RZ, 0xc0, !PT ;  /* 0x0000000400ff7812 */ /* 0x000fc4000786c0ff */
[----:B------:R-:W4:Y:S02]  /*24640*/  LDL.LU R99, [R1+0x2e8] ;  /* 0x0002e80001637983 */ /* 0x000f240000300800 */
        /* <DEDUP_REMOVED lines=12> */
[----:B------:R-:W-:-:S05]  /*24710*/  FFMA R21, R91, UR39, R21 ;  /* 0x000000275b157c23 */ /* 0x000fca0008000015 */
[----:B------:R-:W-:-:S05]  /*24720*/  F2FP.SATFINITE.E4M3.F32.PACK_AB_MERGE_C R21, RZ, R21, RZ ;  /* 0x00000015ff15723e */ /* 0x000fca00048070ff */
[----:B------:R1:W-:Y:S02]  /*24730*/  @!P4 STG.E.U8 desc[UR46][R22.64+0x38], R21 ;  /* 0x000038151600c986 */ /* 0x0003e4000c10112e */
[----:B-1----:R-:W-:-:S06]  /*24740*/  PRMT R21, RZ, 0x7610, R21 ;  /* 0x00007610ff157816 */ /* 0x002fcc0000000015 */
[----:B------:R-:W2:Y:S01]  /*24750*/  @!P1 LDG.E.U8 R21, desc[UR46][R10.64+0x39] ;  /* 0x0000392e0a159981 */ /* 0x000ea2000c1e1100 */
[----:B------:R-:W-:-:S13]  /*24760*/  ISETP.LT.OR P0, PT, R29, 0x59, !P2 ;  /* 0x000000591d00780c */ /* 0x000fda0005701670 */
[----:B------:R-:W1:Y:S01]  /*24770*/  @!P0 LDC.64 R22, c[0x0][0x5c0] ;  /* 0x00017000ff168b82 */ /* 0x000e620000000a00 */
[----:B------:R-:W-:-:S05]  /*24780*/  IMAD.U32 R31, RZ, RZ, UR8 ;  /* 0x00000008ff1f7e24 */ /* 0x000fca000f8e00ff */
        /* <DEDUP_REMOVED lines=16> */
[----:B------:R-:W-:-:S04]  /*24890*/  LOP3.LUT R2, R2, 0xffffffef, RZ, 0xc0, !PT ;  /* 0xffffffef02027812 */ /* 0x000fc800078ec0ff */
[----:B------:R-:W-:Y:S02]  /*248a0*/  @P0 LOP3.LUT R2, R2, 0x10, RZ, 0xfc, !PT ;  /* 0x0000001002020812 */ /* 0x000fe400078efcff */
[----:B------:R-:W-:-:S13]  /*248b0*/  ISETP.LT.OR P0, PT, R29, 0x5a, !P2 ;  /* 0x0000005a1d00780c */ /* 0x000fda0005701670 */
[----:B------:R-:W0:Y:S01]  /*248c0*/  @!P0 LDC.64 R22, c[0x0][0x5c0] ;  /* 0x00017000ff168b82 */ /* 0x000e220000000a00 */
[----:B------:R-:W-:Y:S02]  /*248d0*/  LOP3.LUT R2, R2, 0xfffffffb, RZ, 0xc0, !PT ;  /* 0xfffffffb02027812 */ /* 0x000fe400078ec0ff */
[----:B------:R-:W-:Y:S02]  /*248e0*/  LOP3.LUT R3, R3, 0xfdffffff, RZ, 0xc0, !PT ;  /* 0xfdffffff03037812 */ /* 0x000fe400078ec0ff */
[----:B------:R-:W-:Y:S02]  /*248f0*/  @P0 LOP3.LUT R2, R2, 0x4, RZ, 0xfc, !PT ;  /* 0x0000000402020812 */ /* 0x000fe400078efcff */
[----:B------:R-:W-:Y:S02]  /*24900*/  @P2 LOP3.LUT R3, R3, 0x2000000, RZ, 0xfc, !PT ;  /* 0x0200000003032812 */ /* 0x000fe400078efcff */
[----:B0-----:R-:W-:-:S04]  /*24910*/  @!P0 IADD3 R90, P1, P4, R24, UR6, R22 ;  /* 0x00000006185a8c10 */ /* 0x001fc8000fc3e016 */
[----:B------:R-:W-:Y:S02]  /*24920*/  @!P0 IADD3.X R91, R30, UR5, R23, P1, P4 ;  /* 0x000000051e5b8c10 */ /* 0x000fe40008fe8417 */
[----:B------:R-:W-:Y:S02]  /*24930*/  ISETP.GE.AND P0, PT, R28, 0x101, PT ;  /* 0x000001011c00780c */ /* 0x000fe40003f06270 */
[----:B--2---:R-:W-:-:S04]  /*24940*/  LOP3.LUT R21, R21, 0xff, RZ, 0xc0, !PT ;  /* 0x000000ff15157812 */ /* 0x004fc800078ec0ff */
[----:B------:R-:W-:-:S05]  /*24950*/  F2FP.F16.E4M3.UNPACK_B R21, R21 ;  /* 0x00000015ff15723e */ /* 0x000fca00020006ff */
[----:B------:R-:W-:-:S05]  /*24960*/  HADD2.F32 R21, -RZ, R21.H0_H0 ;  /* 0x20000015ff157230 */ /* 0x000fca0000004100 */
[----:B------:R-:W-:-:S04]  /*24970*/  FMUL R21, R21, UR38 ;  /* 0x0000002615157c20 */ /* 0x000fc80008400000 */
[----:B---3--:R-:W-:-:S05]  /*24980*/  FFMA R21, R94, UR39, R21 ;  /* 0x000000275e157c23 */ /* 0x008fca0008000015 */
[----:B------:R-:W-:-:S05]  /*24990*/  F2FP.SATFINITE.E4M3.F32.PACK_AB_MERGE_C R21, RZ, R21, RZ ;  /* 0x00000015ff15723e */ /* 0x000fca00048070ff */
[----:B------:R0:W-:Y:S02]  /*249a0*/  @!P6 STG.E.U8 desc[UR46][R58.64+0x20], R21 ;  /* 0x000020153a00e986 */ /* 0x0001e4000c10112e */
[----:B0-----:R-:W-:-:S06]  /*249b0*/  PRMT R21, RZ, 0x7610, R21 ;  /* 0x00007610ff157816 */ /* 0x001fcc0000000015 */
[----:B------:R-:W2:Y:S01]  /*249c0*/  @!P3 LDG.E.U8 R21, desc[UR46][R12.64+0x21] ;  /* 0x0000212e0c15b981 */ /* 0x000ea2000c1e1100 */
        /* <DEDUP_REMOVED lines=12> */
[----:B------:R-:W-:-:S04]  /*24a90*/  ISETP.GE.AND P2, PT, R28, 0x109, PT ;  /* 0x000001091c00780c */ /* 0x000fc80003f46270 */
[----:B------:R-:W-:-:S13]  /*24aa0*/  ISETP.LT.OR P4, PT, R29, 0x21, !P2 ;  /* 0x000000211d00780c */ /* 0x000fda0005781670 */
[----:B------:R-:W0:Y:S01]  /*24ab0*/  @!P4 LDC.64 R22, c[0x0][0x5c0] ;  /* 0x00017000ff16cb82 */ /* 0x000e220000000a00 */
[----:B------:R-:W-:Y:S01]  /*24ac0*/  IMAD.U32 R31, RZ, RZ, UR7 ;  /* 0x00000007ff1f7e24 */ /* 0x000fe2000f8e00ff */
[----:B--2---:R-:W-:-:S04]  /*24ad0*/  LOP3.LUT R21, R21, 0xff, RZ, 0xc0, !PT ;  /* 0x000000ff15157812 */ /* 0x004fc800078ec0ff */
[----:B------:R-:W-:-:S05]  /*24ae0*/  F2FP.F16.E4M3.UNPACK_B R21, R21 ;  /* 0x00000015ff15723e */ /* 0x000fca00020006ff */
[----:B------:R-:W-:-:S05]  /*24af0*/  HADD2.F32 R21, -RZ, R21.H0_H0 ;  /* 0x20000015ff157230 */ /* 0x000fca0000004100 */
[----:B------:R-:W-:-:S04]  /*24b00*/  FMUL R21, R21, UR38 ;  /* 0x0000002615157c20 */ /* 0x000fc80008400000 */
[----:B----4-:R-:W-:Y:S02]  /*24b10*/  FFMA R21, R98, UR39, R21 ;  /* 0x0000002762157c23 */ /* 0x010fe40008000015 */
[----:B------:R-:W2:Y:S03]  /*24b20*/  LDL.LU R98, [R1+0x2ec] ;  /* 0x0002ec0001627983 */ /* 0x000ea60000300800 */
[----:B------:R-:W-:Y:S01]  /*24b30*/  F2FP.SATFINITE.E4M3.F32.PACK_AB_MERGE_C R21, RZ, R21, RZ ;  /* 0x00000015ff15723e */ /* 0x000fe200048070ff */
[----:B------:R-:W-:Y:S01]  /*24b40*/  IMAD.U32 R34, RZ, RZ, UR7 ;  /* 0x00000007ff227e24 */ /* 0x000fe2000f8e00ff */
[----:B------:R-:W3:Y:S04]  /*24b50*/  LDL.LU R102, [R1+0x2f0] ;  /* 0x0002f00001667983 */ /* 0x000ee80000300800 */
[----:B------:R1:W-:Y:S04]  /*24b60*/  @!P3 STG.E.U8 desc[UR46][R56.64+0x21], R21 ;  /* 0x000021153800b986 */ /* 0x0003e8000c10112e */
[----:B------:R-:W4:Y:S01]  /*24b70*/  LDL.LU R114, [R1+0x2f4] ;  /* 0x0002f40001727983 */ /* 0x000f220000300800 */
[----:B-1----:R-:W-:Y:S01]  /*24b80*/  IMAD.U32 R21, RZ, RZ, UR8 ;  /* 0x00000008ff157e24 */ /* 0x002fe2000f8e00ff */
[----:B------:R-:W-:-:S02]  /*24b90*/  ISETP.LT.OR P3, PT, R29, 0x49, !P0 ;  /* 0x000000491d00780c */ /* 0x000fc40004761670 */
[----:B------:R-:W4:Y:S02]  /*24ba0*/  LDL.LU R115, [R1+0x2f8] ;  /* 0x0002f80001737983 */ /* 0x000f240000300800 */
[----:B------:R-:W-:-:S04]  /*24bb0*/  @!P4 IADD3 R21, P1, P5, R21, UR10, R24 ;  /* 0x0000000a1515cc10 */ /* 0x000fc8000fd3e018 */
[----:B------:R-:W-:Y:S02]  /*24bc0*/  @!P4 IADD3.X R31, R31, UR9, R30, P1, P5 ;  /* 0x000000091f1fcc10 */ /* 0x000fe40008fea41e */
[----:B0-----:R-:W-:Y:S02]  /*24bd0*/  @!P4 IADD3 R22, P1, R21, R22, RZ ;  /* 0x000000161516c210 */ /* 0x001fe40007f3e0ff */
[----:B------:R-:W-:-:S06]  /*24be0*/  PRMT R21, RZ, 0x7610, R21 ;  /* 0x00007610ff157816 */ /* 0x000fcc0000000015 */
[----:B------:R-:W2:Y:S01]  /*24bf0*/  @!P4 LDG.E.U8 R21, desc[UR46][R14.64+0x20] ;  /* 0x0000202e0e15c981 */ /* 0x000ea2000c1e1100 */
[----:B------:R-:W-:Y:S01]  /*24c00*/  @!P4 IMAD.X R23, R31, 0x1, R23, P1 ;  /* 0x000000011f17c824 */ /* 0x000fe200008e0617 */
        /* <DEDUP_REMOVED lines=11> */
[----:B------:R-:W2:Y:S01]  /*24cc0*/  @!P1 LDG.E.U8 R21, desc[UR46][R14.64+0x21] ;  /* 0x0000212e0e159981 */ /* 0x000ea2000c1e1100 */
[----:B------:R-:W-:-:S05]  /*24cd0*/  IMAD.U32 R31, RZ, RZ, UR8 ;  /* 0x00000008ff1f7e24 */ /* 0x000fca000f8e00ff */
[----:B------:R-:W-:-:S04]  /*24ce0*/  @!P1 IADD3 R31, P5, P6, R31, UR10, R24 ;  /* 0x0000000a1f1f9c10 */ /* 0x000fc8000febe018 */
[----:B------:R-:W-:Y:S02]  /*24cf0*/  @!P1 IADD3.X R34, R34, UR9, R30, P5, P6 ;  /* 0x0000000922229c10 */ /* 0x000fe4000afec41e */
[----:B0-----:R-:W-:Y:S02]  /*24d00*/  @!P1 IADD3 R32, P4, R31, R32, RZ ;  /* 0x000000201f209210 */ /* 0x001fe40007f9e0ff */
[----:B-1----:R-:W-:-:S03]  /*24d10*/  @!P3 IADD3 R100, P5, P6, R24, UR10, R22 ;  /* 0x0000000a1864bc10 */ /* 0x002fc6000febe016 */
[----:B------:R-:W-:Y:S01]  /*24d20*/  @!P1 IMAD.X R33, R34, 0x1, R33, P4 ;  /* 0x0000000122219824 */ /* 0x000fe200020e0621 */
        /* <DEDUP_REMOVED lines=11> */
[----:B------:R-:W-:Y:S02]  /*24de0*/  LOP3.LUT P6, RZ, R0, 0x8, RZ, 0xc0, !PT ;  /* 0x0000000800ff7812 */ /* 0x000fe400078cc0ff */
[----:B------:R-:W-:-:S04]  /*24df0*/  LOP3.LUT R2, R2, 0xffff7fff, RZ, 0xc0, !PT ;  /* 0xffff7fff02027812 */ /* 0x000fc800078ec0ff */
[----:B------:R-:W-:Y:S02]  /*24e00*/  @P3 LOP3.LUT R2, R2, 0x8000, RZ, 0xfc, !PT ;  /* 0x0000800002023812 */ /* 0x000fe400078efcff */
[----:B------:R-:W-:-:S13]  /*24e10*/  ISETP.LT.OR P3, PT, R29, 0x4a, !P0 ;  /* 0x0000004a1d00780c */ /* 0x000fda0004761670 */
[----:B------:R-:W0:Y:S01]  /*24e20*/  @!P3 LDC.64 R22, c[0x0][0x5c0] ;  /* 0x00017000ff16bb82 */ /* 0x000e220000000a00 */
[----:B------:R-:W-:-:S04]  /*24e30*/  LOP3.LUT R2, R2, 0xffffdfff, RZ, 0xc0, !PT ;  /* 0xffffdfff02027812 */ /* 0x000fc800078ec0ff */
[----:B------:R-:W-:Y:S02]  /*24e40*/  @P3 LOP3.LUT R2, R2, 0x2000, RZ, 0xfc, !PT ;  /* 0x0000200002023812 */ /* 0x000fe400078efcff */
        /* <DEDUP_REMOVED lines=9> */
[----:B0-----:R-:W-:-:S04]  /*24ee0*/  @!P3 IADD3 R98, P1, P4, R24, UR10, R22 ;  /* 0x0000000a1862bc10 */ /* 0x001fc8000fc3e016 */
        /* <DEDUP_REMOVED lines=9> */
[----:B------:R-:W-:Y:S02]  /*24f80*/  ISETP.LT.OR P4, PT, R29, 0x29, !P2 ;  /* 0x000000291d00780c */ /* 0x000fe40005781670 */
[----:B------:R-:W-:-:S11]  /*24f90*/  LOP3.LUT R2, R2, 0xefffffff, RZ, 0xc0, !PT ;  /* 0xefffffff02027812 */ /* 0x000fd600078ec0ff */
[----:B------:R-:W0:Y:S01]  /*24fa0*/  @!P4 LDC.64 R22, c[0x0][0x5c0] ;  /* 0x00017000ff16cb82 */ /* 0x000e220000000a00 */
[----:B------:R-:W-:-:S04]  /*24fb0*/  @P3 LOP3.LUT R2, R2, 0x10000000, RZ, 0xfc, !PT ;  /* 0x1000000002023812 */ /* 0x000fc800078efcff */
[----:B------:R-:W-:Y:S01]  /*24fc0*/  LOP3.LUT R2, R2, 0xf7ffffff, RZ, 0xc0, !PT ;  /* 0xf7ffffff02027812 */ /* 0x000fe200078ec0ff */
[----:B------:R-:W-:-:S03]  /*24fd0*/  IMAD.U32 R31, RZ, RZ, UR7 ;  /* 0x00000007ff1f7e24 */ /* 0x000fc6000f8e00ff */
[----:B------:R-:W-:Y:S02]  /*24fe0*/  @P5 LOP3.LUT R2, R2, 0x8000000, RZ, 0xfc, !PT ;  /* 0x0800000002025812 */ /* 0x000fe400078efcff */
        /* <DEDUP_REMOVED lines=8> */
[----:B------:R-:W-:Y:S01]  /*25070*/  ISETP.LT.OR P0, PT, R29, 0x59, !P0 ;  /* 0x000000591d00780c */ /* 0x000fe20004701670 */
[----:B------:R-:W3:Y:S04]  /*25080*/  LDL.LU R122, [R1+0x300] ;  /* 0x00030000017a7983 */ /* 0x000ee80000300800 */
[----:B------:R1:W-:Y:S01]  /*25090*/  @!P6 STG.E.U8 desc[UR46][R44.64+0x29], R21 ;  /* 0x000029152c00e986 */ /* 0x0003e2000c10112e */
[----:B------:R-:W-:-:S03]  /*250a0*/  LOP3.LUT R20, R20, 0xffffffbf, RZ, 0xc0, !PT ;  /* 0xffffffbf14147812 */ /* 0x000fc600078ec0ff */
[----:B------:R-:W4:Y:S01]  /*250b0*/  LDL.LU R123, [R1+0x304] ;  /* 0x00030400017b7983 */ /* 0x000f220000300800 */
[----:B-1----:R-:W-:-:S05]  /*250c0*/  IMAD.U32 R21, RZ, RZ, UR8 ;  /* 0x00000008ff157e24 */ /* 0x002fca000f8e00ff */
        /* <DEDUP_REMOVED lines=35> */
[----:B------:R-:W-:Y:S02]  /*25300*/  @P0 LOP3.LUT R20, R20, 0x40, RZ, 0xfc, !PT ;  /* 0x0000004014140812 */ /* 0x000fe400078efcff */
[----:B------:R-:W-:Y:S02]  /*25310*/  LOP3.LUT P0, RZ, R0, 0x4000, RZ, 0xc0, !PT ;  /* 0x0000400000ff7812 */ /* 0x000fe4000780c0ff */
[----:B------:R-:W-:-:S04]  /*25320*/  ISETP.GE.AND P5, PT, R28, 0x101, PT ;  /* 0x000001011c00780c */ /* 0x000fc80003fa6270 */
[----:B------:R-:W-:-:S13]  /*25330*/  ISETP.LT.OR P5, PT, R29, 0x5a, !P5 ;  /* 0x0000005a1d00780c */ /* 0x000fda0006fa1670 */
[----:B------:R-:W0:Y:S01]  /*25340*/  @!P5 LDC.64 R22, c[0x0][0x5c0] ;  /* 0x00017000ff16db82 */ /* 0x000e220000000a00 */
[----:B------:R-:W-:Y:S02]  /*25350*/  LOP3.LUT R20, R20, 0xffffffdf, RZ, 0xc0, !PT ;  /* 0xffffffdf14147812 */ /* 0x000fe400078ec0ff */
[----:B------:R-:W-:Y:S02]  /*25360*/  LOP3.LUT P3, RZ, R3, 0x10000000, RZ, 0xc0, !PT ;  /* 0x1000000003ff7812 */ /* 0x000fe4000786c0ff */
[----:B------:R-:W-:Y:S02]  /*25370*/  @P5 LOP3.LUT R20, R20, 0x20, RZ, 0xfc, !PT ;  /* 0x0000002014145812 */ /* 0x000fe400078efcff */
[----:B0-----:R-:W-:Y:S02]  /*25380*/  @!P5 IADD3 R114, P1, P4, R24, UR10, R22 ;  /* 0x0000000a1872dc10 */ /* 0x001fe4000fc3e016 */
[----:B--2---:R-:W-:-:S04]  /*25390*/  LOP3.LUT R21, R21, 0xff, RZ, 0xc0, !PT ;  /* 0x000000ff15157812 */ /* 0x004fc800078ec0ff */
[----:B------:R-:W-:-:S05]  /*253a0*/  F2FP.F16.E4M3.UNPACK_B R21, R21 ;  /* 0x00000015ff15723e */ /* 0x000fca00020006ff */
[----:B------:R-:W-:-:S05]  /*253b0*/  HADD2.F32 R21, -RZ, R21.H0_H0 ;  /* 0x20000015ff157230 */ /* 0x000fca0000004100 */
[----:B------:R-:W-:-:S04]  /*253c0*/  FMUL R21, R21, UR38 ;  /* 0x0000002615157c20 */ /* 0x000fc80008400000 */
[----:B---3--:R-:W-:Y:S01]  /*253d0*/  FFMA R21, R122, UR39, R21 ;  /* 0x000000277a157c23 */ /* 0x008fe20008000015 */
[----:B------:R-:W-:Y:S01]  /*253e0*/  @!P5 IADD3.X R115, R30, UR9, R23, P1, P4 ;  /* 0x000000091e73dc10 */ /* 0x000fe20008fe8417 */
[----:B------:R-:W-:Y:S01]  /*253f0*/  IMAD.U32 R31, RZ, RZ, UR7 ;  /* 0x00000007ff1f7e24 */ /* 0x000fe2000f8e00ff */
[----:B------:R-:W-:Y:S01]  /*25400*/  LOP3.LUT R3, R3, 0xffffffdf, RZ, 0xc0, !PT ;  /* 0xffffffdf03037812 */ /* 0x000fe200078ec0ff */
[----:B------:R-:W2:Y:S01]  /*25410*/  LDL.LU R122, [R1+0x308] ;  /* 0x00030800017a7983 */ /* 0x000ea20000300800 */
[----:B------:R-:W-:-:S05]  /*25420*/  F2FP.SATFINITE.E4M3.F32.PACK_AB_MERGE_C R21, RZ, R21, RZ ;  /* 0x00000015ff15723e */ /* 0x000fca00048070ff */
[----:B------:R0:W-:Y:S02]  /*25430*/  @!P6 STG.E.U8 desc[UR46][R64.64+0x30], R21 ;  /* 0x000030154000e986 */ /* 0x0001e4000c10112e */
[----:B0-----:R-:W-:-:S06]  /*25440*/  PRMT R21, RZ, 0x7610, R21 ;  /* 0x00007610ff157816 */ /* 0x001fcc0000000015 */
[----:B------:R-:W3:Y:S01]  /*25450*/  @!P0 LDG.E.U8 R21, desc[UR46][R12.64+0x31] ;  /* 0x0000312e0c158981 */ /* 0x000ee2000c1e1100 */
[----:B------:R-:W-:-:S13]  /*25460*/  ISETP.LT.OR P5, PT, R29, 0x61, !P3 ;  /* 0x000000611d00780c */ /* 0x000fda0005fa1670 */
[----:B------:R-:W0:Y:S01]  /*25470*/  @!P5 LDC.64 R22, c[0x0][0x5c0] ;  /* 0x00017000ff16db82 */ /* 0x000e220000000a00 */
        /* <DEDUP_REMOVED lines=9> */
[----:B------:R-:W-:-:S04]  /*25510*/  LOP3.LUT R3, R3, 0xffffffef, RZ, 0xc0, !PT ;  /* 0xffffffef03037812 */ /* 0x000fc800078ec0ff */
[----:B------:R-:W-:Y:S02]  /*25520*/  @P5 LOP3.LUT R3, R3, 0x10, RZ, 0xfc, !PT ;  /* 0x0000001003035812 */ /* 0x000fe400078efcff */
[----:B---3--:R-:W-:-:S04]  /*25530*/  LOP3.LUT R21, R21, 0xff, RZ, 0xc0, !PT ;  /* 0x000000ff15157812 */ /* 0x008fc800078ec0ff */
[----:B------:R-:W-:-:S05]  /*25540*/  F2FP.F16.E4M3.UNPACK_B R21, R21 ;  /* 0x00000015ff15723e */ /* 0x000fca00020006ff */
[----:B------:R-:W-:-:S05]  /*25550*/  HADD2.F32 R21, -RZ, R21.H0_H0 ;  /* 0x20000015ff157230 */ /* 0x000fca0000004100 */
[----:B------:R-:W-:-:S04]  /*25560*/  FMUL R21, R21, UR38 ;  /* 0x0000002615157c20 */ /* 0x000fc80008400000 */
[----:B----4-:R-:W-:Y:S02]  /*25570*/  FFMA R21, R123, UR39, R21 ;  /* 0x000000277b157c23 */ /* 0x010fe40008000015 */
[----:B------:R-:W3:Y:S03]  /*25580*/  LDL.LU R123, [R1+0x30c] ;  /* 0x00030c00017b7983 */ /* 0x000ee60000300800 */
[----:B------:R-:W-:-:S05]  /*25590*/  F2FP.SATFINITE.E4M3.F32.PACK_AB_MERGE_C R21, RZ, R21, RZ ;  /* 0x00000015ff15723e */ /* 0x000fca00048070ff */
[----:B------:R1:W-:Y:S02]  /*255a0*/  @!P0 STG.E.U8 desc[UR46][R62.64+0x31], R21 ;  /* 0x000031153e008986 */ /* 0x0003e4000c10112e */
[----:B-1----:R-:W-:-:S05]  /*255b0*/  IMAD.U32 R21, RZ, RZ, UR8 ;  /* 0x00000008ff157e24 */ /* 0x002fca000f8e00ff */
[----:B------:R-:W-:-:S04]  /*255c0*/  @!P4 IADD3 R21, P1, P5, R21, UR10, R24 ;  /* 0x0000000a1515cc10 */ /* 0x000fc8000fd3e018 */
[----:B------:R-:W-:Y:S02]  /*255d0*/  @!P4 IADD3.X R31, R31, UR9, R30, P1, P5 ;  /* 0x000000091f1fcc10 */ /* 0x000fe40008fea41e */
[----:B0-----:R-:W-:Y:S02]  /*255e0*/  @!P4 IADD3 R22, P1, R21, R22, RZ ;  /* 0x000000161516c210 */ /* 0x001fe40007f3e0ff */
[----:B------:R-:W-:-:S06]  /*255f0*/  PRMT R21, RZ, 0x7610, R21 ;  /* 0x00007610ff157816 */ /* 0x000fcc0000000015 */
[----:B------:R-:W4:Y:S01]  /*25600*/  @!P4 LDG.E.U8 R21, desc[UR46][R14.64+0x30] ;  /* 0x0000302e0e15c981 */ /* 0x000f22000c1e1100 */
[----:B------:R-:W-:Y:S01]  /*25610*/  @!P4 IMAD.X R23, R31, 0x1, R23, P1 ;  /* 0x000000011f17c824 */ /* 0x000fe200008e0617 */
[C---:B------:R-:W-:Y:S02]  /*25620*/  ISETP.LT.OR P1, PT, R29.reuse, 0x32, !P2 ;  /* 0x000000321d00780c */ /* 0x040fe40005721670 */
[----:B------:R-:W-:-:S11]  /*25630*/  ISETP.LT.OR P0, PT, R29, 0x69, !P3 ;  /* 0x000000691d00780c */ /* 0x000fd60005f01670 */
[----:B------:R-:W0:Y:S01]  /*25640*/  @!P1 LDC.64 R32, c[0x0][0x5c0] ;  /* 0x00017000ff209b82 */ /* 0x000e220000000a00 */
[----:B----4-:R-:W-:-:S04]  /*25650*/  LOP3.LUT R21, R21, 0xff, RZ, 0xc0, !PT ;  /* 0x000000ff15157812 */ /* 0x010fc800078ec0ff */
[----:B------:R-:W-:-:S05]  /*25660*/  F2FP.F16.E4M3.UNPACK_B R21, R21 ;  /* 0x00000015ff15723e */ /* 0x000fca00020006ff */
[----:B------:R-:W-:-:S05]  /*25670*/  HADD2.F32 R21, -RZ, R21.H0_H0 ;  /* 0x20000015ff157230 */ /* 0x000fca0000004100 */
[----:B------:R-:W-:-:S04]  /*25680*/  FMUL R21, R21, UR38 ;  /* 0x0000002615157c20 */ /* 0x000fc80008400000 */
[----:B--2---:R-:W-:Y:S01]  /*25690*/  FFMA R21, R122, UR39, R21 ;  /* 0x000000277a157c23 */ /* 0x004fe20008000015 */
[----:B------:R-:W-:Y:S01]  /*256a0*/  IMAD.U32 R31, RZ, RZ, UR8 ;  /* 0x00000008ff1f7e24 */ /* 0x000fe2000f8e00ff */
[----:B------:R-:W2:Y:S03]  /*256b0*/  LDL.LU R122, [R1+0x310] ;  /* 0x00031000017a7983 */ /* 0x000ea60000300800 */
[----:B------:R-:W-:-:S05]  /*256c0*/  F2FP.SATFINITE.E4M3.F32.PACK_AB_MERGE_C R21, RZ, R21, RZ ;  /* 0x00000015ff15723e */ /* 0x000fca00048070ff */
[----:B------:R1:W-:Y:S02]  /*256d0*/  @!P4 STG.E.U8 desc[UR46][R22.64+0x30], R21 ;  /* 0x000030151600c986 */ /* 0x0003e4000c10112e */
[----:B-1----:R-:W-:Y:S01]  /*256e0*/  PRMT R21, RZ, 0x7610, R21 ;  /* 0x00007610ff157816 */ /* 0x002fe20000000015 */
[----:B------:R-:W1:Y:S05]  /*256f0*/  @!P0 LDC.64 R22, c[0x0][0x5c0] ;  /* 0x00017000ff168b82 */ /* 0x000e6a0000000a00 */
[----:B------:R-:W4:Y:S01]  /*25700*/  @!P1 LDG.E.U8 R21, desc[UR46][R14.64+0x31] ;  /* 0x0000312e0e159981 */ /* 0x000f22000c1e1100 */
[----:B------:R-:W-:Y:S01]  /*25710*/  IMAD.U32 R34, RZ, RZ, UR7 ;  /* 0x00000007ff227e24 */ /* 0x000fe2000f8e00ff */
[----:B------:R-:W-:-:S04]  /*25720*/  @!P1 IADD3 R31, P5, P6, R31, UR10, R24 ;  /* 0x0000000a1f1f9c10 */ /* 0x000fc8000febe018 */
[----:B------:R-:W-:Y:S02]  /*25730*/  @!P1 IADD3.X R34, R34, UR9, R30, P5, P6 ;  /* 0x0000000922229c10 */ /* 0x000fe4000afec41e */
[----:B0-----:R-:W-:-:S05]  /*25740*/  @!P1 IADD3 R32, P4, R31, R32, RZ ;  /* 0x000000201f209210 */ /* 0x001fca0007f9e0ff */
[----:B------:R-:W-:Y:S01]  /*25750*/  @!P1 IMAD.X R33, R34, 0x1, R33, P4 ;  /* 0x0000000122219824 */ /* 0x000fe200020e0621 */
[----:B-1----:R-:W-:-:S04]  /*25760*/  @!P0 IADD3 R154, P5, P6, R24, UR8, R22 ;  /* 0x00000008189a8c10 */ /* 0x002fc8000febe016 */
[----:B------:R-:W-:Y:S02]  /*25770*/  @!P0 IADD3.X R155, R30, UR7, R23, P5, P6 ;  /* 0x000000071e9b8c10 */ /* 0x000fe4000afec417 */
[----:B------:R-:W-:Y:S02]  /*25780*/  LOP3.LUT P6, RZ, R0, 0x80, RZ, 0xc0, !PT ;  /* 0x0000008000ff7812 */ /* 0x000fe400078cc0ff */
        /* <DEDUP_REMOVED lines=8> */
[----:B------:R0:W-:Y:S02]  /*25810*/  @!P1 STG.E.U8 desc[UR46][R32.64+0x31], R21 ;  /* 0x0000311520009986 */ /* 0x0001e4000c10112e */
[----:B0-----:R-:W-:-:S06]  /*25820*/  PRMT R21, RZ, 0x7610, R21 ;  /* 0x00007610ff157816 */ /* 0x001fcc0000000015 */
[----:B------:R-:W4:Y:S01]  /*25830*/  @!P6 LDG.E.U8 R21, desc[UR46][R12.64+0x38] ;  /* 0x0000382e0c15e981 */ /* 0x000f22000c1e1100 */
[----:B------:R-:W-:-:S04]  /*25840*/  @P0 LOP3.LUT R3, R3, 0x8, RZ, 0xfc, !PT ;  /* 0x0000000803030812 */ /* 0x000fc800078efcff */
[----:B------:R-:W-:Y:S02]  /*25850*/  LOP3.LUT P0, RZ, R3, 0x8000000, RZ, 0xc0, !PT ;  /* 0x0800000003ff7812 */ /* 0x000fe4000780c0ff */
[----:B------:R-:W-:-:S13]  /*25860*/  ISETP.LT.OR P5, PT, R29, 0x6a, !P3 ;  /* 0x0000006a1d00780c */ /* 0x000fda0005fa1670 */
[----:B------:R-:W0:Y:S01]  /*25870*/  @!P5 LDC.64 R22, c[0x0][0x5c0] ;  /* 0x00017000ff16db82 */ /* 0x000e220000000a00 */
[----:B------:R-:W-:-:S04]  /*25880*/  LOP3.LUT R3, R3, 0xfffffffd, RZ, 0xc0, !PT ;  /* 0xfffffffd03037812 */ /* 0x000fc800078ec0ff */
[----:B------:R-:W-:Y:S02]  /*25890*/  @P5 LOP3.LUT R3, R3, 0x2, RZ, 0xfc, !PT ;  /* 0x0000000203035812 */ /* 0x000fe400078efcff */
[----:B0-----:R-:W-:-:S04]  /*258a0*/  @!P5 IADD3 R146, P1, P4, R24, UR8, R22 ;  /* 0x000000081892dc10 */ /* 0x001fc8000fc3e016 */
[----:B------:R-:W-:Y:S02]  /*258b0*/  @!P5 IADD3.X R147, R30, UR7, R23, P1, P4 ;  /* 0x000000071e93dc10 */ /* 0x000fe40008fe8417 */
[----:B----4-:R-:W-:-:S04]  /*258c0*/  LOP3.LUT R21, R21, 0xff, RZ, 0xc0, !PT ;  /* 0x000000ff15157812 */ /* 0x010fc800078ec0ff */
[----:B------:R-:W-:-:S05]  /*258d0*/  F2FP.F16.E4M3.UNPACK_B R21, R21 ;  /* 0x00000015ff15723e */ /* 0x000fca00020006ff */
[----:B------:R-:W-:-:S05]  /*258e0*/  HADD2.F32 R21, -RZ, R21.H0_H0 ;  /* 0x20000015ff157230 */ /* 0x000fca0000004100 */
[----:B------:R-:W-:-:S04]  /*258f0*/  FMUL R21, R21, UR38 ;  /* 0x0000002615157c20 */ /* 0x000fc80008400000 */
[----:B--2---:R-:W-:Y:S01]  /*25900*/  FFMA R21, R122, UR39, R21 ;  /* 0x000000277a157c23 */ /* 0x004fe20008000015 */
[----:B------:R-:W-:Y:S02]  /*25910*/  ISETP.LT.OR P5, PT, R29, 0x71, !P3 ;  /* 0x000000711d00780c */ /* 0x000fe40005fa1670 */
[----:B------:R-:W-:Y:S01]  /*25920*/  LOP3.LUT R20, R20, 0x7fffffff, RZ, 0xc0, !PT ;  /* 0x7fffffff14147812 */ /* 0x000fe200078ec0ff */
[----:B------:R-:W-:Y:S01]  /*25930*/  IMAD.U32 R31, RZ, RZ, UR7 ;  /* 0x00000007ff1f7e24 */ /* 0x000fe2000f8e00ff */
[----:B------:R-:W-:Y:S01]  /*25940*/  F2FP.SATFINITE.E4M3.F32.PACK_AB_MERGE_C R21, RZ, R21, RZ ;  /* 0x00000015ff15723e */ /* 0x000fe200048070ff */
[----:B------:R-:W2:Y:S04]  /*25950*/  LDL.LU R122, [R1+0x318] ;  /* 0x00031800017a7983 */ /* 0x000ea80000300800 */
[----:B------:R0:W-:Y:S04]  /*25960*/  @!P6 STG.E.U8 desc[UR46][R54.64+0x38], R21 ;  /* 0x000038153600e986 */ /* 0x0001e8000c10112e */
[----:B------:R-:W1:Y:S01]  /*25970*/  @!P5 LDC.64 R22, c[0x0][0x5c0] ;  /* 0x00017000ff16db82 */ /* 0x000e620000000a00 */
[----:B0-----:R-:W-:-:S06]  /*25980*/  PRMT R21, RZ, 0x7610, R21 ;  /* 0x00007610ff157816 */ /* 0x001fcc0000000015 */
[----:B------:R-:W4:Y:S01]  /*25990*/  @!P0 LDG.E.U8 R21, desc[UR46][R12.64+0x39] ;  /* 0x0000392e0c158981 */ /* 0x000f22000c1e1100 */
[----:B------:R-:W-:-:S04]  /*259a0*/  LOP3.LUT R3, R3, 0xfffffffb, RZ, 0xc0, !PT ;  /* 0xfffffffb03037812 */ /* 0x000fc800078ec0ff */
[----:B------:R-:W-:Y:S02]  /*259b0*/  @P5 LOP3.LUT R3, R3, 0x4, RZ, 0xfc, !PT ;  /* 0x0000000403035812 */ /* 0x000fe400078efcff */
[----:B-1----:R-:W-:-:S04]  /*259c0*/  @!P5 IADD3 R158, P1, P4, R24, UR8, R22 ;  /* 0x00000008189edc10 */ /* 0x002fc8000fc3e016 */
[----:B------:R-:W-:Y:S02]  /*259d0*/  @!P5 IADD3.X R159, R30, UR7, R23, P1, P4 ;  /* 0x000000071e9fdc10 */ /* 0x000fe40008fe8417 */
[----:B------:R-:W-:-:S13]  /*259e0*/  ISETP.LT.OR P5, PT, R29, 0x72, !P3 ;  /* 0x000000721d00780c */ /* 0x000fda0005fa1670 */
[----:B------:R-:W0:Y:S02]  /*259f0*/  @!P5 LDC.64 R22, c[0x0][0x5c0] ;  /* 0x00017000ff16db82 */ /* 0x000e240000000a00 */
[----:B0-----:R-:W-:-:S04]  /*25a00*/  @!P5 IADD3 R160, P1, P4, R24, UR8, R22 ;  /* 0x0000000818a0dc10 */ /* 0x001fc8000fc3e016 */
[----:B------:R-:W-:Y:S02]  /*25a10*/  @!P5 IADD3.X R161, R30, UR7, R23, P1, P4 ;  /* 0x000000071ea1dc10 */ /* 0x000fe40008fe8417 */
[----:B------:R-:W-:-:S13]  /*25a20*/  ISETP.LT.OR P1, PT, R29, 0x39, !P2 ;  /* 0x000000391d00780c */ /* 0x000fda0005721670 */
[----:B------:R-:W0:Y:S01]  /*25a30*/  @!P1 LDC.64 R22, c[0x0][0x5c0] ;  /* 0x00017000ff169b82 */ /* 0x000e220000000a00 */
[----:B------:R-:W-:Y:S02]  /*25a40*/  @P5 LOP3.LUT R20, R20, 0x80000000, RZ, 0xfc, !PT ;  /* 0x8000000014145812 */ /* 0x000fe400078efcff */
        /* <DEDUP_REMOVED lines=21> */
[----:B------:R-:W-:Y:S02]  /*25ba0*/  IMAD.U32 R31, RZ, RZ, UR8 ;  /* 0x00000008ff1f7e24 */ /* 0x000fe4000f8e00ff */
[----:B------:R-:W-:Y:S01]  /*25bb0*/  IMAD.U32 R32, RZ, RZ, UR7 ;  /* 0x00000007ff207e24 */ /* 0x000fe2000f8e00ff */
[----:B------:R-:W-:Y:S01]  /*25bc0*/  LOP3.LUT P0, RZ, R3, 0x4000000, RZ, 0xc0, !PT ;  /* 0x0400000003ff7812 */ /* 0x000fe2000780c0ff */
[----:B------:R-:W2:Y:S01]  /*25bd0*/  LDL.LU R122, [R1+0x320] ;  /* 0x00032000017a7983 */ /* 0x000ea20000300800 */
[----:B------:R-:W-:-:S05]  /*25be0*/  F2FP.SATFINITE.E4M3.F32.PACK_AB_MERGE_C R21, RZ, R21, RZ ;  /* 0x00000015ff15723e */ /* 0x000fca00048070ff */
[----:B------:R0:W-:Y:S02]  /*25bf0*/  @!P1 STG.E.U8 desc[UR46][R22.64+0x38], R21 ;  /* 0x0000381516009986 */ /* 0x0001e4000c10112e */
[----:B0-----:R-:W-:Y:S01]  /*25c00*/  PRMT R21, RZ, 0x7610, R21 ;  /* 0x00007610ff157816 */ /* 0x001fe20000000015 */
[----:B------:R-:W0:Y:S05]  /*25c10*/  @!P4 LDC.64 R22, c[0x0][0x5c0] ;  /* 0x00017000ff16cb82 */ /* 0x000e2a0000000a00 */
[----:B------:R-:W4:Y:S01]  /*25c20*/  @!P4 LDG.E.U8 R21, desc[UR46][R14.64+0x39] ;  /* 0x0000392e0e15c981 */ /* 0x000f22000c1e1100 */
[----:B------:R-:W-:-:S04]  /*25c30*/  @!P4 IADD3 R31, P5, P6, R31, UR10, R24 ;  /* 0x0000000a1f1fcc10 */ /* 0x000fc8000febe018 */
[----:B------:R-:W-:Y:S02]  /*25c40*/  @!P4 IADD3.X R32, R32, UR9, R30, P5, P6 ;  /* 0x000000092020cc10 */ /* 0x000fe4000afec41e */
[----:B0-----:R-:W-:-:S05]  /*25c50*/  @!P4 IADD3 R22, P1, R31, R22, RZ ;  /* 0x000000161f16c210 */ /* 0x001fca0007f3e0ff */
[----:B------:R-:W-:Y:S01]  /*25c60*/  @!P4 IMAD.X R23, R32, 0x1, R23, P1 ;  /* 0x000000012017c824 */ /* 0x000fe200008e0617 */
[----:B------:R-:W-:-:S13]  /*25c70*/  ISETP.LT.OR P1, PT, R29, 0x21, !P0 ;  /* 0x000000211d00780c */ /* 0x000fda0004721670 */
[----:B------:R-:W0:Y:S01]  /*25c80*/  @!P1 LDC.64 R32, c[0x0][0x5c0] ;  /* 0x00017000ff209b82 */ /* 0x000e220000000a00 */
        /* <DEDUP_REMOVED lines=9> */
[----:B-1----:R-:W-:Y:S02]  /*25d20*/  @!P1 IMAD.MOV.U32 R22, RZ, RZ, R24 ;  /* 0x000000ffff169224 */ /* 0x002fe400078e0018 */
[----:B------:R-:W-:Y:S02]  /*25d30*/  @!P1 IMAD.MOV.U32 R23, RZ, RZ, R30 ;  /* 0x000000ffff179224 */ /* 0x000fe400078e001e */
[----:B------:R-:W-:-:S04]  /*25d40*/  @!P1 IMAD.WIDE.U32 R22, R4, 0x180, R22 ;  /* 0x0000018004169825 */ /* 0x000fc800078e0016 */
[----:B------:R-:W-:Y:S01]  /*25d50*/  @!P1 IMAD R21, R5, 0x180, RZ ;  /* 0x0000018005159824 */ /* 0x000fe200078e02ff */
[----:B0-----:R-:W-:-:S04]  /*25d60*/  @!P1 IADD3 R32, P4, R22, R32, RZ ;  /* 0x0000002016209210 */ /* 0x001fc80007f9e0ff */
        /* <DEDUP_REMOVED lines=16> */
[----:B------:R-:W1:Y:S01]  /*25e70*/  @!P1 LDC.64 R22, c[0x0][0x5c0] ;  /* 0x00017000ff169b82 */ /* 0x000e620000000a00 */
[----:B0-----:R-:W-:Y:S02]  /*25e80*/  @!P1 IMAD.MOV.U32 R32, RZ, RZ, R24 ;  /* 0x000000ffff209224 */ /* 0x001fe400078e0018 */
[----:B------:R-:W-:Y:S02]  /*25e90*/  @!P1 IMAD.MOV.U32 R33, RZ, RZ, R30 ;  /* 0x000000ffff219224 */ /* 0x000fe400078e001e */
[----:B------:R-:W-:-:S04]  /*25ea0*/  @!P1 IMAD.WIDE.U32 R32, R4, 0x180, R32 ;  /* 0x0000018004209825 */ /* 0x000fc800078e0020 */
[----:B------:R-:W-:Y:S01]  /*25eb0*/  @!P1 IMAD R21, R5, 0x180, RZ ;  /* 0x0000018005159824 */ /* 0x000fe200078e02ff */
[----:B-1----:R-:W-:-:S04]  /*25ec0*/  @!P1 IADD3 R32, P4, R32, R22, RZ ;  /* 0x0000001620209210 */ /* 0x002fc80007f9e0ff */
[--C-:B------:R-:W-:Y:S02]  /*25ed0*/  @!P1 IADD3.X R33, R23, R33, R21.reuse, P4, !PT ;  /* 0x0000002117219210 */ /* 0x100fe400027fe415 */
[----:B------:R-:W-:-:S06]  /*25ee0*/  PRMT R21, RZ, 0x7610, R21 ;  /* 0x00007610ff157816 */ /* 0x000fcc0000000015 */
[----:B------:R-:W4:Y:S01]  /*25ef0*/  @!P1 LDG.E.U8 R21, desc[UR46][R16.64+0x21] ;  /* 0x0000212e10159981 */ /* 0x000f22000c1e1100 */
[----:B------:R-:W-:Y:S02]  /*25f00*/  LOP3.LUT R3, R3, 0xffbfffff, RZ, 0xc0, !PT ;  /* 0xffbfffff03037812 */ /* 0x000fe400078ec0ff */
[----:B------:R-:W-:Y:S02]  /*25f10*/  @P2 LOP3.LUT R20, R20, 0x40000, RZ, 0xfc, !PT ;  /* 0x0004000014142812 */ /* 0x000fe400078efcff */
[----:B------:R-:W-:Y:S02]  /*25f20*/  ISETP.LT.OR P2, PT, R29, 0x7a, !P3 ;  /* 0x0000007a1d00780c */ /* 0x000fe40005f41670 */
[----:B------:R-:W-:Y:S02]  /*25f30*/  @P3 LOP3.LUT R3, R3, 0x400000, RZ, 0xfc, !PT ;  /* 0x0040000003033812 */ /* 0x000fe400078efcff */
[C---:B------:R-:W-:Y:S02]  /*25f40*/  LOP3.LUT P3, RZ, R2.reuse, 0x20, RZ, 0xc0, !PT ;  /* 0x0000002002ff7812 */ /* 0x040fe4000786c0ff */
[----:B------:R-:W-:-:S07]  /*25f50*/  LOP3.LUT P6, RZ, R2, 0x1, RZ, 0xc0, !PT ;  /* 0x0000000102ff7812 */ /* 0x000fce00078cc0ff */
[----:B------:R-:W0:Y:S01]  /*25f60*/  @!P2 LDC.64 R22, c[0x0][0x5c0] ;  /* 0x00017000ff16ab82 */ /* 0x000e220000000a00 */
        /* <DEDUP_REMOVED lines=8> */
[----:B-1----:R-:W-:-:S06]  /*25ff0*/  PRMT R21, RZ, 0x7610, R21 ;  /* 0x00007610ff157816 */ /* 0x002fcc0000000015 */
[----:B------:R-:W4:Y:S01]  /*26000*/  @!P3 LDG.E.U8 R21, desc[UR46][R18.64+0x20] ;  /* 0x0000202e1215b981 */ /* 0x000f22000c1e1100 */
[----:B------:R-:W-:Y:S02]  /*26010*/  LOP3.LUT R20, R20, 0xfffdffff, RZ, 0xc0, !PT ;  /* 0xfffdffff14147812 */ /* 0x000fe400078ec0ff */
[----:B0-----:R-:W-:Y:S02]  /*26020*/  @!P2 IADD3 R144, P4, P5, R24, UR8, R22 ;  /* 0x000000081890ac10 */ /* 0x001fe4000fd9e016 */
[----:B------:R-:W-:Y:S02]  /*26030*/  @P2 LOP3.LUT R20, R20, 0x20000, RZ, 0xfc, !PT ;  /* 0x0002000014142812 */ /* 0x000fe400078efcff */
[----:B------:R-:W-:Y:S02]  /*26040*/  @!P2 IADD3.X R145, R30, UR7, R23, P4, P5 ;  /* 0x000000071e91ac10 */ /* 0x000fe4000a7ea417 */
[----:B------:R-:W-:-:S04]  /*26050*/  LOP3.LUT P2, RZ, R3, 0x2000000, RZ, 0xc0, !PT ;  /* 0x0200000003ff7812 */ /* 0x000fc8000784c0ff */
        /* <DEDUP_REMOVED lines=13> */
[----:B0-----:R-:W-:Y:S02]  /*26130*/  @!P5 IADD3 R140, P1, P4, R24, UR6, R22 ;  /* 0x00000006188cdc10 */ /* 0x001fe4000fc3e016 */
        /* <DEDUP_REMOVED lines=49> */
[----:B------:R-:W-:Y:S02]  /*26450*/  @P3 LOP3.LUT R20, R20, 0x800, RZ, 0xfc, !PT ;  /* 0x0000080014143812 */ /* 0x000fe400078efcff */
[----:B------:R-:W-:Y:S02]  /*26460*/  LOP3.LUT P3, RZ, R2, 0x8, RZ, 0xc0, !PT ;  /* 0x0000000802ff7812 */ /* 0x000fe4000786c0ff */
[----:B------:R-:W-:-:S11]  /*26470*/  LOP3.LUT R3, R3, 0xfeffffff, RZ, 0xc0, !PT ;  /* 0xfeffffff03037812 */ /* 0x000fd600078ec0ff */
        /* <DEDUP_REMOVED lines=21> */
[----:B------:R-:W-:Y:S02]  /*265d0*/  LOP3.LUT R20, R20, 0xfffffdff, RZ, 0xc0, !PT ;  /* 0xfffffdff14147812 */ /* 0x000fe400078ec0ff */
        /* <DEDUP_REMOVED lines=58> */
[----:B------:R-:W-:Y:S01]  /*26980*/  PRMT R21, RZ, 0x7610, R21 ;  /* 0x00007610ff157816 */ /* 0x000fe20000000015 */
[----:B------:R-:W0:Y:S05]  /*26990*/  @!P6 LDC.64 R22, c[0x0][0x5c0] ;  /* 0x00017000ff16eb82 */ /* 0x000e2a0000000a00 */
[----:B------:R-:W4:Y:S01]  /*269a0*/  @!P1 LDG.E.U8 R21, desc[UR46][R16.64+0x31] ;  /* 0x0000312e10159981 */ /* 0x000f22000c1e1100 */
[----:B0-----:R-:W-:-:S04]  /*269b0*/  @!P6 IADD3 R130, P4, P5, R24, UR6, R22 ;  /* 0x000000061882ec10 */ /* 0x001fc8000fd9e016 */
[----:B------:R-:W-:Y:S02]  /*269c0*/  @!P6 IADD3.X R131, R30, UR5, R23, P4, P5 ;  /* 0x000000051e83ec10 */ /* 0x000fe4000a7ea417 */
[----:B------:R-:W-:Y:S02]  /*269d0*/  LOP3.LUT P5, RZ, R2, 0x2, RZ, 0xc0, !PT ;  /* 0x0000000202ff7812 */ /* 0x000fe400078ac0ff */
[----:B------:R-:W-:-:S04]  /*269e0*/  LOP3.LUT R20, R20, 0xffffff7f, RZ, 0xc0, !PT ;  /* 0xffffff7f14147812 */ /* 0x000fc800078ec0ff */
[----:B------:R-:W-:Y:S02]  /*269f0*/  @P3 LOP3.LUT R20, R20, 0x80, RZ, 0xfc, !PT ;  /* 0x0000008014143812 */ /* 0x000fe400078efcff */
[----:B------:R-:W-:Y:S02]  /*26a00*/  LOP3.LUT P3, RZ, R0, 0x2000000, RZ, 0xc0, !PT ;  /* 0x0200000000ff7812 */ /* 0x000fe4000786c0ff */
[----:B------:R-:W-:Y:S02]  /*26a10*/  LOP3.LUT R20, R20, 0xffffffef, RZ, 0xc0, !PT ;  /* 0xffffffef14147812 */ /* 0x000fe400078ec0ff */
        /* <DEDUP_REMOVED lines=11> */
[----:B------:R-:W-:Y:S02]  /*26ad0*/  @P6 LOP3.LUT R20, R20, 0x10, RZ, 0xfc, !PT ;  /* 0x0000001014146812 */ /* 0x000fe400078efcff */
[----:B------:R-:W-:Y:S02]  /*26ae0*/  ISETP.GE.AND P6, PT, R28, 0x101, PT ;  /* 0x000001011c00780c */ /* 0x000fe40003fc6270 */
[----:B------:R-:W-:Y:S02]  /*26af0*/  @P3 LOP3.LUT R3, R3, 0x800000, RZ, 0xfc, !PT ;  /* 0x0080000003033812 */ /* 0x000fe400078efcff */
        /* <DEDUP_REMOVED lines=17> */
[----:B--2---:R-:W-:Y:S01]  /*26c10*/  FFMA R21, R122, UR39, R21 ;  /* 0x000000277a157c23 */ /* 0x004fe20008000015 */
[----:B------:R-:W-:Y:S01]  /*26c20*/  ISETP.LT.OR P1, PT, R29, 0x39, !P0 ;  /* 0x000000391d00780c */ /* 0x000fe20004721670 */
[----:B------:R-:W2:Y:S03]  /*26c30*/  LDL.LU R122, [R1+0x350] ;  /* 0x00035000017a7983 */ /* 0x000ea60000300800 */
[----:B------:R-:W-:Y:S01]  /*26c40*/  F2FP.SATFINITE.E4M3.F32.PACK_AB_MERGE_C R21, RZ, R21, RZ ;  /* 0x00000015ff15723e */ /* 0x000fe200048070ff */
[----:B------:R-:W4:Y:S04]  /*26c50*/  LDL.LU R163, [R1+0x354] ;  /* 0x0003540001a37983 */ /* 0x000f280000300800 */
[----:B------:R0:W-:Y:S04]  /*26c60*/  @!P5 STG.E.U8 desc[UR46][R112.64+0x30], R21 ;  /* 0x000030157000d986 */ /* 0x0001e8000c10112e */
[----:B------:R-:W1:Y:S01]  /*26c70*/  @!P1 LDC.64 R32, c[0x0][0x5c0] ;  /* 0x00017000ff209b82 */ /* 0x000e620000000a00 */
[----:B------:R-:W-:Y:S01]  /*26c80*/  @!P1 IMAD.MOV.U32 R22, RZ, RZ, R24 ;  /* 0x000000ffff169224 */ /* 0x000fe200078e0018 */
[----:B------:R-:W-:Y:S01]  /*26c90*/  LOP3.LUT R2, R2, 0xdfffffff, RZ, 0xc0, !PT ;  /* 0xdfffffff02027812 */ /* 0x000fe200078ec0ff */
[----:B------:R-:W-:Y:S01]  /*26ca0*/  @!P1 IMAD.MOV.U32 R23, RZ, RZ, R30 ;  /* 0x000000ffff179224 */ /* 0x000fe200078e001e */
[----:B------:R-:W4:Y:S01]  /*26cb0*/  LDL.LU R162, [R1+0x358] ;  /* 0x0003580001a27983 */ /* 0x000f220000300800 */
[----:B0-----:R-:W-:-:S06]  /*26cc0*/  PRMT R21, RZ, 0x7610, R21 ;  /* 0x00007610ff157816 */ /* 0x001fcc0000000015 */
[----:B------:R-:W3:Y:S01]  /*26cd0*/  @!P3 LDG.E.U8 R21, desc[UR46][R18.64+0x31] ;  /* 0x0000312e1215b981 */ /* 0x000ee2000c1e1100 */
[----:B------:R-:W-:-:S03]  /*26ce0*/  @!P1 IMAD.WIDE.U32 R22, R4, 0x180, R22 ;  /* 0x0000018004169825 */ /* 0x000fc600078e0016 */
[----:B-1----:R-:W-:Y:S02]  /*26cf0*/  @!P1 IADD3 R32, P4, R22, R32, RZ ;  /* 0x0000002016209210 */ /* 0x002fe40007f9e0ff */
[----:B---3--:R-:W-:-:S04]  /*26d00*/  LOP3.LUT R21, R21, 0xff, RZ, 0xc0, !PT ;  /* 0x000000ff15157812 */ /* 0x008fc800078ec0ff */
[----:B------:R-:W-:-:S05]  /*26d10*/  F2FP.F16.E4M3.UNPACK_B R21, R21 ;  /* 0x00000015ff15723e */ /* 0x000fca00020006ff */
[----:B------:R-:W-:-:S05]  /*26d20*/  HADD2.F32 R21, -RZ, R21.H0_H0 ;  /* 0x20000015ff157230 */ /* 0x000fca0000004100 */
[----:B------:R-:W-:-:S04]  /*26d30*/  FMUL R21, R21, UR38 ;  /* 0x0000002615157c20 */ /* 0x000fc80008400000 */
[----:B------:R-:W-:-:S05]  /*26d40*/  FFMA R21, R123, UR39, R21 ;  /* 0x000000277b157c23 */ /* 0x000fca0008000015 */
[----:B------:R-:W-:-:S05]  /*26d50*/  F2FP.SATFINITE.E4M3.F32.PACK_AB_MERGE_C R21, RZ, R21, RZ ;  /* 0x00000015ff15723e */ /* 0x000fca00048070ff */
[----:B------:R0:W-:Y:S02]  /*26d60*/  @!P3 STG.E.U8 desc[UR46][R88.64+0x31], R21 ;  /* 0x000031155800b986 */ /* 0x0001e4000c10112e */
[----:B0-----:R-:W-:-:S05]  /*26d70*/  @!P1 IMAD R21, R5, 0x180, RZ ;  /* 0x0000018005159824 */ /* 0x001fca00078e02ff */
[--C-:B------:R-:W-:Y:S02]  /*26d80*/  @!P1 IADD3.X R33, R33, R23, R21.reuse, P4, !PT ;  /* 0x0000001721219210 */ /* 0x100fe400027fe415 */
[----:B------:R-:W-:-:S06]  /*26d90*/  PRMT R21, RZ, 0x7610, R21 ;  /* 0x00007610ff157816 */ /* 0x000fcc0000000015 */
[----:B------:R-:W3:Y:S01]  /*26da0*/  @!P1 LDG.E.U8 R21, desc[UR46][R16.64+0x38] ;  /* 0x0000382e10159981 */ /* 0x000ee2000c1e1100 */
[----:B------:R-:W-:-:S13]  /*26db0*/  ISETP.LT.OR P3, PT, R29, 0x69, !P6 ;  /* 0x000000691d00780c */ /* 0x000fda0007761670 */
[----:B------:R-:W0:Y:S02]  /*26dc0*/  @!P3 LDC.64 R22, c[0x0][0x5c0] ;  /* 0x00017000ff16bb82 */ /* 0x000e240000000a00 */
[----:B0-----:R-:W-:-:S04]  /*26dd0*/  @!P3 IADD3 R124, P4, P5, R24, UR10, R22 ;  /* 0x0000000a187cbc10 */ /* 0x001fc8000fd9e016 */
[----:B------:R-:W-:Y:S02]  /*26de0*/  @!P3 IADD3.X R125, R30, UR9, R23, P4, P5 ;  /* 0x000000091e7dbc10 */ /* 0x000fe4000a7ea417 */
[----:B---3--:R-:W-:-:S04]  /*26df0*/  LOP3.LUT R21, R21, 0xff, RZ, 0xc0, !PT ;  /* 0x000000ff15157812 */ /* 0x008fc800078ec0ff */
[----:B------:R-:W-:-:S05]  /*26e00*/  F2FP.F16.E4M3.UNPACK_B R21, R21 ;  /* 0x00000015ff15723e */ /* 0x000fca00020006ff */
[----:B------:R-:W-:-:S05]  /*26e10*/  HADD2.F32 R21, -RZ, R21.H0_H0 ;  /* 0x20000015ff157230 */ /* 0x000fca0000004100 */
[----:B------:R-:W-:-:S04]  /*26e20*/  FMUL R21, R21, UR38 ;  /* 0x0000002615157c20 */ /* 0x000fc80008400000 */
[----:B--2---:R-:W-:-:S05]  /*26e30*/  FFMA R21, R122, UR39, R21 ;  /* 0x000000277a157c23 */ /* 0x004fca0008000015 */
        /* <DEDUP_REMOVED lines=11> */
[----:B------:R-:W2:Y:S01]  /*26ef0*/  @!P1 LDG.E.U8 R21, desc[UR46][R16.64+0x39] ;  /* 0x0000392e10159981 */ /* 0x000ea2000c1e1100 */
[----:B------:R-:W-:Y:S02]  /*26f00*/  @P3 LOP3.LUT R2, R2, 0x20000000, RZ, 0xfc, !PT ;  /* 0x2000000002023812 */ /* 0x000fe400078efcff */
[----:B------:R-:W-:-:S13]  /*26f10*/  ISETP.LT.OR P3, PT, R29, 0x6a, !P6 ;  /* 0x0000006a1d00780c */ /* 0x000fda0007761670 */
[----:B------:R-:W0:Y:S02]  /*26f20*/  @!P3 LDC.64 R22, c[0x0][0x5c0] ;  /* 0x00017000ff16bb82 */ /* 0x000e240000000a00 */
[----:B0-----:R-:W-:-:S04]  /*26f30*/  @!P3 IADD3 R122, P4, P5, R24, UR10, R22 ;  /* 0x0000000a187abc10 */ /* 0x001fc8000fd9e016 */
[----:B------:R-:W-:Y:S02]  /*26f40*/  @!P3 IADD3.X R123, R30, UR9, R23, P4, P5 ;  /* 0x000000091e7bbc10 */ /* 0x000fe4000a7ea417 */
[----:B------:R-:W-:Y:S02]  /*26f50*/  LOP3.LUT P5, RZ, R0, 0x80000000, RZ, 0xc0, !PT ;  /* 0x8000000000ff7812 */ /* 0x000fe400078ac0ff */
[----:B--2---:R-:W-:-:S04]  /*26f60*/  LOP3.LUT R21, R21, 0xff, RZ, 0xc0, !PT ;  /* 0x000000ff15157812 */ /* 0x004fc800078ec0ff */
[----:B------:R-:W-:-:S05]  /*26f70*/  F2FP.F16.E4M3.UNPACK_B R21, R21 ;  /* 0x00000015ff15723e */ /* 0x000fca00020006ff */
[----:B------:R-:W-:-:S05]  /*26f80*/  HADD2.F32 R21, -RZ, R21.H0_H0 ;  /* 0x20000015ff157230 */ /* 0x000fca0000004100 */
[----:B------:R-:W-:-:S04]  /*26f90*/  FMUL R21, R21, UR38 ;  /* 0x0000002615157c20 */ /* 0x000fc80008400000 */
[----:B----4-:R-:W-:Y:S01]  /*26fa0*/  FFMA R21, R163, UR39, R21 ;  /* 0x00000027a3157c23 */ /* 0x010fe20008000015 */
[----:B------:R-:W-:Y:S01]  /*26fb0*/  LOP3.LUT R3, R3, 0xfffff7ff, RZ, 0xc0, !PT ;  /* 0xfffff7ff03037812 */ /* 0x000fe200078ec0ff */
[----:B------:R-:W2:Y:S03]  /*26fc0*/  LDL.LU R163, [R1+0x35c] ;  /* 0x00035c0001a37983 */ /* 0x000ea60000300800 */
[----:B------:R-:W-:-:S05]  /*26fd0*/  F2FP.SATFINITE.E4M3.F32.PACK_AB_MERGE_C R21, RZ, R21, RZ ;  /* 0x00000015ff15723e */ /* 0x000fca00048070ff */
[----:B------:R0:W-:Y:S02]  /*26fe0*/  @!P1 STG.E.U8 desc[UR46][R32.64+0x39], R21 ;  /* 0x0000391520009986 */ /* 0x0001e4000c10112e */
[----:B0-----:R-:W-:-:S06]  /*26ff0*/  PRMT R21, RZ, 0x7610, R21 ;  /* 0x00007610ff157816 */ /* 0x001fcc0000000015 */
[----:B------:R-:W3:Y:S01]  /*27000*/  @!P5 LDG.E.U8 R21, desc[UR46][R18.64+0x38] ;  /* 0x0000382e1215d981 */ /* 0x000ee2000c1e1100 */
[----:B------:R-:W-:Y:S02]  /*27010*/  @P0 LOP3.LUT R3, R3, 0x800, RZ, 0xfc, !PT ;  /* 0x0000080003030812 */ /* 0x000fe400078efcff */
[----:B------:R-:W-:Y:S02]  /*27020*/  LOP3.LUT P0, RZ, R0, 0x800000, RZ, 0xc0, !PT ;  /* 0x0080000000ff7812 */ /* 0x000fe4000780c0ff */
[----:B------:R-:W-:-:S04]  /*27030*/  LOP3.LUT R2, R2, 0xff7fffff, RZ, 0xc0, !PT ;  /* 0xff7fffff02027812 */ /* 0x000fc800078ec0ff */
[----:B------:R-:W-:Y:S02]  /*27040*/  @P3 LOP3.LUT R2, R2, 0x800000, RZ, 0xfc, !PT ;  /* 0x0080000002023812 */ /* 0x000fe400078efcff */
        /* <DEDUP_REMOVED lines=8> */
[----:B------:R-:W3:Y:S03]  /*270d0*/  LDL.LU R162, [R1+0x360] ;  /* 0x0003600001a27983 */ /* 0x000ee60000300800 */
        /* <DEDUP_REMOVED lines=8> */
[----:B------:R-:W0:Y:S01]  /*27160*/  @!P3 LDC.64 R22, c[0x0][0x5c0] ;  /* 0x00017000ff16bb82 */ /* 0x000e220000000a00 */
[----:B------:R-:W-:Y:S02]  /*27170*/  ISETP.LT.OR P5, PT, R29, 0x79, !P6 ;  /* 0x000000791d00780c */ /* 0x000fe400077a1670 */
[----:B0-----:R-:W-:-:S04]  /*27180*/  @!P3 IADD3 R106, P1, P4, R24, UR10, R22 ;  /* 0x0000000a186abc10 */ /* 0x001fc8000fc3e016 */
[----:B------:R-:W-:-:S07]  /*27190*/  @!P3 IADD3.X R107, R30, UR9, R23, P1, P4 ;  /* 0x000000091e6bbc10 */ /* 0x000fce0008fe8417 */
[----:B------:R-:W0:Y:S01]  /*271a0*/  @!P5 LDC.64 R22, c[0x0][0x5c0] ;  /* 0x00017000ff16db82 */ /* 0x000e220000000a00 */
[----:B------:R-:W-:-:S04]  /*271b0*/  LOP3.LUT R2, R2, 0xffefffff, RZ, 0xc0, !PT ;  /* 0xffefffff02027812 */ /* 0x000fc800078ec0ff */
[----:B------:R-:W-:Y:S02]  /*271c0*/  @P3 LOP3.LUT R2, R2, 0x100000, RZ, 0xfc, !PT ;  /* 0x0010000002023812 */ /* 0x000fe400078efcff */
[----:B0-----:R-:W-:-:S04]  /*271d0*/  @!P5 IADD3 R108, P1, P4, R24, UR10, R22 ;  /* 0x0000000a186cdc10 */ /* 0x001fc8000fc3e016 */
[----:B------:R-:W-:Y:S02]  /*271e0*/  @!P5 IADD3.X R109, R30, UR9, R23, P1, P4 ;  /* 0x000000091e6ddc10 */ /* 0x000fe40008fe8417 */
[----:B------:R-:W-:-:S04]  /*271f0*/  LOP3.LUT R2, R2, 0xfff7ffff, RZ, 0xc0, !PT ;  /* 0xfff7ffff02027812 */ /* 0x000fc800078ec0ff */
[----:B------:R-:W-:-:S04]  /*27200*/  @P5 LOP3.LUT R2, R2, 0x80000, RZ, 0xfc, !PT ;  /* 0x0008000002025812 */ /* 0x000fc800078efcff */
[----:B------:R-:W-:Y:S02]  /*27210*/  LOP3.LUT R2, R2, 0xfffbffff, RZ, 0xc0, !PT ;  /* 0xfffbffff02027812 */ /* 0x000fe400078ec0ff */
        /* <DEDUP_REMOVED lines=8> */
[----:B------:R-:W-:-:S13]  /*272a0*/  ISETP.LT.OR P0, PT, R29, 0x7a, !P6 ;  /* 0x0000007a1d00780c */ /* 0x000fda0007701670 */
[----:B------:R-:W1:Y:S01]  /*272b0*/  @!P0 LDC.64 R22, c[0x0][0x5c0] ;  /* 0x00017000ff168b82 */ /* 0x000e620000000a00 */
[----:B------:R-:W-:Y:S02]  /*272c0*/  @P0 LOP3.LUT R2, R2, 0x40000, RZ, 0xfc, !PT ;  /* 0x0004000002020812 */ /* 0x000fe400078efcff */
[----:B0-----:R-:W-:Y:S02]  /*272d0*/  PRMT R21, RZ, 0x7610, R21 ;  /* 0x00007610ff157816 */ /* 0x001fe40000000015 */
[----:B-1----:R-:W-:-:S04]  /*272e0*/  @!P0 IADD3 R88, P1, P4, R24, UR10, R22 ;  /* 0x0000000a18588c10 */ /* 0x002fc8000fc3e016 */
[----:B------:R-:W-:Y:S02]  /*272f0*/  @!P0 IADD3.X R89, R30, UR9, R23, P1, P4 ;  /* 0x000000091e598c10 */ /* 0x000fe40008fe8417 */
[----:B------:R-:W-:-:S04]  /*27300*/  ISETP.GE.AND P0, PT, R28, 0x1, PT ;  /* 0x000000011c00780c */ /* 0x000fc80003f06270 */
        /* <DEDUP_REMOVED lines=13> */
[----:B------:R0:W-:Y:S01]  /*273e0*/  @!P1 STG.E.U8 desc[UR46][R22.64+0x40], R21 ;  /* 0x0000401516009986 */ /* 0x0001e2000c10112e */
[----:B------:R-:W-:Y:S02]  /*273f0*/  ISETP.LT.OR P1, PT, R29, 0x42, !P0 ;  /* 0x000000421d00780c */ /* 0x000fe40004721670 */
[----:B0-----:R-:W-:-:S11]  /*27400*/  PRMT R21, RZ, 0x7610, R21 ;  /* 0x00007610ff157816 */ /* 0x001fd60000000015 */
[----:B------:R-:W0:Y:S01]  /*27410*/  @!P1 LDC.64 R22, c[0x0][0x5c0] ;  /* 0x00017000ff169b82 */ /* 0x000e220000000a00 */
[----:B------:R-:W4:Y:S01]  /*27420*/  @!P1 LDG.E.U8 R21, desc[UR46][R26.64+0x41] ;  /* 0x0000412e1a159981 */ /* 0x000f22000c1e1100 */
[----:B------:R-:W-:Y:S02]  /*27430*/  ISETP.LT.OR P5, PT, R29, 0x41, !P3 ;  /* 0x000000411d00780c */ /* 0x000fe40005fa1670 */
[----:B0-----:R-:W-:-:S05]  /*27440*/  @!P1 IADD3 R22, P4, R24, R22, RZ ;  /* 0x0000001618169210 */ /* 0x001fca0007f9e0ff */
[----:B------:R-:W-:Y:S01]  /*27450*/  @!P1 IMAD.X R23, R30, 0x1, R23, P4 ;  /* 0x000000011e179824 */ /* 0x000fe200020e0617 */
[----:B----4-:R-:W-:-:S04]  /*27460*/  LOP3.LUT R21, R21, 0xff, RZ, 0xc0, !PT ;  /* 0x000000ff15157812 */ /* 0x010fc800078ec0ff */
[----:B------:R-:W-:-:S05]  /*27470*/  F2FP.F16.E4M3.UNPACK_B R21, R21 ;  /* 0x00000015ff15723e */ /* 0x000fca00020006ff */
[----:B------:R-:W-:-:S05]  /*27480*/  HADD2.F32 R21, -RZ, R21.H0_H0 ;  /* 0x20000015ff157230 */ /* 0x000fca0000004100 */
[----:B------:R-:W-:-:S04]  /*27490*/  FMUL R21, R21, UR38 ;  /* 0x0000002615157c20 */ /* 0x000fc80008400000 */
[----:B--2---:R-:W-:Y:S02]  /*274a0*/  FFMA R21, R163, UR39, R21 ;  /* 0x00000027a3157c23 */ /* 0x004fe40008000015 */
[----:B------:R-:W2:Y:S03]  /*274b0*/  LDL.LU R163, [R1+0x36c] ;  /* 0x00036c0001a37983 */ /* 0x000ea60000300800 */
[----:B------:R-:W-:-:S05]  /*274c0*/  F2FP.SATFINITE.E4M3.F32.PACK_AB_MERGE_C R21, RZ, R21, RZ ;  /* 0x00000015ff15723e */ /* 0x000fca00048070ff */
[----:B------:R0:W-:Y:S02]  /*274d0*/  @!P1 STG.E.U8 desc[UR46][R22.64+0x41], R21 ;  /* 0x0000411516009986 */ /* 0x0001e4000c10112e */
[----:B0-----:R-:W-:-:S06]  /*274e0*/  PRMT R21, RZ, 0x7610, R21 ;  /* 0x00007610ff157816 */ /* 0x001fcc0000000015 */
[----:B------:R-:W4:Y:S01]  /*274f0*/  @!P5 LDG.E.U8 R21, desc[UR46][R6.64+0x40] ;  /* 0x0000402e0615d981 */ /* 0x000f22000c1e1100 */
[----:B------:R-:W-:-:S04]  /*27500*/  LOP3.LUT R3, R3, 0xffdfffff, RZ, 0xc0, !PT ;  /* 0xffdfffff03037812 */ /* 0x000fc800078ec0ff */
[----:B------:R-:W-:Y:S02]  /*27510*/  @P6 LOP3.LUT R3, R3, 0x200000, RZ, 0xfc, !PT ;  /* 0x0020000003036812 */ /* 0x000fe400078efcff */
[----:B------:R-:W-:-:S13]  /*27520*/  ISETP.LT.OR P6, PT, R29, 0x81, !P3 ;  /* 0x000000811d00780c */ /* 0x000fda0005fc1670 */
[----:B------:R-:W0:Y:S01]  /*27530*/  @!P6 LDC.64 R22, c[0x0][0x5c0] ;  /* 0x00017000ff16eb82 */ /* 0x000e220000000a00 */
        /* <DEDUP_REMOVED lines=9> */
[----:B------:R-:W-:Y:S02]  /*275d0*/  ISETP.LT.OR P5, PT, R29, 0x42, !P3 ;  /* 0x000000421d00780c */ /* 0x000fe40005fa1670 */
[----:B-1----:R-:W-:-:S11]  /*275e0*/  PRMT R21, RZ, 0x7610, R21 ;  /* 0x00007610ff157816 */ /* 0x002fd60000000015 */
[----:B------:R-:W4:Y:S01]  /*275f0*/  @!P5 LDG.E.U8 R21, desc[UR46][R6.64+0x41] ;  /* 0x0000412e0615d981 */ /* 0x000f22000c1e1100 */
        /* <DEDUP_REMOVED lines=41> */
[----:B0-----:R-:W-:-:S11]  /*27890*/  PRMT R21, RZ, 0x7610, R21 ;  /* 0x00007610ff157816 */ /* 0x001fd60000000015 */
[----:B------:R-:W0:Y:S01]  /*278a0*/  @!P1 LDC.64 R22, c[0x0][0x5c0] ;  /* 0x00017000ff169b82 */ /* 0x000e220000000a00 */
[----:B------:R-:W4:Y:S01]  /*278b0*/  @!P1 LDG.E.U8 R21, desc[UR46][R26.64+0x49] ;  /* 0x0000492e1a159981 */ /* 0x000f22000c1e1100 */
[----:B------:R-:W-:Y:S02]  /*278c0*/  @P5 LOP3.LUT R2, R2, 0x40000000, RZ, 0xfc, !PT ;  /* 0x4000000002025812 */ /* 0x000fe400078efcff */
        /* <DEDUP_REMOVED lines=53> */
[----:B0-----:R-:W-:Y:S01]  /*27c20*/  @!P1 IADD3 R22, P3, R24, R22, RZ ;  /* 0x0000001618169210 */ /* 0x001fe20007f7e0ff */
[----:B------:R-:W2:Y:S03]  /*27c30*/  LDL.LU R163, [R1+0x384] ;  /* 0x0003840001a37983 */ /* 0x000ea60000300800 */
[----:B------:R-:W-:-:S05]  /*27c40*/  F2FP.SATFINITE.E4M3.F32.PACK_AB_MERGE_C R21, RZ, R21, RZ ;  /* 0x00000015ff15723e */ /* 0x000fca00048070ff */
[----:B------:R0:W-:Y:S02]  /*27c50*/  @!P5 STG.E.U8 desc[UR46][R74.64+0x49], R21 ;  /* 0x000049154a00d986 */ /* 0x0001e4000c10112e */
[----:B0-----:R-:W-:-:S06]  /*27c60*/  PRMT R21, RZ, 0x7610, R21 ;  /* 0x00007610ff157816 */ /* 0x001fcc0000000015 */
[----:B------:R-:W4:Y:S01]  /*27c70*/  @!P1 LDG.E.U8 R21, desc[UR46][R26.64+0x50] ;  /* 0x0000502e1a159981 */ /* 0x000f22000c1e1100 */
        /* <DEDUP_REMOVED lines=15> */
[----:B------:R-:W-:Y:S02]  /*27d70*/  LOP3.LUT P6, RZ, R0, 0x200000, RZ, 0xc0, !PT ;  /* 0x0020000000ff7812 */ /* 0x000fe400078cc0ff */
        /* <DEDUP_REMOVED lines=88> */
[----:B------:R-:W-:Y:S02]  /*28300*/  LOP3.LUT P4, RZ, R0, 0x1, RZ, 0xc0, !PT ;  /* 0x0000000100ff7812 */ /* 0x000fe4000788c0ff */
        /* <DEDUP_REMOVED lines=25> */
[----:B------:R0:W-:Y:S04]  /*284a0*/  @!P4 STG.E.U8 desc[UR46][R46.64+0x59], R21 ;  /* 0x000059152e00c986 */ /* 0x0001e8000c10112e */
[----:B------:R-:W1:Y:S01]  /*284b0*/  @!P6 LDC.64 R22, c[0x0][0x5c0] ;  /* 0x00017000ff16eb82 */ /* 0x000e620000000a00 */
[----:B0-----:R-:W-:-:S06]  /*284c0*/  PRMT R21, RZ, 0x7610, R21 ;  /* 0x00007610ff157816 */ /* 0x001fcc0000000015 */
[----:B------:R-:W4:Y:S01]  /*284d0*/  @!P0 LDG.E.U8 R21, desc[UR46][R8.64+0x40] ;  /* 0x0000402e08158981 */ /* 0x000f22000c1e1100 */
[----:B------:R-:W-:Y:S02]  /*284e0*/  ISETP.LT.OR P5, PT, R29, 0x99, !P2 ;  /* 0x000000991d00780c */ /* 0x000fe400057a1670 */
[----:B-1----:R-:W-:-:S04]  /*284f0*/  @!P6 IADD3 R52, P1, P3, R24, UR6, R22 ;  /* 0x000000061834ec10 */ /* 0x002fc8000fb3e016 */
[----:B------:R-:W-:-:S07]  /*28500*/  @!P6 IADD3.X R53, R30, UR5, R23, P1, P3 ;  /* 0x000000051e35ec10 */ /* 0x000fce0008fe6417 */
[----:B------:R-:W0:Y:S01]  /*28510*/  @!P5 LDC.64 R22, c[0x0][0x5c0] ;  /* 0x00017000ff16db82 */ /* 0x000e220000000a00 */
[----:B------:R-:W-:-:S04]  /*28520*/  LOP3.LUT R2, R2, 0xfffffdff, RZ, 0xc0, !PT ;  /* 0xfffffdff02027812 */ /* 0x000fc800078ec0ff */
[----:B------:R-:W-:-:S04]  /*28530*/  @P6 LOP3.LUT R2, R2, 0x200, RZ, 0xfc, !PT ;  /* 0x0000020002026812 */ /* 0x000fc800078efcff */
[----:B------:R-:W-:-:S04]  /*28540*/  LOP3.LUT R2, R2, 0xfffffeff, RZ, 0xc0, !PT ;  /* 0xfffffeff02027812 */ /* 0x000fc800078ec0ff */
[----:B------:R-:W-:Y:S02]  /*28550*/  @P5 LOP3.LUT R2, R2, 0x100, RZ, 0xfc, !PT ;  /* 0x0000010002025812 */ /* 0x000fe400078efcff */
[----:B0-----:R-:W-:-:S04]  /*28560*/  @!P5 IADD3 R50, P1, P3, R24, UR6, R22 ;  /* 0x000000061832dc10 */ /* 0x001fc8000fb3e016 */
[----:B------:R-:W-:Y:S02]  /*28570*/  @!P5 IADD3.X R51, R30, UR5, R23, P1, P3 ;  /* 0x000000051e33dc10 */ /* 0x000fe40008fe6417 */
[----:B------:R-:W-:Y:S02]  /*28580*/  LOP3.LUT P5, RZ, R0, 0x100, RZ, 0xc0, !PT ;  /* 0x0000010000ff7812 */ /* 0x000fe400078ac0ff */
        /* <DEDUP_REMOVED lines=15> */
[----:B------:R-:W-:Y:S02]  /*28680*/  LOP3.LUT P6, RZ, R3, 0x200000, RZ, 0xc0, !PT ;  /* 0x0020000003ff7812 */ /* 0x000fe400078cc0ff */
[----:B------:R-:W-:Y:S02]  /*28690*/  @P3 LOP3.LUT R2, R2, 0x80, RZ, 0xfc, !PT ;  /* 0x0000008002023812 */ /* 0x000fe400078efcff */
[----:B------:R-:W-:Y:S02]  /*286a0*/  @!P3 IADD3.X R49, R30, UR5, R23, P1, P2 ;  /* 0x000000051e31bc10 */ /* 0x000fe40008fe4417 */
        /* <DEDUP_REMOVED lines=8> */
[----:B------:R-:W-:-:S04]  /*28730*/  LOP3.LUT R2, R2, 0xffffffdf, RZ, 0xc0, !PT ;  /* 0xffffffdf02027812 */ /* 0x000fc800078ec0ff */
[----:B------:R-:W-:Y:S02]  /*28740*/  @P0 LOP3.LUT R2, R2, 0x20, RZ, 0xfc, !PT ;  /* 0x0000002002020812 */ /* 0x000fe400078efcff */
[----:B0-----:R-:W-:-:S04]  /*28750*/  @!P0 IADD3 R44, P1, P2, R24, UR10, R22 ;  /* 0x0000000a182c8c10 */ /* 0x001fc8000fa3e016 */
[----:B------:R-:W-:Y:S02]  /*28760*/  @!P0 IADD3.X R45, R30, UR9, R23, P1, P2 ;  /* 0x000000091e2d8c10 */ /* 0x000fe40008fe4417 */
[----:B------:R-:W-:-:S04]  /*28770*/  ISETP.GE.AND P0, PT, R28, 0x89, PT ;  /* 0x000000891c00780c */ /* 0x000fc80003f06270 */
[----:B------:R-:W-:-:S13]  /*28780*/  ISETP.LT.OR P2, PT, R29, 0x41, !P0 ;  /* 0x000000411d00780c */ /* 0x000fda0004741670 */
[----:B------:R-:W0:Y:S01]  /*28790*/  @!P2 LDC.64 R22, c[0x0][0x5c0] ;  /* 0x00017000ff16ab82 */ /* 0x000e220000000a00 */
[----:B------:R-:W-:Y:S02]  /*287a0*/  @!P2 IADD3 R31, P1, P3, R31, UR6, R24 ;  /* 0x000000061f1fac10 */ /* 0x000fe4000fb3e018 */
        /* <DEDUP_REMOVED lines=8> */
[----:B-1----:R-:W-:-:S05]  /*28830*/  IMAD.U32 R21, RZ, RZ, UR7 ;  /* 0x00000007ff157e24 */ /* 0x002fca000f8e00ff */
[----:B------:R-:W-:Y:S02]  /*28840*/  @!P2 IADD3.X R21, R21, UR5, R30, P1, P3 ;  /* 0x000000051515ac10 */ /* 0x000fe40008fe641e */
[----:B0-----:R-:W-:-:S05]  /*28850*/  @!P2 IADD3 R22, P1, R31, R22, RZ ;  /* 0x000000161f16a210 */ /* 0x001fca0007f3e0ff */
[----:B------:R-:W-:Y:S01]  /*28860*/  @!P2 IMAD.X R23, R21, 0x1, R23, P1 ;  /* 0x000000011517a824 */ /* 0x000fe200008e0617 */
[----:B------:R-:W-:-:S06]  /*28870*/  PRMT R21, RZ, 0x7610, R21 ;  /* 0x00007610ff157816 */ /* 0x000fcc0000000015 */
[----:B------:R-:W4:Y:S01]  /*28880*/  @!P2 LDG.E.U8 R21, desc[UR46][R10.64+0x40] ;  /* 0x0000402e0a15a981 */ /* 0x000f22000c1e1100 */
        /* <DEDUP_REMOVED lines=12> */
[----:B0-----:R-:W0:Y:S01]  /*28950*/  @!P1 LDC.64 R32, c[0x0][0x5c0] ;  /* 0x00017000ff209b82 */ /* 0x001e220000000a00 */
[----:B------:R-:W-:-:S05]  /*28960*/  IMAD.U32 R21, RZ, RZ, UR7 ;  /* 0x00000007ff157e24 */ /* 0x000fca000f8e00ff */
[----:B------:R-:W-:Y:S02]  /*28970*/  @!P1 IADD3.X R21, R21, UR5, R30, P3, P4 ;  /* 0x0000000515159c10 */ /* 0x000fe40009fe841e */
[----:B------:R-:W1:Y:S01]  /*28980*/  @!P5 LDC.64 R22, c[0x0][0x5c0] ;  /* 0x00017000ff16db82 */ /* 0x000e620000000a00 */
[----:B0-----:R-:W-:-:S05]  /*28990*/  @!P1 IADD3 R32, P2, R31, R32, RZ ;  /* 0x000000201f209210 */ /* 0x001fca0007f5e0ff */
[----:B------:R-:W-:Y:S01]  /*289a0*/  @!P1 IMAD.X R33, R21, 0x1, R33, P2 ;  /* 0x0000000115219824 */ /* 0x000fe200010e0621 */
[----:B------:R-:W-:-:S06]  /*289b0*/  PRMT R21, RZ, 0x7610, R21 ;  /* 0x00007610ff157816 */ /* 0x000fcc0000000015 */
[----:B------:R-:W4:Y:S01]  /*289c0*/  @!P1 LDG.E.U8 R21, desc[UR46][R10.64+0x41] ;  /* 0x0000412e0a159981 */ /* 0x000f22000c1e1100 */
        /* <DEDUP_REMOVED lines=71> */
[----:B------:R-:W-:Y:S01]  /*28e40*/  LOP3.LUT P5, RZ, R0, 0x1000000, RZ, 0xc0, !PT ;  /* 0x0100000000ff7812 */ /* 0x000fe200078ac0ff */
[----:B------:R-:W3:Y:S02]  /*28e50*/  LDL.LU R162, [R1+0x3c0] ;  /* 0x0003c00001a27983 */ /* 0x000ee40000300800 */
[----:B------:R-:W-:-:S05]  /*28e60*/  F2FP.SATFINITE.E4M3.F32.PACK_AB_MERGE_C R32, RZ, R32, RZ ;  /* 0x00000020ff20723e */ /* 0x000fca00048070ff */
[----:B------:R0:W-:Y:S02]  /*28e70*/  @!P2 STG.E.U8 desc[UR46][R22.64+0x48], R32 ;  /* 0x000048201600a986 */ /* 0x0001e4000c10112e */
[----:B0-----:R-:W0:Y:S01]  /*28e80*/  @!P1 LDC.64 R32, c[0x0][0x5c0] ;  /* 0x00017000ff209b82 */ /* 0x001e220000000a00 */
[----:B------:R-:W-:Y:S02]  /*28e90*/  @!P1 IADD3.X R21, R21, UR5, R30, P3, P4 ;  /* 0x0000000515159c10 */ /* 0x000fe40009fe841e */
[----:B0-----:R-:W-:-:S05]  /*28ea0*/  @!P1 IADD3 R32, P2, R31, R32, RZ ;  /* 0x000000201f209210 */ /* 0x001fca0007f5e0ff */
[----:B------:R-:W-:Y:S01]  /*28eb0*/  @!P1 IMAD.X R33, R21, 0x1, R33, P2 ;  /* 0x0000000115219824 */ /* 0x000fe200010e0621 */
[----:B------:R-:W-:-:S06]  /*28ec0*/  PRMT R21, RZ, 0x7610, R21 ;  /* 0x00007610ff157816 */ /* 0x000fcc0000000015 */
[----:B------:R-:W4:Y:S02]  /*28ed0*/  @!P1 LDG.E.U8 R21, desc[UR46][R10.64+0x49] ;  /* 0x0000492e0a159981 */ /* 0x000f24000c1e1100 */
        /* <DEDUP_REMOVED lines=22> */
[----:B------:R-:W-:Y:S01]  /*29040*/  ISETP.LT.OR P3, PT, R29, 0x51, !P0 ;  /* 0x000000511d00780c */ /* 0x000fe20004761670 */
[----:B------:R-:W-:Y:S01]  /*29050*/  IMAD.U32 R33, RZ, RZ, UR8 ;  /* 0x00000008ff217e24 */ /* 0x000fe2000f8e00ff */
[----:B------:R-:W3:Y:S02]  /*29060*/  LDL.LU R162, [R1+0x3c8] ;  /* 0x0003c80001a27983 */ /* 0x000ee40000300800 */
[----:B------:R-:W-:-:S05]  /*29070*/  F2FP.SATFINITE.E4M3.F32.PACK_AB_MERGE_C R22, RZ, R22, RZ ;  /* 0x00000016ff16723e */ /* 0x000fca00048070ff */
[----:B------:R0:W-:Y:S02]  /*29080*/  @!P5 STG.E.U8 desc[UR46][R82.64+0x50], R22 ;  /* 0x000050165200d986 */ /* 0x0001e4000c10112e */
[----:B0-----:R-:W-:-:S06]  /*29090*/  PRMT R22, RZ, 0x7610, R22 ;  /* 0x00007610ff167816 */ /* 0x001fcc0000000016 */
[----:B------:R-:W4:Y:S01]  /*290a0*/  @!P6 LDG.E.U8 R22, desc[UR46][R8.64+0x51] ;  /* 0x0000512e0816e981 */ /* 0x000f22000c1e1100 */
[----:B------:R-:W-:Y:S01]  /*290b0*/  IMAD.U32 R31, RZ, RZ, UR7 ;  /* 0x00000007ff1f7e24 */ /* 0x000fe2000f8e00ff */
[----:B------:R-:W-:-:S04]  /*290c0*/  @!P3 IADD3 R33, P1, P2, R33, UR6, R24 ;  /* 0x000000062121bc10 */ /* 0x000fc8000fa3e018 */
[----:B------:R-:W-:Y:S02]  /*290d0*/  @!P3 IADD3.X R31, R31, UR5, R30, P1, P2 ;  /* 0x000000051f1fbc10 */ /* 0x000fe40008fe441e */
[----:B------:R-:W-:Y:S01]  /*290e0*/  ISETP.LT.OR P1, PT, R29, 0x52, !P0 ;  /* 0x000000521d00780c */ /* 0x000fe20004721670 */
[----:B------:R-:W-:Y:S02]  /*290f0*/  IMAD.U32 R21, RZ, RZ, UR8 ;  /* 0x00000008ff157e24 */ /* 0x000fe4000f8e00ff */
[----:B------:R-:W-:-:S10]  /*29100*/  IMAD.U32 R32, RZ, RZ, UR7 ;  /* 0x00000007ff207e24 */ /* 0x000fd4000f8e00ff */
        /* <DEDUP_REMOVED lines=9> */
[----:B------:R-:W-:Y:S01]  /*291a0*/  IMAD.U32 R74, RZ, RZ, UR7 ;  /* 0x00000007ff4a7e24 */ /* 0x000fe2000f8e00ff */
        /* <DEDUP_REMOVED lines=8> */
[----:B0-----:R-:W0:Y:S01]  /*29230*/  @!P3 LDC.64 R22, c[0x0][0x5c0] ;  /* 0x00017000ff16bb82 */ /* 0x001e220000000a00 */
[----:B------:R-:W-:-:S04]  /*29240*/  @!P5 IADD3 R72, P4, P6, R72, UR6, R24 ;  /* 0x000000064848dc10 */ /* 0x000fc8000fe9e018 */
        /* <DEDUP_REMOVED lines=13> */
[----:B------:R-:W-:Y:S01]  /*29320*/  IMAD.U32 R82, RZ, RZ, UR7 ;  /* 0x00000007ff527e24 */ /* 0x000fe2000f8e00ff */
[----:B------:R-:W-:Y:S01]  /*29330*/  F2FP.SATFINITE.E4M3.F32.PACK_AB_MERGE_C R31, RZ, R31, RZ ;  /* 0x0000001fff1f723e */ /* 0x000fe200048070ff */
[----:B------:R-:W-:Y:S01]  /*29340*/  IMAD.U32 R83, RZ, RZ, UR8 ;  /* 0x00000008ff537e24 */ /* 0x000fe2000f8e00ff */
[----:B------:R-:W3:Y:S04]  /*29350*/  LDL.LU R162, [R1+0x3d0] ;  /* 0x0003d00001a27983 */ /* 0x000ee80000300800 */
[----:B------:R0:W-:Y:S02]  /*29360*/  @!P3 STG.E.U8 desc[UR46][R22.64+0x50], R31 ;  /* 0x0000501f1600b986 */ /* 0x0001e4000c10112e */
[----:B0-----:R-:W0:Y:S02]  /*29370*/  @!P1 LDC.64 R22, c[0x0][0x5c0] ;  /* 0x00017000ff169b82 */ /* 0x001e240000000a00 */
[----:B0-----:R-:W-:-:S02]  /*29380*/  @!P1 IADD3 R22, P3, R21, R22, RZ ;  /* 0x0000001615169210 */ /* 0x001fc40007f7e0ff */
[----:B------:R-:W-:-:S06]  /*29390*/  PRMT R21, RZ, 0x7610, R21 ;  /* 0x00007610ff157816 */ /* 0x000fcc0000000015 */
[----:B------:R-:W4:Y:S01]  /*293a0*/  @!P1 LDG.E.U8 R21, desc[UR46][R10.64+0x51] ;  /* 0x0000512e0a159981 */ /* 0x000f22000c1e1100 */
[----:B------:R-:W-:Y:S02]  /*293b0*/  @P2 LOP3.LUT R3, R3, 0x80000, RZ, 0xfc, !PT ;  /* 0x0008000003032812 */ /* 0x000fe400078efcff */
[----:B------:R-:W-:Y:S02]  /*293c0*/  ISETP.GE.AND P2, PT, R28, 0x109, PT ;  /* 0x000001091c00780c */ /* 0x000fe40003f46270 */
[----:B------:R-:W-:-:S04]  /*293d0*/  LOP3.LUT R3, R3, 0xffefffff, RZ, 0xc0, !PT ;  /* 0xffefffff03037812 */ /* 0x000fc800078ec0ff */
[----:B------:R-:W-:Y:S02]  /*293e0*/  @P0 LOP3.LUT R3, R3, 0x100000, RZ, 0xfc, !PT ;  /* 0x0010000003030812 */ /* 0x000fe400078efcff */
[----:B------:R-:W-:-:S13]  /*293f0*/  ISETP.LT.OR P0, PT, R29, 0x41, !P2 ;  /* 0x000000411d00780c */ /* 0x000fda0005701670 */
[----:B------:R-:W-:Y:S02]  /*29400*/  @!P0 IADD3 R80, P4, P6, R80, UR10, R24 ;  /* 0x0000000a50508c10 */ /* 0x000fe4000fe9e018 */
[----:B------:R-:W-:Y:S02]  /*29410*/  @P0 LOP3.LUT R0, R0, 0x8, RZ, 0xfc, !PT ;  /* 0x0000000800000812 */ /* 0x000fe400078efcff */
[----:B------:R-:W-:Y:S02]  /*29420*/  @!P0 IADD3.X R82, R82, UR9, R30, P4, P6 ;  /* 0x0000000952528c10 */ /* 0x000fe4000a7ec41e */
[----:B------:R-:W-:Y:S01]  /*29430*/  ISETP.LT.OR P0, PT, R29, 0x42, !P2 ;  /* 0x000000421d00780c */ /* 0x000fe20005701670 */
[----:B------:R-:W-:Y:S02]  /*29440*/  IMAD.U32 R84, RZ, RZ, UR7 ;  /* 0x00000007ff547e24 */ /* 0x000fe4000f8e00ff */
[----:B------:R-:W-:-:S10]  /*29450*/  @!P1 IMAD.X R23, R32, 0x1, R23, P3 ;  /* 0x0000000120179824 */ /* 0x000fd400018e0617 */
[----:B------:R-:W-:-:S04]  /*29460*/  @!P0 IADD3 R83, P4, P6, R83, UR10, R24 ;  /* 0x0000000a53538c10 */ /* 0x000fc8000fe9e018 */
[----:B------:R-:W-:Y:S02]  /*29470*/  @!P0 IADD3.X R84, R84, UR9, R30, P4, P6 ;  /* 0x0000000954548c10 */ /* 0x000fe4000a7ec41e */
[----:B------:R-:W-:Y:S02]  /*29480*/  LOP3.LUT P6, RZ, R2, 0x10, RZ, 0xc0, !PT ;  /* 0x0000001002ff7812 */ /* 0x000fe400078cc0ff */
        /* <DEDUP_REMOVED lines=9> */
[----:B------:R-:W-:Y:S01]  /*29520*/  IMAD.U32 R32, RZ, RZ, UR8 ;  /* 0x00000008ff207e24 */ /* 0x000fe2000f8e00ff */
[----:B------:R-:W2:Y:S04]  /*29530*/  LDL.LU R163, [R1+0x3d4] ;  /* 0x0003d40001a37983 */ /* 0x000ea80000300800 */
[----:B------:R0:W-:Y:S02]  /*29540*/  @!P1 STG.E.U8 desc[UR46][R22.64+0x51], R21 ;  /* 0x0000511516009986 */ /* 0x0001e4000c10112e */
[----:B0-----:R-:W-:-:S06]  /*29550*/  PRMT R22, RZ, 0x7610, R22 ;  /* 0x00007610ff167816 */ /* 0x001fcc0000000016 */
[----:B------:R-:W4:Y:S01]  /*29560*/  @!P6 LDG.E.U8 R22, desc[UR46][R8.64+0x58] ;  /* 0x0000582e0816e981 */ /* 0x000f22000c1e1100 */
[----:B------:R-:W-:Y:S01]  /*29570*/  IMAD.U32 R21, RZ, RZ, UR8 ;  /* 0x00000008ff157e24 */ /* 0x000fe2000f8e00ff */
[----:B------:R-:W-:Y:S02]  /*29580*/  @P0 LOP3.LUT R0, R0, 0x2, RZ, 0xfc, !PT ;  /* 0x0000000200000812 */ /* 0x000fe400078efcff */
[----:B------:R-:W-:Y:S02]  /*29590*/  LOP3.LUT P0, RZ, R3, 0x100000, RZ, 0xc0, !PT ;  /* 0x0010000003ff7812 */ /* 0x000fe4000780c0ff */
[----:B------:R-:W-:Y:S02]  /*295a0*/  @!P4 IADD3 R21, P1, P3, R21, UR10, R24 ;  /* 0x0000000a1515cc10 */ /* 0x000fe4000fb3e018 */
[----:B------:R-:W-:Y:S02]  /*295b0*/  LOP3.LUT R3, R3, 0xfffdffff, RZ, 0xc0, !PT ;  /* 0xfffdffff03037812 */ /* 0x000fe400078ec0ff */
[----:B------:R-:W-:-:S02]  /*295c0*/  @!P4 IADD3.X R31, R31, UR9, R30, P1, P3 ;  /* 0x000000091f1fcc10 */ /* 0x000fc40008fe641e */
[----:B------:R-:W-:Y:S02]  /*295d0*/  @P4 LOP3.LUT R3, R3, 0x20000, RZ, 0xfc, !PT ;  /* 0x0002000003034812 */ /* 0x000fe400078efcff */
[----:B------:R-:W-:-:S04]  /*295e0*/  ISETP.GE.AND P4, PT, R28, 0x109, PT ;  /* 0x000001091c00780c */ /* 0x000fc80003f86270 */
[----:B------:R-:W-:Y:S01]  /*295f0*/  ISETP.LT.OR P2, PT, R29, 0x4a, !P4 ;  /* 0x0000004a1d00780c */ /* 0x000fe20006741670 */
[----:B------:R-:W-:-:S12]  /*29600*/  IMAD.U32 R33, RZ, RZ, UR7 ;  /* 0x00000007ff217e24 */ /* 0x000fd8000f8e00ff */
        /* <DEDUP_REMOVED lines=15> */
[----:B------:R-:W-:-:S04]  /*29700*/  @!P3 IADD3 R78, P1, P6, R78, UR10, R24 ;  /* 0x0000000a4e4ebc10 */ /* 0x000fc8000fe3e018 */
[----:B------:R-:W-:Y:S02]  /*29710*/  @!P3 IADD3.X R81, R81, UR9, R30, P1, P6 ;  /* 0x000000095151bc10 */ /* 0x000fe40008fec41e */
[----:B------:R-:W-:Y:S02]  /*29720*/  LOP3.LUT P6, RZ, R2, 0x4, RZ, 0xc0, !PT ;  /* 0x0000000402ff7812 */ /* 0x000fe400078cc0ff */
[----:B0-----:R-:W-:-:S11]  /*29730*/  PRMT R22, RZ, 0x7610, R22 ;  /* 0x00007610ff167816 */ /* 0x001fd60000000016 */
[----:B------:R-:W4:Y:S01]  /*29740*/  @!P6 LDG.E.U8 R22, desc[UR46][R8.64+0x59] ;  /* 0x0000592e0816e981 */ /* 0x000f22000c1e1100 */
[----:B------:R-:W-:Y:S02]  /*29750*/  @P2 LOP3.LUT R0, R0, 0x10, RZ, 0xfc, !PT ;  /* 0x0000001000002812 */ /* 0x000fe400078efcff */
[C---:B------:R-:W-:Y:S02]  /*29760*/  LOP3.LUT P2, RZ, R3.reuse, 0x80000, RZ, 0xc0, !PT ;  /* 0x0008000003ff7812 */ /* 0x040fe4000784c0ff */
[----:B------:R-:W-:-:S04]  /*29770*/  LOP3.LUT R3, R3, 0xffff7fff, RZ, 0xc0, !PT ;  /* 0xffff7fff03037812 */ /* 0x000fc800078ec0ff */
[----:B------:R-:W-:Y:S02]  /*29780*/  @P3 LOP3.LUT R3, R3, 0x8000, RZ, 0xfc, !PT ;  /* 0x0000800003033812 */ /* 0x000fe400078efcff */
[----:B------:R-:W-:Y:S01]  /*29790*/  ISETP.LT.OR P3, PT, R29, 0x52, !P4 ;  /* 0x000000521d00780c */ /* 0x000fe20006761670 */
[----:B------:R-:W-:Y:S01]  /*297a0*/  IMAD.U32 R79, RZ, RZ, UR7 ;  /* 0x00000007ff4f7e24 */ /* 0x000fe2000f8e00ff */
[----:B----4-:R-:W-:-:S04]  /*297b0*/  LOP3.LUT R22, R22, 0xff, RZ, 0xc0, !PT ;  /* 0x000000ff16167812 */ /* 0x010fc800078ec0ff */
[----:B------:R-:W-:-:S05]  /*297c0*/  F2FP.F16.E4M3.UNPACK_B R22, R22 ;  /* 0x00000016ff16723e */ /* 0x000fca00020006ff */
[----:B------:R-:W-:-:S05]  /*297d0*/  HADD2.F32 R22, -RZ, R22.H0_H0 ;  /* 0x20000016ff167230 */ /* 0x000fca0000004100 */
[----:B------:R-:W-:-:S04]  /*297e0*/  FMUL R22, R22, UR38 ;  /* 0x0000002616167c20 */ /* 0x000fc80008400000 */
[----:B--2---:R-:W-:-:S05]  /*297f0*/  FFMA R22, R163, UR39, R22 ;  /* 0x00000027a3167c23 */ /* 0x004fca0008000016 */
[----:B------:R-:W-:-:S05]  /*29800*/  F2FP.SATFINITE.E4M3.F32.PACK_AB_MERGE_C R22, RZ, R22, RZ ;  /* 0x00000016ff16723e */ /* 0x000fca00048070ff */
[----:B------:R0:W-:Y:S02]  /*29810*/  @!P6 STG.E.U8 desc[UR46][R90.64+0x59], R22 ;  /* 0x000059165a00e986 */ /* 0x0001e4000c10112e */
[----:B0-----:R-:W0:Y:S01]  /*29820*/  @!P2 LDC.64 R22, c[0x0][0x5c0] ;  /* 0x00017000ff16ab82 */ /* 0x001e220000000a00 */
[----:B------:R-:W-:-:S04]  /*29830*/  @!P3 IADD3 R76, P1, P6, R76, UR10, R24 ;  /* 0x0000000a4c4cbc10 */ /* 0x000fc8000fe3e018 */
[----:B------:R-:W-:Y:S02]  /*29840*/  @!P3 IADD3.X R79, R79, UR9, R30, P1, P6 ;  /* 0x000000094f4fbc10 */ /* 0x000fe40008fec41e */
[----:B0-----:R-:W-:Y:S02]  /*29850*/  @!P2 IADD3 R22, P1, R73, R22, RZ ;  /* 0x000000164916a210 */ /* 0x001fe40007f3e0ff */
[----:B------:R-:W-:-:S06]  /*29860*/  PRMT R73, RZ, 0x7610, R73 ;  /* 0x00007610ff497816 */ /* 0x000fcc0000000049 */
[----:B------:R-:W2:Y:S01]  /*29870*/  @!P2 LDG.E.U8 R73, desc[UR46][R10.64+0x58] ;  /* 0x0000582e0a49a981 */ /* 0x000ea2000c1e1100 */
[----:B------:R-:W-:Y:S01]  /*29880*/  @!P2 IMAD.X R23, R75, 0x1, R23, P1 ;  /* 0x000000014b17a824 */ /* 0x000fe200008e0617 */
[----:B------:R-:W-:Y:S02]  /*29890*/  ISETP.LT.OR P1, PT, R29, 0x59, !P4 ;  /* 0x000000591d00780c */ /* 0x000fe40006721670 */
[----:B------:R-:W-:Y:S01]  /*298a0*/  LOP3.LUT R0, R0, 0xffffffdf, RZ, 0xc0, !PT ;  /* 0xffffffdf00007812 */ /* 0x000fe200078ec0ff */
[----:B------:R-:W-:-:S03]  /*298b0*/  IMAD.U32 R77, RZ, RZ, UR7 ;  /* 0x00000007ff4d7e24 */ /* 0x000fc6000f8e00ff */
[----:B------:R-:W-:Y:S02]  /*298c0*/  @P3 LOP3.LUT R0, R0, 0x20, RZ, 0xfc, !PT ;  /* 0x0000002000003812 */ /* 0x000fe400078efcff */
[----:B--2---:R-:W-:-:S04]  /*298d0*/  LOP3.LUT R73, R73, 0xff, RZ, 0xc0, !PT ;  /* 0x000000ff49497812 */ /* 0x004fc800078ec0ff */
[----:B------:R-:W-:-:S05]  /*298e0*/  F2FP.F16.E4M3.UNPACK_B R73, R73 ;  /* 0x00000049ff49723e */ /* 0x000fca00020006ff */
[----:B------:R-:W-:-:S05]  /*298f0*/  HADD2.F32 R73, -RZ, R73.H0_H0 ;  /* 0x20000049ff497230 */ /* 0x000fca0000004100 */
[----:B------:R-:W-:-:S04]  /*29900*/  FMUL R75, R73, UR38 ;  /* 0x00000026494b7c20 */ /* 0x000fc80008400000 */
[----:B---3--:R-:W-:Y:S01]  /*29910*/  FFMA R75, R162, UR39, R75 ;  /* 0x00000027a24b7c23 */ /* 0x008fe2000800004b */
[----:B------:R-:W-:Y:S01]  /*29920*/  IMAD.U32 R73, RZ, RZ, UR8 ;  /* 0x00000008ff497e24 */ /* 0x000fe2000f8e00ff */
[----:B------:R-:W2:Y:S03]  /*29930*/  LDL.LU R162, [R1+0x3dc] ;  /* 0x0003dc0001a27983 */ /* 0x000ea60000300800 */
[----:B------:R-:W-:Y:S01]  /*29940*/  F2FP.SATFINITE.E4M3.F32.PACK_AB_MERGE_C R75, RZ, R75, RZ ;  /* 0x0000004bff4b723e */ /* 0x000fe200048070ff */
[----:B------:R-:W-:Y:S01]  /*29950*/  IMAD.U32 R85, RZ, RZ, UR8 ;  /* 0x00000008ff557e24 */ /* 0x000fe2000f8e00ff */
[----:B------:R-:W-:Y:S01]  /*29960*/  @!P1 IADD3 R73, P3, P6, R73, UR10, R24 ;  /* 0x0000000a49499c10 */ /* 0x000fe2000fe7e018 */
[----:B------:R-:W3:Y:S04]  /*29970*/  LDL.LU R163, [R1+0x3e0] ;  /* 0x0003e00001a37983 */ /* 0x000ee80000300800 */
[----:B------:R0:W-:Y:S02]  /*29980*/  @!P2 STG.E.U8 desc[UR46][R22.64+0x58], R75 ;  /* 0x0000584b1600a986 */ /* 0x0001e4000c10112e */
[----:B0-----:R-:W0:Y:S01]  /*29990*/  @!P5 LDC.64 R22, c[0x0][0x5c0] ;  /* 0x00017000ff16db82 */ /* 0x001e220000000a00 */
[----:B------:R-:W-:-:S02]  /*299a0*/  @!P1 IADD3.X R77, R77, UR9, R30, P3, P6 ;  /* 0x000000094d4d9c10 */ /* 0x000fc40009fec41e */
[----:B0-----:R-:W-:-:S05]  /*299b0*/  @!P5 IADD3 R22, P3, R72, R22, RZ ;  /* 0x000000164816d210 */ /* 0x001fca0007f7e0ff */
[----:B------:R-:W-:Y:S01]  /*299c0*/  @!P5 IMAD.X R23, R74, 0x1, R23, P3 ;  /* 0x000000014a17d824 */ /* 0x000fe200018e0617 */
[----:B------:R-:W-:-:S06]  /*299d0*/  PRMT R74, RZ, 0x7610, R74 ;  /* 0x00007610ff4a7816 */ /* 0x000fcc000000004a */
[----:B------:R-:W4:Y:S01]  /*299e0*/  @!P5 LDG.E.U8 R74, desc[UR46][R10.64+0x59] ;  /* 0x0000592e0a4ad981 */ /* 0x000f22000c1e1100 */
[----:B------:R-:W-:-:S04]  /*299f0*/  LOP3.LUT R3, R3, 0xffffefff, RZ, 0xc0, !PT ;  /* 0xffffefff03037812 */ /* 0x000fc800078ec0ff */
[----:B------:R-:W-:Y:S02]  /*29a00*/  @P1 LOP3.LUT R3, R3, 0x1000, RZ, 0xfc, !PT ;  /* 0x0000100003031812 */ /* 0x000fe400078efcff */
[----:B------:R-:W-:-:S04]  /*29a10*/  ISETP.GE.AND P1, PT, R28, 0x109, PT ;  /* 0x000001091c00780c */ /* 0x000fc80003f26270 */
[----:B------:R-:W-:Y:S02]  /*29a20*/  ISETP.LT.OR P2, PT, R29, 0x5a, !P1 ;  /* 0x0000005a1d00780c */ /* 0x000fe40004f41670 */
[----:B------:R-:W-:Y:S01]  /*29a30*/  LOP3.LUT R3, R3, 0xfffbffff, RZ, 0xc0, !PT ;  /* 0xfffbffff03037812 */ /* 0x000fe200078ec0ff */
[----:B------:R-:W-:-:S06]  /*29a40*/  IMAD.U32 R75, RZ, RZ, UR7 ;  /* 0x00000007ff4b7e24 */ /* 0x000fcc000f8e00ff */
[----:B------:R-:W-:-:S04]  /*29a50*/  @P1 LOP3.LUT R3, R3, 0x40000, RZ, 0xfc, !PT ;  /* 0x0004000003031812 */ /* 0x000fc800078efcff */
[----:B------:R-:W-:-:S04]  /*29a60*/  @!P2 IADD3 R72, P1, P6, R85, UR10, R24 ;  /* 0x0000000a5548ac10 */ /* 0x000fc8000fe3e018 */
[----:B------:R-:W-:Y:S02]  /*29a70*/  @!P2 IADD3.X R75, R75, UR9, R30, P1, P6 ;  /* 0x000000094b4bac10 */ /* 0x000fe40008fec41e */
[----:B------:R-:W-:Y:S02]  /*29a80*/  ISETP.LT.OR P1, PT, R29, 0x61, !P0 ;  /* 0x000000611d00780c */ /* 0x000fe40004721670 */
        /* <DEDUP_REMOVED lines=10> */
[----:B0-----:R-:W-:Y:S02]  /*29b30*/  IMAD.U32 R23, RZ, RZ, UR8 ;  /* 0x00000008ff177e24 */ /* 0x001fe4000f8e00ff */
[----:B------:R-:W-:-:S03]  /*29b40*/  IMAD.U32 R22, RZ, RZ, UR7 ;  /* 0x00000007ff167e24 */ /* 0x000fc6000f8e00ff */
[----:B------:R-:W-:-:S04]  /*29b50*/  @!P1 IADD3 R164, P5, P6, R23, UR6, R24 ;  /* 0x0000000617a49c10 */ /* 0x000fc8000febe018 */
[----:B------:R-:W-:Y:S02]  /*29b60*/  @!P1 IADD3.X R165, R22, UR5, R30, P5, P6 ;  /* 0x0000000516a59c10 */ /* 0x000fe4000afec41e */
[----:B------:R-:W-:-:S06]  /*29b70*/  PRMT R22, RZ, 0x7610, R22 ;  /* 0x00007610ff167816 */ /* 0x000fcc0000000016 */
[----:B------:R-:W4:Y:S01]  /*29b80*/  @!P4 LDG.E.U8 R22, desc[UR46][R12.64+0x40] ;  /* 0x0000402e0c16c981 */ /* 0x000f22000c1e1100 */
[----:B------:R-:W-:Y:S02]  /*29b90*/  @P2 LOP3.LUT R3, R3, 0x2000, RZ, 0xfc, !PT ;  /* 0x0000200003032812 */ /* 0x000fe400078efcff */
[----:B------:R-:W-:Y:S02]  /*29ba0*/  ISETP.LT.OR P2, PT, R29, 0x62, !P0 ;  /* 0x000000621d00780c */ /* 0x000fe40004741670 */
[C---:B------:R-:W-:Y:S02]  /*29bb0*/  LOP3.LUT P3, RZ, R0.reuse, 0x2000, RZ, 0xc0, !PT ;  /* 0x0000200000ff7812 */ /* 0x040fe4000786c0ff */
[----:B------:R-:W-:Y:S01]  /*29bc0*/  LOP3.LUT R0, R0, 0xffdfffff, RZ, 0xc0, !PT ;  /* 0xffdfffff00007812 */ /* 0x000fe200078ec0ff */
[----:B------:R-:W-:-:S03]  /*29bd0*/  IMAD.U32 R74, RZ, RZ, UR8 ;  /* 0x00000008ff4a7e24 */ /* 0x000fc6000f8e00ff */
[----:B------:R-:W-:Y:S01]  /*29be0*/  @P1 LOP3.LUT R0, R0, 0x200000, RZ, 0xfc, !PT ;  /* 0x0020000000001812 */ /* 0x000fe200078efcff */
[----:B------:R-:W-:-:S03]  /*29bf0*/  IMAD.U32 R23, RZ, RZ, UR7 ;  /* 0x00000007ff177e24 */ /* 0x000fc6000f8e00ff */
[C---:B------:R-:W-:Y:S02]  /*29c00*/  LOP3.LUT P1, RZ, R0.reuse, 0x8, RZ, 0xc0, !PT ;  /* 0x0000000800ff7812 */ /* 0x040fe4000782c0ff */
[----:B------:R-:W-:Y:S02]  /*29c10*/  LOP3.LUT R0, R0, 0xfff7ffff, RZ, 0xc0, !PT ;  /* 0xfff7ffff00007812 */ /* 0x000fe400078ec0ff */
[----:B------:R-:W-:Y:S02]  /*29c20*/  @!P2 IADD3 R168, P5, P6, R74, UR6, R24 ;  /* 0x000000064aa8ac10 */ /* 0x000fe4000febe018 */
[----:B------:R-:W-:Y:S02]  /*29c30*/  @P2 LOP3.LUT R0, R0, 0x80000, RZ, 0xfc, !PT ;  /* 0x0008000000002812 */ /* 0x000fe400078efcff */
        /* <DEDUP_REMOVED lines=9> */
[----:B------:R-:W-:Y:S01]  /*29cd0*/  PRMT R74, RZ, 0x7610, R74 ;  /* 0x00007610ff4a7816 */ /* 0x000fe2000000004a */
[----:B------:R-:W3:Y:S03]  /*29ce0*/  LDL.LU R163, [R1+0x3e8] ;  /* 0x0003e80001a37983 */ /* 0x000ee60000300800 */
[----:B------:R-:W-:-:S05]  /*29cf0*/  F2FP.SATFINITE.E4M3.F32.PACK_AB_MERGE_C R22, RZ, R22, RZ ;  /* 0x00000016ff16723e */ /* 0x000fca00048070ff */
[----:B------:R0:W-:Y:S02]  /*29d00*/  @!P4 STG.E.U8 desc[UR46][R94.64+0x40], R22 ;  /* 0x000040165e00c986 */ /* 0x0001e4000c10112e */
[----:B0-----:R-:W-:-:S05]  /*29d10*/  IMAD.U32 R22, RZ, RZ, UR7 ;  /* 0x00000007ff167e24 */ /* 0x001fca000f8e00ff */
[----:B------:R-:W-:Y:S02]  /*29d20*/  @!P2 IADD3.X R174, R22, UR5, R30, P5, P6 ;  /* 0x0000000516aeac10 */ /* 0x000fe4000afec41e */
[----:B------:R-:W-:-:S06]  /*29d30*/  PRMT R22, RZ, 0x7610, R22 ;  /* 0x00007610ff167816 */ /* 0x000fcc0000000016 */
[----:B------:R-:W4:Y:S02]  /*29d40*/  @!P3 LDG.E.U8 R22, desc[UR46][R12.64+0x41] ;  /* 0x0000412e0c16b981 */ /* 0x000f24000c1e1100 */
        /* <DEDUP_REMOVED lines=8> */
[----:B------:R0:W-:Y:S04]  /*29dd0*/  @!P3 STG.E.U8 desc[UR46][R96.64+0x41], R22 ;  /* 0x000041166000b986 */ /* 0x0001e8000c10112e */
[----:B------:R-:W4:Y:S01]  /*29de0*/  @!P1 LDG.E.U8 R74, desc[UR46][R14.64+0x40] ;  /* 0x0000402e0e4a9981 */ /* 0x000f22000c1e1100 */
[----:B------:R-:W-:Y:S02]  /*29df0*/  @P2 LOP3.LUT R0, R0, 0x20000, RZ, 0xfc, !PT ;  /* 0x0002000000002812 */ /* 0x000fe400078efcff */
[----:B------:R-:W-:Y:S01]  /*29e00*/  ISETP.LT.OR P2, PT, R29, 0x6a, !P0 ;  /* 0x0000006a1d00780c */ /* 0x000fe20004741670 */
[----:B0-----:R-:W-:-:S12]  /*29e10*/  IMAD.U32 R22, RZ, RZ, UR7 ;  /* 0x00000007ff167e24 */ /* 0x001fd8000f8e00ff */
[----:B------:R-:W-:-:S04]  /*29e20*/  @!P2 IADD3 R171, P5, P6, R23, UR6, R24 ;  /* 0x0000000617abac10 */ /* 0x000fc8000febe018 */
[----:B------:R-:W-:Y:S02]  /*29e30*/  @!P2 IADD3.X R172, R22, UR5, R30, P5, P6 ;  /* 0x0000000516acac10 */ /* 0x000fe4000afec41e */
[----:B------:R-:W0:Y:S01]  /*29e40*/  @!P1 LDC.64 R22, c[0x0][0x5c0] ;  /* 0x00017000ff169b82 */ /* 0x000e220000000a00 */
[C---:B------:R-:W-:Y:S02]  /*29e50*/  LOP3.LUT P4, RZ, R0.reuse, 0x2, RZ, 0xc0, !PT ;  /* 0x0000000200ff7812 */ /* 0x040fe4000788c0ff */
[----:B------:R-:W-:-:S04]  /*29e60*/  LOP3.LUT R0, R0, 0xfffeffff, RZ, 0xc0, !PT ;  /* 0xfffeffff00007812 */ /* 0x000fc800078ec0ff */
[----:B------:R-:W-:Y:S02]  /*29e70*/  @P2 LOP3.LUT R0, R0, 0x10000, RZ, 0xfc, !PT ;  /* 0x0001000000002812 */ /* 0x000fe400078efcff */
[----:B------:R-:W-:Y:S02]  /*29e80*/  ISETP.LT.OR P2, PT, R29, 0x71, !P0 ;  /* 0x000000711d00780c */ /* 0x000fe40004741670 */
[----:B0-----:R-:W-:-:S05]  /*29e90*/  @!P1 IADD3 R22, P5, R80, R22, RZ ;  /* 0x0000001650169210 */ /* 0x001fca0007fbe0ff */
[----:B------:R-:W-:Y:S02]  /*29ea0*/  @!P1 IMAD.X R23, R82, 0x1, R23, P5 ;  /* 0x0000000152179824 */ /* 0x000fe400028e0617 */
[----:B------:R-:W-:Y:S02]  /*29eb0*/  IMAD.U32 R82, RZ, RZ, UR8 ;  /* 0x00000008ff527e24 */ /* 0x000fe4000f8e00ff */
[----:B------:R-:W-:-:S03]  /*29ec0*/  IMAD.U32 R80, RZ, RZ, UR7 ;  /* 0x00000007ff507e24 */ /* 0x000fc6000f8e00ff */
[----:B------:R-:W-:-:S04]  /*29ed0*/  @!P2 IADD3 R178, P5, P6, R82, UR6, R24 ;  /* 0x0000000652b2ac10 */ /* 0x000fc8000febe018 */
[----:B------:R-:W-:Y:S01]  /*29ee0*/  @!P2 IADD3.X R179, R80, UR5, R30, P5, P6 ;  /* 0x0000000550b3ac10 */ /* 0x000fe2000afec41e */
[----:B------:R-:W-:Y:S01]  /*29ef0*/  IMAD.U32 R80, RZ, RZ, UR8 ;  /* 0x00000008ff507e24 */ /* 0x000fe2000f8e00ff */
        /* <DEDUP_REMOVED lines=9> */
[----:B------:R-:W-:Y:S01]  /*29f90*/  ISETP.LT.OR P1, PT, R29, 0x72, !P0 ;  /* 0x000000721d00780c */ /* 0x000fe20004721670 */
[----:B0-----:R-:W-:Y:S01]  /*29fa0*/  IMAD.U32 R74, RZ, RZ, UR7 ;  /* 0x00000007ff4a7e24 */ /* 0x001fe2000f8e00ff */
[----:B------:R-:W0:Y:S11]  /*29fb0*/  @!P4 LDC.64 R22, c[0x0][0x5c0] ;  /* 0x00017000ff16cb82 */ /* 0x000e360000000a00 */
[----:B------:R-:W-:-:S04]  /*29fc0*/  @!P1 IADD3 R180, P5, P6, R80, UR6, R24 ;  /* 0x0000000650b49c10 */ /* 0x000fc8000febe018 */
[----:B------:R-:W-:Y:S02]  /*29fd0*/  @!P1 IADD3.X R181, R74, UR5, R30, P5, P6 ;  /* 0x000000054ab59c10 */ /* 0x000fe4000afec41e */
[----:B------:R-:W-:-:S06]  /*29fe0*/  PRMT R74, RZ, 0x7610, R74 ;  /* 0x00007610ff4a7816 */ /* 0x000fcc000000004a */
[----:B------:R-:W4:Y:S01]  /*29ff0*/  @!P4 LDG.E.U8 R74, desc[UR46][R14.64+0x41] ;  /* 0x0000412e0e4ac981 */ /* 0x000f22000c1e1100 */
[----:B------:R-:W-:Y:S02]  /*2a000*/  @P2 LOP3.LUT R0, R0, 0x4000, RZ, 0xfc, !PT ;  /* 0x0000400000002812 */ /* 0x000fe400078efcff */
[----:B0-----:R-:W-:-:S05]  /*2a010*/  @!P4 IADD3 R22, P2, R83, R22, RZ ;  /* 0x000000165316c210 */ /* 0x001fca0007f5e0ff */
[----:B------:R-:W-:Y:S01]  /*2a020*/  @!P4 IMAD.X R23, R84, 0x1, R23, P2 ;  /* 0x000000015417c824 */ /* 0x000fe200010e0617 */
        /* <DEDUP_REMOVED lines=8> */
[----:B------:R-:W-:Y:S01]  /*2a0b0*/  F2FP.SATFINITE.E4M3.F32.PACK_AB_MERGE_C R74, RZ, R74, RZ ;  /* 0x0000004aff4a723e */ /* 0x000fe200048070ff */
[----:B------:R-:W4:Y:S04]  /*2a0c0*/  LDL.LU R166, [R1+0x3f8] ;  /* 0x0003f80001a67983 */ /* 0x000f280000300800 */
[----:B------:R0:W-:Y:S01]  /*2a0d0*/  @!P4 STG.E.U8 desc[UR46][R22.64+0x41], R74 ;  /* 0x0000414a1600c986 */ /* 0x0001e2000c10112e */
[----:B------:R-:W-:-:S02]  /*2a0e0*/  ISETP.LT.OR P4, PT, R29, 0x79, !P0 ;  /* 0x000000791d00780c */ /* 0x000fc40004781670 */
[----:B------:R-:W-:Y:S01]  /*2a0f0*/  @P1 LOP3.LUT R0, R0, 0x2000, RZ, 0xfc, !PT ;  /* 0x0000200000001812 */ /* 0x000fe200078efcff */
[----:B------:R-:W4:Y:S01]  /*2a100*/  LDL.LU R167, [R1+0x3fc] ;  /* 0x0003fc0001a77983 */ /* 0x000f220000300800 */
[----:B0-----:R-:W-:Y:S02]  /*2a110*/  IMAD.U32 R23, RZ, RZ, UR8 ;  /* 0x00000008ff177e24 */ /* 0x001fe4000f8e00ff */
[----:B------:R-:W-:-:S07]  /*2a120*/  IMAD.U32 R22, RZ, RZ, UR7 ;  /* 0x00000007ff167e24 */ /* 0x000fce000f8e00ff */
[----:B------:R-:W-:-:S04]  /*2a130*/  @!P4 IADD3 R182, P5, P6, R23, UR6, R24 ;  /* 0x0000000617b6cc10 */ /* 0x000fc8000febe018 */
[----:B------:R-:W-:Y:S02]  /*2a140*/  @!P4 IADD3.X R184, R22, UR5, R30, P5, P6 ;  /* 0x0000000516b8cc10 */ /* 0x000fe4000afec41e */
[----:B------:R-:W-:-:S06]  /*2a150*/  PRMT R22, RZ, 0x7610, R22 ;  /* 0x00007610ff167816 */ /* 0x000fcc0000000016 */
[----:B------:R-:W3:Y:S01]  /*2a160*/  @!P3 LDG.E.U8 R22, desc[UR46][R12.64+0x48] ;  /* 0x0000482e0c16b981 */ /* 0x000ee2000c1e1100 */
[----:B------:R-:W-:-:S04]  /*2a170*/  LOP3.LUT R0, R0, 0xffffefff, RZ, 0xc0, !PT ;  /* 0xffffefff00007812 */ /* 0x000fc800078ec0ff */
[----:B------:R-:W-:Y:S02]  /*2a180*/  @P4 LOP3.LUT R0, R0, 0x1000, RZ, 0xfc, !PT ;  /* 0x0000100000004812 */ /* 0x000fe400078efcff */
[----:B------:R-:W-:Y:S01]  /*2a190*/  ISETP.LT.OR P4, PT, R29, 0x7a, !P0 ;  /* 0x0000007a1d00780c */ /* 0x000fe20004781670 */
[----:B------:R-:W-:Y:S01]  /*2a1a0*/  IMAD.U32 R74, RZ, RZ, UR8 ;  /* 0x00000008ff4a7e24 */ /* 0x000fe2000f8e00ff */
[----:B------:R-:W-:Y:S01]  /*2a1b0*/  LOP3.LUT R0, R0, 0xfffffbff, RZ, 0xc0, !PT ;  /* 0xfffffbff00007812 */ /* 0x000fe200078ec0ff */
[----:B------:R-:W-:Y:S01]  /*2a1c0*/  IMAD.U32 R23, RZ, RZ, UR7 ;  /* 0x00000007ff177e24 */ /* 0x000fe2000f8e00ff */
[----:B------:R-:W-:-:S09]  /*2a1d0*/  LOP3.LUT P1, RZ, R3, 0x40000, RZ, 0xc0, !PT ;  /* 0x0004000003ff7812 */ /* 0x000fd2000782c0ff */
[----:B------:R-:W-:Y:S02]  /*2a1e0*/  @!P4 IADD3 R176, P5, P6, R74, UR6, R24 ;  /* 0x000000064ab0cc10 */ /* 0x000fe4000febe018 */
[----:B------:R-:W-:Y:S02]  /*2a1f0*/  @P4 LOP3.LUT R0, R0, 0x400, RZ, 0xfc, !PT ;  /* 0x0000040000004812 */ /* 0x000fe400078efcff */
[----:B------:R-:W-:Y:S02]  /*2a200*/  @!P4 IADD3.X R177, R23, UR5, R30, P5, P6 ;  /* 0x0000000517b1cc10 */ /* 0x000fe4000afec41e */
[C---:B------:R-:W-:Y:S02]  /*2a210*/  LOP3.LUT P4, RZ, R3.reuse, 0x20000, RZ, 0xc0, !PT ;  /* 0x0002000003ff7812 */ /* 0x040fe4000788c0ff */
[----:B------:R-:W-:-:S04]  /*2a220*/  LOP3.LUT R3, R3, 0xfffeffff, RZ, 0xc0, !PT ;  /* 0xfffeffff03037812 */ /* 0x000fc800078ec0ff */
[----:B------:R-:W-:Y:S02]  /*2a230*/  @P0 LOP3.LUT R3, R3, 0x10000, RZ, 0xfc, !PT ;  /* 0x0001000003030812 */ /* 0x000fe400078efcff */
[----:B------:R-:W-:Y:S01]  /*2a240*/  ISETP.LT.OR P0, PT, R29, 0x61, !P1 ;  /* 0x000000611d00780c */ /* 0x000fe20004f01670 */
[----:B------:R-:W-:Y:S01]  /*2a250*/  IMAD.U32 R23, RZ, RZ, UR8 ;  /* 0x00000008ff177e24 */ /* 0x000fe2000f8e00ff */
[----:B------:R-:W-:-:S11]  /*2a260*/  LOP3.LUT P2, RZ, R2, 0x2000, RZ, 0xc0, !PT ;  /* 0x0000200002ff7812 */ /* 0x000fd6000784c0ff */
[----:B------:R-:W-:Y:S02]  /*2a270*/  @!P0 IADD3 R170, P5, P6, R23, UR10, R24 ;  /* 0x0000000a17aa8c10 */ /* 0x000fe4000febe018 */
[----:B---3--:R-:W-:-:S04]  /*2a280*/  LOP3.LUT R22, R22, 0xff, RZ, 0xc0, !PT ;  /* 0x000000ff16167812 */ /* 0x008fc800078ec0ff */
[----:B------:R-:W-:-:S05]  /*2a290*/  F2FP.F16.E4M3.UNPACK_B R22, R22 ;  /* 0x00000016ff16723e */ /* 0x000fca00020006ff */
[----:B------:R-:W-:-:S05]  /*2a2a0*/  HADD2.F32 R22, -RZ, R22.H0_H0 ;  /* 0x20000016ff167230 */ /* 0x000fca0000004100 */
[----:B------:R-:W-:-:S04]  /*2a2b0*/  FMUL R22, R22, UR38 ;  /* 0x0000002616167c20 */ /* 0x000fc80008400000 */
[----:B------:R-:W-:-:S05]  /*2a2c0*/  FFMA R22, R163, UR39, R22 ;  /* 0x00000027a3167c23 */ /* 0x000fca0008000016 */
[----:B------:R-:W-:-:S05]  /*2a2d0*/  F2FP.SATFINITE.E4M3.F32.PACK_AB_MERGE_C R22, RZ, R22, RZ ;  /* 0x00000016ff16723e */ /* 0x000fca00048070ff */
[----:B------:R0:W-:Y:S02]  /*2a2e0*/  @!P3 STG.E.U8 desc[UR46][R100.64+0x48], R22 ;  /* 0x000048166400b986 */ /* 0x0001e4000c10112e */
[----:B0-----:R-:W-:-:S05]  /*2a2f0*/  IMAD.U32 R22, RZ, RZ, UR7 ;  /* 0x00000007ff167e24 */ /* 0x001fca000f8e00ff */
[----:B------:R-:W-:Y:S02]  /*2a300*/  @!P0 IADD3.X R175, R22, UR9, R30, P5, P6 ;  /* 0x0000000916af8c10 */ /* 0x000fe4000afec41e */
[----:B------:R-:W-:-:S06]  /*2a310*/  PRMT R22, RZ, 0x7610, R22 ;  /* 0x00007610ff167816 */ /* 0x000fcc0000000016 */
[----:B------:R-:W3:Y:S01]  /*2a320*/  @!P2 LDG.E.U8 R22, desc[UR46][R12.64+0x49] ;  /* 0x0000492e0c16a981 */ /* 0x000ee2000c1e1100 */
[----:B------:R-:W-:-:S04]  /*2a330*/  LOP3.LUT R0, R0, 0xfffffdff, RZ, 0xc0, !PT ;  /* 0xfffffdff00007812 */ /* 0x000fc800078ec0ff */
[----:B------:R-:W-:Y:S02]  /*2a340*/  @P0 LOP3.LUT R0, R0, 0x200, RZ, 0xfc, !PT ;  /* 0x0000020000000812 */ /* 0x000fe400078efcff */
[----:B------:R-:W-:Y:S02]  /*2a350*/  ISETP.LT.OR P0, PT, R29, 0x62, !P1 ;  /* 0x000000621d00780c */ /* 0x000fe40004f01670 */
[----:B---3--:R-:W-:-:S04]  /*2a360*/  LOP3.LUT R22, R22, 0xff, RZ, 0xc0, !PT ;  /* 0x000000ff16167812 */ /* 0x008fc800078ec0ff */
[----:B------:R-:W-:-:S05]  /*2a370*/  F2FP.F16.E4M3.UNPACK_B R22, R22 ;  /* 0x00000016ff16723e */ /* 0x000fca00020006ff */
[----:B------:R-:W-:-:S05]  /*2a380*/  HADD2.F32 R22, -RZ, R22.H0_H0 ;  /* 0x20000016ff167230 */ /* 0x000fca0000004100 */
[----:B------:R-:W-:-:S04]  /*2a390*/  FMUL R22, R22, UR38 ;  /* 0x0000002616167c20 */ /* 0x000fc80008400000 */
[----:B--2---:R-:W-:-:S05]  /*2a3a0*/  FFMA R22, R162, UR39, R22 ;  /* 0x00000027a2167c23 */ /* 0x004fca0008000016 */
[----:B------:R-:W-:Y:S02]  /*2a3b0*/  F2FP.SATFINITE.E4M3.F32.PACK_AB_MERGE_C R22, RZ, R22, RZ ;  /* 0x00000016ff16723e */ /* 0x000fe400048070ff */
[----:B------:R-:W-:-:S03]  /*2a3c0*/  @!P0 IADD3 R162, P5, P6, R23, UR10, R24 ;  /* 0x0000000a17a28c10 */ /* 0x000fc6000febe018 */
[----:B------:R0:W-:Y:S02]  /*2a3d0*/  @!P2 STG.E.U8 desc[UR46][R98.64+0x49], R22 ;  /* 0x000049166200a986 */ /* 0x0001e4000c10112e */
[----:B0-----:R-:W-:-:S05]  /*2a3e0*/  IMAD.U32 R22, RZ, RZ, UR7 ;  /* 0x00000007ff167e24 */ /* 0x001fca000f8e00ff */
[----:B------:R-:W-:Y:S02]  /*2a3f0*/  @!P0 IADD3.X R163, R22, UR9, R30, P5, P6 ;  /* 0x0000000916a38c10 */ /* 0x000fe4000afec41e */
[----:B------:R-:W0:Y:S02]  /*2a400*/  @!P4 LDC.64 R22, c[0x0][0x5c0] ;  /* 0x00017000ff16cb82 */ /* 0x000e240000000a00 */
[----:B0-----:R-:W-:Y:S02]  /*2a410*/  @!P4 IADD3 R22, P5, R21, R22, RZ ;  /* 0x000000161516c210 */ /* 0x001fe40007fbe0ff */
[----:B------:R-:W-:-:S06]  /*2a420*/  PRMT R21, RZ, 0x7610, R21 ;  /* 0x00007610ff157816 */ /* 0x000fcc0000000015 */
[----:B------:R-:W2:Y:S01]  /*2a430*/  @!P4 LDG.E.U8 R21, desc[UR46][R14.64+0x48] ;  /* 0x0000482e0e15c981 */ /* 0x000ea2000c1e1100 */
[----:B------:R-:W-:Y:S01]  /*2a440*/  LOP3.LUT P3, RZ, R0, 0x10, RZ, 0xc0, !PT ;  /* 0x0000001000ff7812 */ /* 0x000fe2000786c0ff */
[----:B------:R-:W-:Y:S01]  /*2a450*/  @!P4 IMAD.X R23, R31, 0x1, R23, P5 ;  /* 0x000000011f17c824 */ /* 0x000fe200028e0617 */
        /* <DEDUP_REMOVED lines=9> */
[----:B0-----:R-:W-:Y:S01]  /*2a4f0*/  PRMT R21, RZ, 0x7610, R21 ;  /* 0x00007610ff157816 */ /* 0x001fe20000000015 */
[----:B------:R-:W0:Y:S05]  /*2a500*/  @!P3 LDC.64 R22, c[0x0][0x5c0] ;  /* 0x00017000ff16bb82 */ /* 0x000e2a0000000a00 */
[----:B------:R-:W3:Y:S01]  /*2a510*/  @!P3 LDG.E.U8 R21, desc[UR46][R14.64+0x49] ;  /* 0x0000492e0e15b981 */ /* 0x000ee2000c1e1100 */
[----:B0-----:R-:W-:-:S05]  /*2a520*/  @!P3 IADD3 R22, P4, R32, R22, RZ ;  /* 0x000000162016b210 */ /* 0x001fca0007f9e0ff */
[----:B------:R-:W-:Y:S01]  /*2a530*/  @!P3 IMAD.X R23, R33, 0x1, R23, P4 ;  /* 0x000000012117b824 */ /* 0x000fe200020e0617 */
[----:B---3--:R-:W-:-:S04]  /*2a540*/  LOP3.LUT R21, R21, 0xff, RZ, 0xc0, !PT ;  /* 0x000000ff15157812 */ /* 0x008fc800078ec0ff */
[----:B------:R-:W-:-:S05]  /*2a550*/  F2FP.F16.E4M3.UNPACK_B R21, R21 ;  /* 0x00000015ff15723e */ /* 0x000fca00020006ff */
[----:B------:R-:W-:-:S05]  /*2a560*/  HADD2.F32 R21, -RZ, R21.H0_H0 ;  /* 0x20000015ff157230 */ /* 0x000fca0000004100 */
[----:B------:R-:W-:-:S04]  /*2a570*/  FMUL R21, R21, UR38 ;  /* 0x0000002615157c20 */ /* 0x000fc80008400000 */
[----:B------:R-:W-:Y:S01]  /*2a580*/  FFMA R21, R167, UR39, R21 ;  /* 0x00000027a7157c23 */ /* 0x000fe20008000015 */
[----:B------:R-:W-:Y:S01]  /*2a590*/  LOP3.LUT R0, R0, 0xfffffeff, RZ, 0xc0, !PT ;  /* 0xfffffeff00007812 */ /* 0x000fe200078ec0ff */
[----:B------:R-:W-:Y:S01]  /*2a5a0*/  IMAD.U32 R83, RZ, RZ, UR8 ;  /* 0x00000008ff537e24 */ /* 0x000fe2000f8e00ff */
[----:B------:R-:W3:Y:S02]  /*2a5b0*/  LDL.LU R167, [R1+0x404] ;  /* 0x0004040001a77983 */ /* 0x000ee40000300800 */
[----:B------:R-:W-:-:S05]  /*2a5c0*/  F2FP.SATFINITE.E4M3.F32.PACK_AB_MERGE_C R21, RZ, R21, RZ ;  /* 0x00000015ff15723e */ /* 0x000fca00048070ff */
[----:B------:R0:W-:Y:S02]  /*2a5d0*/  @!P3 STG.E.U8 desc[UR46][R22.64+0x49], R21 ;  /* 0x000049151600b986 */ /* 0x0001e4000c10112e */
[----:B0-----:R-:W-:-:S06]  /*2a5e0*/  PRMT R21, RZ, 0x7610, R21 ;  /* 0x00007610ff157816 */ /* 0x001fcc0000000015 */
[----:B------:R-:W4:Y:S01]  /*2a5f0*/  @!P2 LDG.E.U8 R21, desc[UR46][R12.64+0x50] ;  /* 0x0000502e0c15a981 */ /* 0x000f22000c1e1100 */
[----:B------:R-:W-:Y:S02]  /*2a600*/  @P0 LOP3.LUT R0, R0, 0x100, RZ, 0xfc, !PT ;  /* 0x0000010000000812 */ /* 0x000fe400078efcff */
[C---:B------:R-:W-:Y:S02]  /*2a610*/  ISETP.LT.OR P0, PT, R29.reuse, 0x69, !P1 ;  /* 0x000000691d00780c */ /* 0x040fe40004f01670 */
[----:B------:R-:W-:Y:S02]  /*2a620*/  ISETP.LT.OR P1, PT, R29, 0x6a, !P1 ;  /* 0x0000006a1d00780c */ /* 0x000fe40004f21670 */
[----:B------:R-:W-:Y:S01]  /*2a630*/  LOP3.LUT R0, R0, 0xffffff7f, RZ, 0xc0, !PT ;  /* 0xffffff7f00007812 */ /* 0x000fe200078ec0ff */
[----:B------:R-:W-:Y:S02]  /*2a640*/  IMAD.U32 R97, RZ, RZ, UR7 ;  /* 0x00000007ff617e24 */ /* 0x000fe4000f8e00ff */
[----:B------:R-:W-:-:S06]  /*2a650*/  IMAD.U32 R90, RZ, RZ, UR7 ;  /* 0x00000007ff5a7e24 */ /* 0x000fcc000f8e00ff */
[----:B------:R-:W-:Y:S02]  /*2a660*/  @!P0 IADD3 R83, P5, P6, R83, UR10, R24 ;  /* 0x0000000a53538c10 */ /* 0x000fe4000febe018 */
[----:B------:R-:W-:Y:S02]  /*2a670*/  @P0 LOP3.LUT R0, R0, 0x80, RZ, 0xfc, !PT ;  /* 0x0000008000000812 */ /* 0x000fe400078efcff */
[----:B------:R-:W-:Y:S02]  /*2a680*/  @!P0 IADD3.X R97, R97, UR9, R30, P5, P6 ;  /* 0x0000000961618c10 */ /* 0x000fe4000afec41e */
[----:B------:R-:W-:Y:S02]  /*2a690*/  LOP3.LUT R0, R0, 0xffffffbf, RZ, 0xc0, !PT ;  /* 0xffffffbf00007812 */ /* 0x000fe400078ec0ff */
[----:B------:R-:W-:Y:S02]  /*2a6a0*/  @!P1 IADD3 R82, P5, P6, R82, UR10, R24 ;  /* 0x0000000a52529c10 */ /* 0x000fe4000febe018 */
[----:B------:R-:W-:-:S02]  /*2a6b0*/  @P1 LOP3.LUT R0, R0, 0x40, RZ, 0xfc, !PT ;  /* 0x0000004000001812 */ /* 0x000fc400078efcff */
[----:B------:R-:W-:Y:S02]  /*2a6c0*/  @!P1 IADD3.X R90, R90, UR9, R30, P5, P6 ;  /* 0x000000095a5a9c10 */ /* 0x000fe4000afec41e */
[----:B------:R-:W-:Y:S02]  /*2a6d0*/  LOP3.LUT P1, RZ, R2, 0x8000000, RZ, 0xc0, !PT ;  /* 0x0800000002ff7812 */ /* 0x000fe4000782c0ff */
[----:B----4-:R-:W-:-:S04]  /*2a6e0*/  LOP3.LUT R21, R21, 0xff, RZ, 0xc0, !PT ;  /* 0x000000ff15157812 */ /* 0x010fc800078ec0ff */
[----:B------:R-:W-:-:S05]  /*2a6f0*/  F2FP.F16.E4M3.UNPACK_B R21, R21 ;  /* 0x00000015ff15723e */ /* 0x000fca00020006ff */
[----:B------:R-:W-:-:S05]  /*2a700*/  HADD2.F32 R21, -RZ, R21.H0_H0 ;  /* 0x20000015ff157230 */ /* 0x000fca0000004100 */
[----:B------:R-:W-:-:S04]  /*2a710*/  FMUL R21, R21, UR38 ;  /* 0x0000002615157c20 */ /* 0x000fc80008400000 */
[----:B--2---:R-:W-:Y:S01]  /*2a720*/  FFMA R21, R166, UR39, R21 ;  /* 0x00000027a6157c23 */ /* 0x004fe20008000015 */
[----:B------:R-:W-:Y:S01]  /*2a730*/  ISETP.GE.AND P6, PT, R28, 0x109, PT ;  /* 0x000001091c00780c */ /* 0x000fe20003fc6270 */
[----:B------:R-:W-:Y:S01]  /*2a740*/  IMAD.U32 R84, RZ, RZ, UR7 ;  /* 0x00000007ff547e24 */ /* 0x000fe2000f8e00ff */
[----:B------:R-:W-:Y:S01]  /*2a750*/  LOP3.LUT R0, R0, 0xffffffef, RZ, 0xc0, !PT ;  /* 0xffffffef00007812 */ /* 0x000fe200078ec0ff */
[----:B------:R-:W-:Y:S01]  /*2a760*/  IMAD.U32 R91, RZ, RZ, UR7 ;  /* 0x00000007ff5b7e24 */ /* 0x000fe2000f8e00ff */
[----:B------:R-:W-:Y:S01]  /*2a770*/  F2FP.SATFINITE.E4M3.F32.PACK_AB_MERGE_C R21, RZ, R21, RZ ;  /* 0x00000015ff15723e */ /* 0x000fe200048070ff */
[----:B------:R-:W2:Y:S04]  /*2a780*/  LDL.LU R166, [R1+0x408] ;  /* 0x0004080001a67983 */ /* 0x000ea80000300800 */
[----:B------:R0:W-:Y:S02]  /*2a790*/  @!P2 STG.E.U8 desc[UR46][R102.64+0x50], R21 ;  /* 0x000050156600a986 */ /* 0x0001e4000c10112e */
[----:B0-----:R-:W-:-:S06]  /*2a7a0*/  PRMT R21, RZ, 0x7610, R21 ;  /* 0x00007610ff157816 */ /* 0x001fcc0000000015 */
[----:B------:R-:W4:Y:S01]  /*2a7b0*/  @!P1 LDG.E.U8 R21, desc[UR46][R12.64+0x51] ;  /* 0x0000512e0c159981 */ /* 0x000f22000c1e1100 */
[----:B------:R-:W-:-:S13]  /*2a7c0*/  ISETP.LT.OR P3, PT, R29, 0x71, !P6 ;  /* 0x000000711d00780c */ /* 0x000fda0007761670 */
[----:B------:R-:W-:Y:S02]  /*2a7d0*/  @!P3 IADD3 R80, P4, P5, R80, UR10, R24 ;  /* 0x0000000a5050bc10 */ /* 0x000fe4000fd9e018 */
[----:B------:R-:W-:Y:S02]  /*2a7e0*/  @P3 LOP3.LUT R0, R0, 0x10, RZ, 0xfc, !PT ;  /* 0x0000001000003812 */ /* 0x000fe400078efcff */
[----:B------:R-:W-:Y:S02]  /*2a7f0*/  @!P3 IADD3.X R84, R84, UR9, R30, P4, P5 ;  /* 0x000000095454bc10 */ /* 0x000fe4000a7ea41e */
[----:B------:R-:W-:Y:S02]  /*2a800*/  ISETP.LT.OR P3, PT, R29, 0x72, !P6 ;  /* 0x000000721d00780c */ /* 0x000fe40007761670 */
[----:B------:R-:W-:-:S11]  /*2a810*/  LOP3.LUT R0, R0, 0xfffffffb, RZ, 0xc0, !PT ;  /* 0xfffffffb00007812 */ /* 0x000fd600078ec0ff */
[----:B------:R-:W-:Y:S02]  /*2a820*/  @!P3 IADD3 R85, P4, P5, R85, UR10, R24 ;  /* 0x0000000a5555bc10 */ /* 0x000fe4000fd9e018 */
[----:B------:R-:W-:Y:S02]  /*2a830*/  @P3 LOP3.LUT R0, R0, 0x4, RZ, 0xfc, !PT ;  /* 0x0000000400003812 */ /* 0x000fe400078efcff */
[----:B------:R-:W-:Y:S02]  /*2a840*/  @!P3 IADD3.X R91, R91, UR9, R30, P4, P5 ;  /* 0x000000095b5bbc10 */ /* 0x000fe4000a7ea41e */
[----:B------:R-:W-:Y:S02]  /*2a850*/  LOP3.LUT P3, RZ, R3, 0x8000, RZ, 0xc0, !PT ;  /* 0x0000800003ff7812 */ /* 0x000fe4000786c0ff */
[----:B----4-:R-:W-:Y:S01]  /*2a860*/  LOP3.LUT R21, R21, 0xff, RZ, 0xc0, !PT ;  /* 0x000000ff15157812 */ /* 0x010fe200078ec0ff */
[----:B------:R-:W-:Y:S01]  /*2a870*/  IMAD.U32 R92, RZ, RZ, UR8 ;  /* 0x00000008ff5c7e24 */ /* 0x000fe2000f8e00ff */
[----:B------:R-:W-:Y:S01]  /*2a880*/  ISETP.LT.OR P2, PT, R29, 0x79, !P6 ;  /* 0x000000791d00780c */ /* 0x000fe20007741670 */
[----:B------:R-:W-:Y:S01]  /*2a890*/  IMAD.U32 R95, RZ, RZ, UR7 ;  /* 0x00000007ff5f7e24 */ /* 0x000fe2000f8e00ff */
[----:B------:R-:W-:-:S07]  /*2a8a0*/  F2FP.F16.E4M3.UNPACK_B R21, R21 ;  /* 0x00000015ff15723e */ /* 0x000fce00020006ff */
[----:B------:R-:W0:Y:S01]  /*2a8b0*/  @!P3 LDC.64 R22, c[0x0][0x5c0] ;  /* 0x00017000ff16bb82 */ /* 0x000e220000000a00 */
[----:B------:R-:W-:-:S05]  /*2a8c0*/  HADD2.F32 R21, -RZ, R21.H0_H0 ;  /* 0x20000015ff157230 */ /* 0x000fca0000004100 */
[----:B------:R-:W-:-:S04]  /*2a8d0*/  FMUL R21, R21, UR38 ;  /* 0x0000002615157c20 */ /* 0x000fc80008400000 */
[----:B---3--:R-:W-:Y:S01]  /*2a8e0*/  FFMA R21, R167, UR39, R21 ;  /* 0x00000027a7157c23 */ /* 0x008fe20008000015 */
[----:B------:R-:W-:Y:S01]  /*2a8f0*/  LOP3.LUT R0, R0, 0xfffffffd, RZ, 0xc0, !PT ;  /* 0xfffffffd00007812 */ /* 0x000fe200078ec0ff */
[----:B------:R-:W-:Y:S01]  /*2a900*/  IMAD.U32 R93, RZ, RZ, UR8 ;  /* 0x00000008ff5d7e24 */ /* 0x000fe2000f8e00ff */
[----:B------:R-:W-:Y:S01]  /*2a910*/  @!P2 IADD3 R92, P4, P5, R92, UR10, R24 ;  /* 0x0000000a5c5cac10 */ /* 0x000fe2000fd9e018 */
[----:B------:R-:W-:Y:S01]  /*2a920*/  IMAD.U32 R94, RZ, RZ, UR7 ;  /* 0x00000007ff5e7e24 */ /* 0x000fe2000f8e00ff */
[----:B------:R-:W-:Y:S01]  /*2a930*/  F2FP.SATFINITE.E4M3.F32.PACK_AB_MERGE_C R21, RZ, R21, RZ ;  /* 0x00000015ff15723e */ /* 0x000fe200048070ff */
[----:B------:R-:W-:Y:S01]  /*2a940*/  IMAD.U32 R32, RZ, RZ, UR8 ;  /* 0x00000008ff207e24 */ /* 0x000fe2000f8e00ff */
[----:B------:R-:W-:Y:S01]  /*2a950*/  LOP3.LUT P0, RZ, R3, 0x10000, RZ, 0xc0, !PT ;  /* 0x0001000003ff7812 */ /* 0x000fe2000780c0ff */
[----:B------:R-:W-:Y:S01]  /*2a960*/  IMAD.U32 R31, RZ, RZ, UR7 ;  /* 0x00000007ff1f7e24 */ /* 0x000fe2000f8e00ff */
[----:B------:R-:W3:Y:S04]  /*2a970*/  LDL.LU R167, [R1+0x40c] ;  /* 0x00040c0001a77983 */ /* 0x000ee80000300800 */
[----:B------:R1:W-:Y:S02]  /*2a980*/  @!P1 STG.E.U8 desc[UR46][R104.64+0x51], R21 ;  /* 0x0000511568009986 */ /* 0x0003e4000c10112e */
[----:B-1----:R-:W-:-:S06]  /*2a990*/  PRMT R21, RZ, 0x7610, R21 ;  /* 0x00007610ff157816 */ /* 0x002fcc0000000015 */
[----:B------:R-:W4:Y:S01]  /*2a9a0*/  @!P3 LDG.E.U8 R21, desc[UR46][R14.64+0x50] ;  /* 0x0000502e0e15b981 */ /* 0x000f22000c1e1100 */
[----:B------:R-:W-:Y:S02]  /*2a9b0*/  @P2 LOP3.LUT R0, R0, 0x2, RZ, 0xfc, !PT ;  /* 0x0000000200002812 */ /* 0x000fe400078efcff */
[----:B------:R-:W-:Y:S02]  /*2a9c0*/  @!P2 IADD3.X R95, R95, UR9, R30, P4, P5 ;  /* 0x000000095f5fac10 */ /* 0x000fe4000a7ea41e */
[----:B------:R-:W-:Y:S02]  /*2a9d0*/  LOP3.LUT P2, RZ, R0, 0x20, RZ, 0xc0, !PT ;  /* 0x0000002000ff7812 */ /* 0x000fe4000784c0ff */
[----:B------:R-:W-:Y:S02]  /*2a9e0*/  ISETP.LT.OR P1, PT, R29, 0x7a, !P6 ;  /* 0x0000007a1d00780c */ /* 0x000fe40007721670 */
[----:B------:R-:W-:-:S09]  /*2a9f0*/  LOP3.LUT R3, R3, 0xffffbfff, RZ, 0xc0, !PT ;  /* 0xffffbfff03037812 */ /* 0x000fd200078ec0ff */
[----:B------:R-:W-:Y:S02]  /*2aa00*/  @P2 LOP3.LUT R3, R3, 0x4000, RZ, 0xfc, !PT ;  /* 0x0000400003032812 */ /* 0x000fe400078efcff */
[----:B------:R-:W-:Y:S02]  /*2aa10*/  ISETP.LT.OR P2, PT, R29, 0x81, !P0 ;  /* 0x000000811d00780c */ /* 0x000fe40004741670 */
[----:B------:R-:W-:Y:S02]  /*2aa20*/  @!P1 IADD3 R93, P4, P5, R93, UR10, R24 ;  /* 0x0000000a5d5d9c10 */ /* 0x000fe4000fd9e018 */
[----:B------:R-:W-:Y:S02]  /*2aa30*/  LOP3.LUT R0, R0, 0xfffffffe, RZ, 0xc0, !PT ;  /* 0xfffffffe00007812 */ /* 0x000fe400078ec0ff */
[----:B------:R-:W-:Y:S02]  /*2aa40*/  @!P1 IADD3.X R94, R94, UR9, R30, P4, P5 ;  /* 0x000000095e5e9c10 */ /* 0x000fe4000a7ea41e */
[----:B0-----:R-:W-:-:S02]  /*2aa50*/  @!P3 IADD3 R22, P4, R78, R22, RZ ;  /* 0x000000164e16b210 */ /* 0x001fc40007f9e0ff */
[----:B------:R-:W-:Y:S02]  /*2aa60*/  ISETP.LT.OR P0, PT, R29, 0x82, !P0 ;  /* 0x000000821d00780c */ /* 0x000fe40004701670 */
[----:B------:R-:W-:Y:S01]  /*2aa70*/  @P1 LOP3.LUT R0, R0, 0x1, RZ, 0xfc, !PT ;  /* 0x0000000100001812 */ /* 0x000fe200078efcff */
[----:B------:R-:W-:Y:S01]  /*2aa80*/  @!P3 IMAD.X R23, R81, 0x1, R23, P4 ;  /* 0x000000015117b824 */ /* 0x000fe200020e0617 */
[----:B------:R-:W-:Y:S02]  /*2aa90*/  @!P2 IADD3 R189, P4, P5, R32, UR6, R24 ;  /* 0x0000000620bdac10 */ /* 0x000fe4000fd9e018 */
[----:B------:R-:W-:Y:S02]  /*2aaa0*/  LOP3.LUT R0, R0, 0xfdffffff, RZ, 0xc0, !PT ;  /* 0xfdffffff00007812 */ /* 0x000fe400078ec0ff */
[----:B------:R-:W-:Y:S01]  /*2aab0*/  @!P2 IADD3.X R188, R31, UR5, R30, P4, P5 ;  /* 0x000000051fbcac10 */ /* 0x000fe2000a7ea41e */
[----:B------:R-:W-:Y:S01]  /*2aac0*/  IMAD.U32 R31, RZ, RZ, UR8 ;  /* 0x00000008ff1f7e24 */ /* 0x000fe2000f8e00ff */
[----:B------:R-:W-:-:S02]  /*2aad0*/  @P2 LOP3.LUT R0, R0, 0x2000000, RZ, 0xfc, !PT ;  /* 0x0200000000002812 */ /* 0x000fc400078efcff */
[----:B------:R-:W-:Y:S02]  /*2aae0*/  LOP3.LUT P2, RZ, R3, 0x4000, RZ, 0xc0, !PT ;  /* 0x0000400003ff7812 */ /* 0x000fe4000784c0ff */
[----:B------:R-:W-:Y:S02]  /*2aaf0*/  @!P0 IADD3 R187, P4, P5, R31, UR6, R24 ;  /* 0x000000061fbb8c10 */ /* 0x000fe4000fd9e018 */
[----:B----4-:R-:W-:-:S04]  /*2ab00*/  LOP3.LUT R21, R21, 0xff, RZ, 0xc0, !PT ;  /* 0x000000ff15157812 */ /* 0x010fc800078ec0ff */
[----:B------:R-:W-:-:S05]  /*2ab10*/  F2FP.F16.E4M3.UNPACK_B R21, R21 ;  /* 0x00000015ff15723e */ /* 0x000fca00020006ff */
[----:B------:R-:W-:-:S05]  /*2ab20*/  HADD2.F32 R21, -RZ, R21.H0_H0 ;  /* 0x20000015ff157230 */ /* 0x000fca0000004100 */
[----:B------:R-:W-:-:S04]  /*2ab30*/  FMUL R21, R21, UR38 ;  /* 0x0000002615157c20 */ /* 0x000fc80008400000 */
[----:B--2---:R-:W-:Y:S01]  /*2ab40*/  FFMA R21, R166, UR39, R21 ;  /* 0x00000027a6157c23 */ /* 0x004fe20008000015 */
[----:B------:R-:W-:Y:S01]  /*2ab50*/  LOP3.LUT P1, RZ, R20, 0x40, RZ, 0xc0, !PT ;  /* 0x0000004014ff7812 */ /* 0x000fe2000782c0ff */
[----:B------:R-:W2:Y:S03]  /*2ab60*/  LDL.LU R166, [R1+0x410] ;  /* 0x0004100001a67983 */ /* 0x000ea60000300800 */
[----:B------:R-:W-:Y:S01]  /*2ab70*/  F2FP.SATFINITE.E4M3.F32.PACK_AB_MERGE_C R21, RZ, R21, RZ ;  /* 0x00000015ff15723e */ /* 0x000fe200048070ff */
[----:B------:R-:W4:Y:S04]  /*2ab80*/  LDL.LU R224, [R1+0x414] ;  /* 0x0004140001e07983 */ /* 0x000f280000300800 */
[----:B------:R0:W-:Y:S01]  /*2ab90*/  @!P3 STG.E.U8 desc[UR46][R22.64+0x50], R21 ;  /* 0x000050151600b986 */ /* 0x0001e2000c10112e */
[----:B------:R-:W-:-:S03]  /*2aba0*/  LOP3.LUT R0, R0, 0xfeffffff, RZ, 0xc0, !PT ;  /* 0xfeffffff00007812 */ /* 0x000fc600078ec0ff */
[----:B------:R-:W4:Y:S01]  /*2abb0*/  LDL.LU R223, [R1+0x418] ;  /* 0x0004180001df7983 */ /* 0x000f220000300800 */
[----:B0-----:R-:W-:Y:S01]  /*2abc0*/  IMAD.U32 R21, RZ, RZ, UR7 ;  /* 0x00000007ff157e24 */ /* 0x001fe2000f8e00ff */
[----:B------:R-:W0:Y:S04]  /*2abd0*/  @!P2 LDC.64 R22, c[0x0][0x5c0] ;  /* 0x00017000ff16ab82 */ /* 0x000e280000000a00 */
[----:B------:R-:W-:Y:S02]  /*2abe0*/  @!P0 IADD3.X R186, R21, UR5, R30, P4, P5 ;  /* 0x0000000515ba8c10 */ /* 0x000fe4000a7ea41e */
[----:B------:R-:W-:-:S06]  /*2abf0*/  PRMT R21, RZ, 0x7610, R21 ;  /* 0x00007610ff157816 */ /* 0x000fcc0000000015 */
[----:B------:R-:W3:Y:S01]  /*2ac00*/  @!P2 LDG.E.U8 R21, desc[UR46][R14.64+0x51] ;  /* 0x0000512e0e15a981 */ /* 0x000ee2000c1e1100 */
[----:B------:R-:W-:Y:S02]  /*2ac10*/  ISETP.GE.AND P5, PT, R28, 0x89, PT ;  /* 0x000000891c00780c */ /* 0x000fe40003fa6270 */
        /* <DEDUP_REMOVED lines=10> */
[----:B0-----:R-:W-:-:S12]  /*2acc0*/  IMAD.U32 R21, RZ, RZ, UR8 ;  /* 0x00000008ff157e24 */ /* 0x001fd8000f8e00ff */
[----:B------:R-:W-:Y:S02]  /*2acd0*/  @!P2 IADD3 R185, P3, P4, R21, UR6, R24 ;  /* 0x0000000615b9ac10 */ /* 0x000fe4000fc7e018 */
[----:B------:R-:W-:-:S06]  /*2ace0*/  PRMT R21, RZ, 0x7610, R21 ;  /* 0x00007610ff157816 */ /* 0x000fcc0000000015 */
[----:B------:R-:W3:Y:S01]  /*2acf0*/  @!P1 LDG.E.U8 R21, desc[UR46][R12.64+0x58] ;  /* 0x0000582e0c159981 */ /* 0x000ee2000c1e1100 */
[----:B------:R-:W-:Y:S01]  /*2ad00*/  @P0 LOP3.LUT R0, R0, 0x1000000, RZ, 0xfc, !PT ;  /* 0x0100000000000812 */ /* 0x000fe200078efcff */
[----:B------:R-:W-:-:S03]  /*2ad10*/  IMAD.U32 R22, RZ, RZ, UR7 ;  /* 0x00000007ff167e24 */ /* 0x000fc6000f8e00ff */
[----:B------:R-:W-:Y:S02]  /*2ad20*/  LOP3.LUT R0, R0, 0xff7fffff, RZ, 0xc0, !PT ;  /* 0xff7fffff00007812 */ /* 0x000fe400078ec0ff */
[----:B------:R-:W-:Y:S02]  /*2ad30*/  @!P2 IADD3.X R183, R22, UR5, R30, P3, P4 ;  /* 0x0000000516b7ac10 */ /* 0x000fe40009fe841e */
[----:B------:R-:W-:Y:S02]  /*2ad40*/  @P2 LOP3.LUT R0, R0, 0x800000, RZ, 0xfc, !PT ;  /* 0x0080000000002812 */ /* 0x000fe400078efcff */
[----:B------:R-:W-:Y:S01]  /*2ad50*/  ISETP.LT.OR P2, PT, R29, 0x8a, !P5 ;  /* 0x0000008a1d00780c */ /* 0x000fe20006f41670 */
[----:B------:R-:W-:Y:S01]  /*2ad60*/  IMAD.U32 R22, RZ, RZ, UR8 ;  /* 0x00000008ff167e24 */ /* 0x000fe2000f8e00ff */
[----:B------:R-:W-:Y:S01]  /*2ad70*/  LOP3.LUT P0, RZ, R20, 0x20, RZ, 0xc0, !PT ;  /* 0x0000002014ff7812 */ /* 0x000fe2000780c0ff */
[----:B------:R-:W-:-:S10]  /*2ad80*/  IMAD.U32 R23, RZ, RZ, UR7 ;  /* 0x00000007ff177e24 */ /* 0x000fd4000f8e00ff */
[----:B------:R-:W-:Y:S02]  /*2ad90*/  @!P2 IADD3 R167, P3, P4, R22, UR6, R24 ;  /* 0x0000000616a7ac10 */ /* 0x000fe4000fc7e018 */
        /* <DEDUP_REMOVED lines=8> */
[----:B------:R-:W-:Y:S01]  /*2ae20*/  @!P2 IADD3.X R166, R23, UR5, R30, P3, P4 ;  /* 0x0000000517a6ac10 */ /* 0x000fe20009fe841e */
[----:B0-----:R-:W-:-:S10]  /*2ae30*/  IMAD.U32 R21, RZ, RZ, UR8 ;  /* 0x00000008ff157e24 */ /* 0x001fd4000f8e00ff */
[----:B------:R-:W-:Y:S02]  /*2ae40*/  @!P1 IADD3 R116, P3, P4, R21, UR6, R24 ;  /* 0x0000000615749c10 */ /* 0x000fe4000fc7e018 */
[----:B------:R-:W-:-:S06]  /*2ae50*/  PRMT R21, RZ, 0x7610, R21 ;  /* 0x00007610ff157816 */ /* 0x000fcc0000000015 */
[----:B------:R-:W2:Y:S01]  /*2ae60*/  @!P0 LDG.E.U8 R21, desc[UR46][R12.64+0x59] ;  /* 0x0000592e0c158981 */ /* 0x000ea2000c1e1100 */
[----:B------:R-:W-:Y:S01]  /*2ae70*/  LOP3.LUT R0, R0, 0xffbfffff, RZ, 0xc0, !PT ;  /* 0xffbfffff00007812 */ /* 0x000fe200078ec0ff */
[----:B------:R-:W-:-:S03]  /*2ae80*/  IMAD.U32 R22, RZ, RZ, UR7 ;  /* 0x00000007ff167e24 */ /* 0x000fc6000f8e00ff */
[----:B------:R-:W-:-:S04]  /*2ae90*/  @P2 LOP3.LUT R0, R0, 0x400000, RZ, 0xfc, !PT ;  /* 0x0040000000002812 */ /* 0x000fc800078efcff */
[----:B------:R-:W-:Y:S02]  /*2aea0*/  LOP3.LUT R0, R0, 0xffefffff, RZ, 0xc0, !PT ;  /* 0xffefffff00007812 */ /* 0x000fe400078ec0ff */
[----:B------:R-:W-:Y:S02]  /*2aeb0*/  @!P1 IADD3.X R105, R22, UR5, R30, P3, P4 ;  /* 0x0000000516699c10 */ /* 0x000fe40009fe841e */
[----:B------:R-:W-:Y:S02]  /*2aec0*/  @P1 LOP3.LUT R0, R0, 0x100000, RZ, 0xfc, !PT ;  /* 0x0010000000001812 */ /* 0x000fe400078efcff */
[----:B------:R-:W-:-:S13]  /*2aed0*/  LOP3.LUT P1, RZ, R3, 0x1000, RZ, 0xc0, !PT ;  /* 0x0000100003ff7812 */ /* 0x000fda000782c0ff */
[----:B------:R-:W0:Y:S01]  /*2aee0*/  @!P1 LDC.64 R22, c[0x0][0x5c0] ;  /* 0x00017000ff169b82 */ /* 0x000e220000000a00 */
[----:B--2---:R-:W-:-:S04]  /*2aef0*/  LOP3.LUT R21, R21, 0xff, RZ, 0xc0, !PT ;  /* 0x000000ff15157812 */ /* 0x004fc800078ec0ff */
[----:B------:R-:W-:-:S05]  /*2af00*/  F2FP.F16.E4M3.UNPACK_B R21, R21 ;  /* 0x00000015ff15723e */ /* 0x000fca00020006ff */
[----:B------:R-:W-:-:S05]  /*2af10*/  HADD2.F32 R21, -RZ, R21.H0_H0 ;  /* 0x20000015ff157230 */ /* 0x000fca0000004100 */
[----:B------:R-:W-:-:S04]  /*2af20*/  FMUL R21, R21, UR38 ;  /* 0x0000002615157c20 */ /* 0x000fc80008400000 */
[----:B----4-:R-:W-:Y:S01]  /*2af30*/  FFMA R21, R224, UR39, R21 ;  /* 0x00000027e0157c23 */ /* 0x010fe20008000015 */
[----:B------:R-:W-:Y:S02]  /*2af40*/  IMAD.U32 R104, RZ, RZ, UR8 ;  /* 0x00000008ff687e24 */ /* 0x000fe4000f8e00ff */
[----:B------:R-:W-:Y:S01]  /*2af50*/  IMAD.U32 R103, RZ, RZ, UR7 ;  /* 0x00000007ff677e24 */ /* 0x000fe2000f8e00ff */
[----:B------:R-:W-:Y:S01]  /*2af60*/  LOP3.LUT P2, RZ, R3, 0x2000, RZ, 0xc0, !PT ;  /* 0x0000200003ff7812 */ /* 0x000fe2000784c0ff */
[----:B------:R-:W2:Y:S01]  /*2af70*/  LDL.LU R224, [R1+0x41c] ;  /* 0x00041c0001e07983 */ /* 0x000ea20000300800 */
[----:B------:R-:W-:-:S05]  /*2af80*/  F2FP.SATFINITE.E4M3.F32.PACK_AB_MERGE_C R21, RZ, R21, RZ ;  /* 0x00000015ff15723e */ /* 0x000fca00048070ff */
[----:B------:R1:W-:Y:S02]  /*2af90*/  @!P0 STG.E.U8 desc[UR46][R114.64+0x59], R21 ;  /* 0x0000591572008986 */ /* 0x0003e4000c10112e */
[----:B-1----:R-:W-:-:S06]  /*2afa0*/  PRMT R21, RZ, 0x7610, R21 ;  /* 0x00007610ff157816 */ /* 0x002fcc0000000015 */
[----:B------:R-:W3:Y:S01]  /*2afb0*/  @!P1 LDG.E.U8 R21, desc[UR46][R14.64+0x58] ;  /* 0x0000582e0e159981 */ /* 0x000ee2000c1e1100 */
[----:B------:R-:W-:-:S13]  /*2afc0*/  ISETP.LT.OR P0, PT, R29, 0x92, !P5 ;  /* 0x000000921d00780c */ /* 0x000fda0006f01670 */
[----:B------:R-:W-:-:S04]  /*2afd0*/  @!P0 IADD3 R104, P3, P4, R104, UR6, R24 ;  /* 0x0000000668688c10 */ /* 0x000fc8000fc7e018 */
[----:B------:R-:W-:Y:S02]  /*2afe0*/  @!P0 IADD3.X R103, R103, UR5, R30, P3, P4 ;  /* 0x0000000567678c10 */ /* 0x000fe40009fe841e */
        /* <DEDUP_REMOVED lines=12> */
[----:B0-----:R-:W-:Y:S01]  /*2b0b0*/  PRMT R21, RZ, 0x7610, R21 ;  /* 0x00007610ff157816 */ /* 0x001fe20000000015 */
[----:B------:R-:W0:Y:S05]  /*2b0c0*/  @!P2 LDC.64 R22, c[0x0][0x5c0] ;  /* 0x00017000ff16ab82 */ /* 0x000e2a0000000a00 */
[----:B------:R-:W4:Y:S01]  /*2b0d0*/  @!P2 LDG.E.U8 R21, desc[UR46][R14.64+0x59] ;  /* 0x0000592e0e15a981 */ /* 0x000f22000c1e1100 */
[----:B------:R-:W-:Y:S02]  /*2b0e0*/  @P0 LOP3.LUT R0, R0, 0x40000, RZ, 0xfc, !PT ;  /* 0x0004000000000812 */ /* 0x000fe400078efcff */
[----:B------:R-:W-:Y:S01]  /*2b0f0*/  ISETP.LT.OR P0, PT, R29, 0x99, !P5 ;  /* 0x000000991d00780c */ /* 0x000fe20006f01670 */
[----:B------:R-:W-:Y:S01]  /*2b100*/  IMAD.U32 R101, RZ, RZ, UR7 ;  /* 0x00000007ff657e24 */ /* 0x000fe2000f8e00ff */
[----:B------:R-:W-:-:S11]  /*2b110*/  LOP3.LUT R0, R0, 0xffff7fff, RZ, 0xc0, !PT ;  /* 0xffff7fff00007812 */ /* 0x000fd600078ec0ff */
[----:B------:R-:W-:Y:S02]  /*2b120*/  @!P0 IADD3 R102, P3, P4, R102, UR6, R24 ;  /* 0x0000000666668c10 */ /* 0x000fe4000fc7e018 */
[----:B------:R-:W-:Y:S02]  /*2b130*/  @P0 LOP3.LUT R0, R0, 0x8000, RZ, 0xfc, !PT ;  /* 0x0000800000000812 */ /* 0x000fe400078efcff */
[----:B0-----:R-:W-:Y:S02]  /*2b140*/  @!P2 IADD3 R22, P1, R72, R22, RZ ;  /* 0x000000164816a210 */ /* 0x001fe40007f3e0ff */
[----:B------:R-:W-:Y:S02]  /*2b150*/  @!P0 IADD3.X R101, R101, UR5, R30, P3, P4 ;  /* 0x0000000565658c10 */ /* 0x000fe40009fe841e */
[----:B------:R-:W-:Y:S01]  /*2b160*/  LOP3.LUT P0, RZ, R3, 0x800, RZ, 0xc0, !PT ;  /* 0x0000080003ff7812 */ /* 0x000fe2000780c0ff */
[----:B------:R-:W-:-:S03]  /*2b170*/  @!P2 IMAD.X R23, R75, 0x1, R23, P1 ;  /* 0x000000014b17a824 */ /* 0x000fc600008e0617 */
[----:B------:R-:W-:-:S13]  /*2b180*/  ISETP.LT.OR P1, PT, R29, 0x41, !P0 ;  /* 0x000000411d00780c */ /* 0x000fda0004721670 */
[----:B------:R-:W0:Y:S01]  /*2b190*/  @!P1 LDC.64 R32, c[0x0][0x5c0] ;  /* 0x00017000ff209b82 */ /* 0x000e220000000a00 */
[----:B----4-:R-:W-:-:S04]  /*2b1a0*/  LOP3.LUT R21, R21, 0xff, RZ, 0xc0, !PT ;  /* 0x000000ff15157812 */ /* 0x010fc800078ec0ff */
[----:B------:R-:W-:-:S05]  /*2b1b0*/  F2FP.F16.E4M3.UNPACK_B R21, R21 ;  /* 0x00000015ff15723e */ /* 0x000fca00020006ff */
[----:B------:R-:W-:-:S05]  /*2b1c0*/  HADD2.F32 R21, -RZ, R21.H0_H0 ;  /* 0x20000015ff157230 */ /* 0x000fca0000004100 */
[----:B------:R-:W-:-:S04]  /*2b1d0*/  FMUL R21, R21, UR38 ;  /* 0x0000002615157c20 */ /* 0x000fc80008400000 */
[----:B--2---:R-:W-:Y:S01]  /*2b1e0*/  FFMA R21, R224, UR39, R21 ;  /* 0x00000027e0157c23 */ /* 0x004fe20008000015 */
[----:B------:R-:W-:Y:S01]  /*2b1f0*/  ISETP.LT.OR P5, PT, R29, 0x9a, !P5 ;  /* 0x0000009a1d00780c */ /* 0x000fe20006fa1670 */
[----:B------:R-:W-:Y:S01]  /*2b200*/  IMAD.U32 R100, RZ, RZ, UR8 ;  /* 0x00000008ff647e24 */ /* 0x000fe2000f8e00ff */
[----:B------:R-:W2:Y:S02]  /*2b210*/  LDL.LU R224, [R1+0x424] ;  /* 0x0004240001e07983 */ /* 0x000ea40000300800 */
        /* <DEDUP_REMOVED lines=8> */
[----:B------:R-:W-:-:S06]  /*2b2a0*/  PRMT R21, RZ, 0x7610, R21 ;  /* 0x00007610ff157816 */ /* 0x000fcc0000000015 */
[----:B------:R-:W4:Y:S01]  /*2b2b0*/  @!P1 LDG.E.U8 R21, desc[UR46][R16.64+0x40] ;  /* 0x0000402e10159981 */ /* 0x000f22000c1e1100 */
[----:B------:R-:W-:Y:S01]  /*2b2c0*/  IMAD.U32 R99, RZ, RZ, UR7 ;  /* 0x00000007ff637e24 */ /* 0x000fe2000f8e00ff */
[----:B------:R-:W-:-:S04]  /*2b2d0*/  @!P5 IADD3 R100, P2, P3, R100, UR6, R24 ;  /* 0x000000066464dc10 */ /* 0x000fc8000fb5e018 */
[----:B------:R-:W-:Y:S02]  /*2b2e0*/  @!P5 IADD3.X R99, R99, UR5, R30, P2, P3 ;  /* 0x000000056363dc10 */ /* 0x000fe400097e641e */
        /* <DEDUP_REMOVED lines=29> */
[----:B0-----:R-:W-:-:S06]  /*2b4c0*/  PRMT R21, RZ, 0x7610, R21 ;  /* 0x00007610ff157816 */ /* 0x001fcc0000000015 */
[----:B------:R-:W4:Y:S01]  /*2b4d0*/  @!P4 LDG.E.U8 R21, desc[UR46][R18.64+0x40] ;  /* 0x0000402e1215c981 */ /* 0x000f22000c1e1100 */
[----:B------:R-:W-:Y:S02]  /*2b4e0*/  @P5 LOP3.LUT R0, R0, 0x800, RZ, 0xfc, !PT ;  /* 0x0000080000005812 */ /* 0x000fe400078efcff */
[----:B------:R-:W-:Y:S01]  /*2b4f0*/  ISETP.LT.OR P5, PT, R29, 0x81, !P6 ;  /* 0x000000811d00780c */ /* 0x000fe200077a1670 */
[----:B------:R-:W-:Y:S01]  /*2b500*/  IMAD.U32 R81, RZ, RZ, UR7 ;  /* 0x00000007ff517e24 */ /* 0x000fe2000f8e00ff */
[----:B------:R-:W-:-:S11]  /*2b510*/  LOP3.LUT R0, R0, 0xffffffdf, RZ, 0xc0, !PT ;  /* 0xffffffdf00007812 */ /* 0x000fd600078ec0ff */
[----:B------:R-:W-:Y:S02]  /*2b520*/  @!P5 IADD3 R96, P2, P3, R96, UR10, R24 ;  /* 0x0000000a6060dc10 */ /* 0x000fe4000fb5e018 */
[----:B------:R-:W-:Y:S02]  /*2b530*/  @P5 LOP3.LUT R0, R0, 0x20, RZ, 0xfc, !PT ;  /* 0x0000002000005812 */ /* 0x000fe400078efcff */
        /* <DEDUP_REMOVED lines=9> */
[----:B------:R-:W-:Y:S01]  /*2b5d0*/  LOP3.LUT R0, R0, 0xfffffff7, RZ, 0xc0, !PT ;  /* 0xfffffff700007812 */ /* 0x000fe200078ec0ff */
[----:B------:R-:W-:Y:S01]  /*2b5e0*/  IMAD.U32 R78, RZ, RZ, UR7 ;  /* 0x00000007ff4e7e24 */ /* 0x000fe2000f8e00ff */
[----:B------:R-:W-:Y:S01]  /*2b5f0*/  F2FP.SATFINITE.E4M3.F32.PACK_AB_MERGE_C R21, RZ, R21, RZ ;  /* 0x00000015ff15723e */ /* 0x000fe200048070ff */
[----:B------:R-:W-:Y:S01]  /*2b600*/  IMAD.U32 R77, RZ, RZ, UR8 ;  /* 0x00000008ff4d7e24 */ /* 0x000fe2000f8e00ff */
[----:B------:R-:W3:Y:S04]  /*2b610*/  LDL.LU R223, [R1+0x430] ;  /* 0x0004300001df7983 */ /* 0x000ee80000300800 */
[----:B------:R0:W-:Y:S02]  /*2b620*/  @!P4 STG.E.U8 desc[UR46][R204.64+0x40], R21 ;  /* 0x00004015cc00c986 */ /* 0x0001e4000c10112e */
[----:B0-----:R-:W-:-:S06]  /*2b630*/  PRMT R21, RZ, 0x7610, R21 ;  /* 0x00007610ff157816 */ /* 0x001fcc0000000015 */
[----:B------:R-:W4:Y:S01]  /*2b640*/  @!P5 LDG.E.U8 R21, desc[UR46][R18.64+0x41] ;  /* 0x0000412e1215d981 */ /* 0x000f22000c1e1100 */
[----:B------:R-:W-:Y:S02]  /*2b650*/  @!P3 IADD3 R79, P1, P2, R79, UR10, R24 ;  /* 0x0000000a4f4fbc10 */ /* 0x000fe4000fa3e018 */
[----:B------:R-:W-:Y:S02]  /*2b660*/  @P3 LOP3.LUT R0, R0, 0x8, RZ, 0xfc, !PT ;  /* 0x0000000800003812 */ /* 0x000fe400078efcff */
[----:B------:R-:W-:Y:S02]  /*2b670*/  @!P3 IADD3.X R78, R78, UR9, R30, P1, P2 ;  /* 0x000000094e4ebc10 */ /* 0x000fe40008fe441e */
[----:B------:R-:W-:Y:S01]  /*2b680*/  ISETP.LT.OR P3, PT, R29, 0x89, !P6 ;  /* 0x000000891d00780c */ /* 0x000fe20007761670 */
[----:B------:R-:W-:-:S12]  /*2b690*/  IMAD.U32 R76, RZ, RZ, UR7 ;  /* 0x00000007ff4c7e24 */ /* 0x000fd8000f8e00ff */
[----:B------:R-:W-:-:S04]  /*2b6a0*/  @!P3 IADD3 R77, P1, P2, R77, UR10, R24 ;  /* 0x0000000a4d4dbc10 */ /* 0x000fc8000fa3e018 */
        /* <DEDUP_REMOVED lines=11> */
[----:B--2---:R-:W-:Y:S01]  /*2b760*/  FFMA R21, R224, UR39, R21 ;  /* 0x00000027e0157c23 */ /* 0x004fe20008000015 */
[----:B------:R-:W-:Y:S01]  /*2b770*/  IMAD.U32 R75, RZ, RZ, UR8 ;  /* 0x00000008ff4b7e24 */ /* 0x000fe2000f8e00ff */
[----:B------:R-:W2:Y:S03]  /*2b780*/  LDL.LU R224, [R1+0x434] ;  /* 0x0004340001e07983 */ /* 0x000ea60000300800 */
[----:B------:R-:W-:Y:S01]  /*2b790*/  F2FP.SATFINITE.E4M3.F32.PACK_AB_MERGE_C R21, RZ, R21, RZ ;  /* 0x00000015ff15723e */ /* 0x000fe200048070ff */
[----:B------:R-:W-:Y:S01]  /*2b7a0*/  IMAD.U32 R74, RZ, RZ, UR7 ;  /* 0x00000007ff4a7e24 */ /* 0x000fe2000f8e00ff */
[----:B------:R-:W-:Y:S01]  /*2b7b0*/  LOP3.LUT R3, R3, 0xffffff7f, RZ, 0xc0, !PT ;  /* 0xffffff7f03037812 */ /* 0x000fe200078ec0ff */
[----:B------:R-:W4:Y:S04]  /*2b7c0*/  LDL.LU R225, [R1+0x438] ;  /* 0x0004380001e17983 */ /* 0x000f280000300800 */
[----:B------:R0:W-:Y:S02]  /*2b7d0*/  @!P5 STG.E.U8 desc[UR46][R198.64+0x41], R21 ;  /* 0x00004115c600d986 */ /* 0x0001e4000c10112e */
[----:B0-----:R-:W-:-:S05]  /*2b7e0*/  @!P1 IMAD R21, R5, 0x180, RZ ;  /* 0x0000018005159824 */ /* 0x001fca00078e02ff */
[--C-:B------:R-:W-:Y:S02]  /*2b7f0*/  @!P1 IADD3.X R23, R33, R23, R21.reuse, P2, !PT ;  /* 0x0000001721179210 */ /* 0x100fe400017fe415 */
[----:B------:R-:W-:-:S06]  /*2b800*/  PRMT R21, RZ, 0x7610, R21 ;  /* 0x00007610ff157816 */ /* 0x000fcc0000000015 */
[----:B------:R-:W3:Y:S01]  /*2b810*/  @!P1 LDG.E.U8 R21, desc[UR46][R16.64+0x48] ;  /* 0x0000482e10159981 */ /* 0x000ee2000c1e1100 */
[----:B------:R-:W-:-:S13]  /*2b820*/  ISETP.LT.OR P2, PT, R29, 0x8a, !P6 ;  /* 0x0000008a1d00780c */ /* 0x000fda0007741670 */
[----:B------:R-:W-:-:S04]  /*2b830*/  @!P2 IADD3 R75, P4, P5, R75, UR10, R24 ;  /* 0x0000000a4b4bac10 */ /* 0x000fc8000fd9e018 */
[----:B------:R-:W-:Y:S02]  /*2b840*/  @!P2 IADD3.X R74, R74, UR9, R30, P4, P5 ;  /* 0x000000094a4aac10 */ /* 0x000fe4000a7ea41e */
[----:B------:R-:W-:-:S13]  /*2b850*/  ISETP.LT.OR P4, PT, R29, 0x4a, !P0 ;  /* 0x0000004a1d00780c */ /* 0x000fda0004781670 */
[----:B------:R-:W0:Y:S01]  /*2b860*/  @!P4 LDC.64 R32, c[0x0][0x5c0] ;  /* 0x00017000ff20cb82 */ /* 0x000e220000000a00 */
[----:B---3--:R-:W-:-:S04]  /*2b870*/  LOP3.LUT R21, R21, 0xff, RZ, 0xc0, !PT ;  /* 0x000000ff15157812 */ /* 0x008fc800078ec0ff */
[----:B------:R-:W-:-:S05]  /*2b880*/  F2FP.F16.E4M3.UNPACK_B R21, R21 ;  /* 0x00000015ff15723e */ /* 0x000fca00020006ff */
[----:B------:R-:W-:-:S05]  /*2b890*/  HADD2.F32 R21, -RZ, R21.H0_H0 ;  /* 0x20000015ff157230 */ /* 0x000fca0000004100 */
[----:B------:R-:W-:-:S04]  /*2b8a0*/  FMUL R21, R21, UR38 ;  /* 0x0000002615157c20 */ /* 0x000fc80008400000 */
[----:B------:R-:W-:Y:S01]  /*2b8b0*/  FFMA R21, R223, UR39, R21 ;  /* 0x00000027df157c23 */ /* 0x000fe20008000015 */
[----:B------:R-:W-:Y:S01]  /*2b8c0*/  @P3 LOP3.LUT R3, R3, 0x80, RZ, 0xfc, !PT ;  /* 0x0000008003033812 */ /* 0x000fe200078efcff */
        /* <DEDUP_REMOVED lines=10> */
[----:B------:R-:W2:Y:S01]  /*2b970*/  @!P4 LDG.E.U8 R21, desc[UR46][R16.64+0x49] ;  /* 0x0000492e1015c981 */ /* 0x000ea2000c1e1100 */
[----:B------:R-:W-:-:S04]  /*2b980*/  LOP3.LUT R3, R3, 0xfffffeff, RZ, 0xc0, !PT ;  /* 0xfffffeff03037812 */ /* 0x000fc800078ec0ff */
[----:B------:R-:W-:Y:S02]  /*2b990*/  @P2 LOP3.LUT R3, R3, 0x100, RZ, 0xfc, !PT ;  /* 0x0000010003032812 */ /* 0x000fe400078efcff */
[----:B------:R-:W-:Y:S02]  /*2b9a0*/  LOP3.LUT P2, RZ, R20, 0x40000000, RZ, 0xc0, !PT ;  /* 0x4000000014ff7812 */ /* 0x000fe4000784c0ff */
[----:B--2---:R-:W-:-:S04]  /*2b9b0*/  LOP3.LUT R21, R21, 0xff, RZ, 0xc0, !PT ;  /* 0x000000ff15157812 */ /* 0x004fc800078ec0ff */
[----:B------:R-:W-:-:S05]  /*2b9c0*/  F2FP.F16.E4M3.UNPACK_B R21, R21 ;  /* 0x00000015ff15723e */ /* 0x000fca00020006ff */
[----:B------:R-:W-:-:S05]  /*2b9d0*/  HADD2.F32 R21, -RZ, R21.H0_H0 ;  /* 0x20000015ff157230 */ /* 0x000fca0000004100 */
[----:B------:R-:W-:-:S04]  /*2b9e0*/  FMUL R21, R21, UR38 ;  /* 0x0000002615157c20 */ /* 0x000fc80008400000 */
[----:B------:R-:W-:Y:S01]  /*2b9f0*/  FFMA R21, R224, UR39, R21 ;  /* 0x00000027e0157c23 */ /* 0x000fe20008000015 */
[----:B------:R-:W-:Y:S01]  /*2ba00*/  LOP3.LUT P3, RZ, R20, 0x200000, RZ, 0xc0, !PT ;  /* 0x0020000014ff7812 */ /* 0x000fe2000786c0ff */
[----:B------:R-:W-:Y:S01]  /*2ba10*/  IMAD.U32 R73, RZ, RZ, UR8 ;  /* 0x00000008ff497e24 */ /* 0x000fe2000f8e00ff */
[----:B------:R-:W-:Y:S01]  /*2ba20*/  ISETP.LT.OR P1, PT, R29, 0x91, !P6 ;  /* 0x000000911d00780c */ /* 0x000fe20007721670 */
[----:B------:R-:W-:Y:S01]  /*2ba30*/  IMAD.U32 R72, RZ, RZ, UR7 ;  /* 0x00000007ff487e24 */ /* 0x000fe2000f8e00ff */
[----:B------:R-:W-:Y:S01]  /*2ba40*/  F2FP.SATFINITE.E4M3.F32.PACK_AB_MERGE_C R21, RZ, R21, RZ ;  /* 0x00000015ff15723e */ /* 0x000fe200048070ff */
[----:B------:R-:W2:Y:S04]  /*2ba50*/  LDL.LU R224, [R1+0x440] ;  /* 0x0004400001e07983 */ /* 0x000ea80000300800 */
[----:B------:R0:W-:Y:S02]  /*2ba60*/  @!P4 STG.E.U8 desc[UR46][R22.64+0x49], R21 ;  /* 0x000049151600c986 */ /* 0x0001e4000c10112e */
[----:B0-----:R-:W-:-:S06]  /*2ba70*/  PRMT R22, RZ, 0x7610, R22 ;  /* 0x00007610ff167816 */ /* 0x001fcc0000000016 */
[----:B------:R-:W4:Y:S02]  /*2ba80*/  @!P2 LDG.E.U8 R22, desc[UR46][R18.64+0x48] ;  /* 0x0000482e1216a981 */ /* 0x000f24000c1e1100 */
[----:B----4-:R-:W-:-:S04]  /*2ba90*/  LOP3.LUT R22, R22, 0xff, RZ, 0xc0, !PT ;  /* 0x000000ff16167812 */ /* 0x010fc800078ec0ff */
[----:B------:R-:W-:-:S05]  /*2baa0*/  F2FP.F16.E4M3.UNPACK_B R22, R22 ;  /* 0x00000016ff16723e */ /* 0x000fca00020006ff */
[----:B------:R-:W-:-:S05]  /*2bab0*/  HADD2.F32 R22, -RZ, R22.H0_H0 ;  /* 0x20000016ff167230 */ /* 0x000fca0000004100 */
[----:B------:R-:W-:-:S04]  /*2bac0*/  FMUL R22, R22, UR38 ;  /* 0x0000002616167c20 */ /* 0x000fc80008400000 */
[----:B------:R-:W-:-:S05]  /*2bad0*/  FFMA R22, R225, UR39, R22 ;  /* 0x00000027e1167c23 */ /* 0x000fca0008000016 */
[----:B------:R-:W-:-:S05]  /*2bae0*/  F2FP.SATFINITE.E4M3.F32.PACK_AB_MERGE_C R22, RZ, R22, RZ ;  /* 0x00000016ff16723e */ /* 0x000fca00048070ff */
[----:B------:R0:W-:Y:S02]  /*2baf0*/  @!P2 STG.E.U8 desc[UR46][R202.64+0x48], R22 ;  /* 0x00004816ca00a986 */ /* 0x0001e4000c10112e */
[----:B0-----:R-:W-:-:S06]  /*2bb00*/  PRMT R22, RZ, 0x7610, R22 ;  /* 0x00007610ff167816 */ /* 0x001fcc0000000016 */
[----:B------:R-:W4:Y:S01]  /*2bb10*/  @!P3 LDG.E.U8 R22, desc[UR46][R18.64+0x49] ;  /* 0x0000492e1216b981 */ /* 0x000f22000c1e1100 */
[----:B------:R-:W-:-:S04]  /*2bb20*/  @!P1 IADD3 R73, P5, P6, R73, UR10, R24 ;  /* 0x0000000a49499c10 */ /* 0x000fc8000febe018 */
[----:B------:R-:W-:Y:S02]  /*2bb30*/  @!P1 IADD3.X R72, R72, UR9, R30, P5, P6 ;  /* 0x0000000948489c10 */ /* 0x000fe4000afec41e */
[----:B------:R-:W-:-:S04]  /*2bb40*/  ISETP.GE.AND P6, PT, R28, 0x109, PT ;  /* 0x000001091c00780c */ /* 0x000fc80003fc6270 */
[----:B------:R-:W-:Y:S01]  /*2bb50*/  ISETP.LT.OR P4, PT, R29, 0x92, !P6 ;  /* 0x000000921d00780c */ /* 0x000fe20007781670 */
[----:B------:R-:W-:-:S12]  /*2bb60*/  IMAD.U32 R21, RZ, RZ, UR7 ;  /* 0x00000007ff157e24 */ /* 0x000fd8000f8e00ff */
[----:B------:R-:W-:-:S04]  /*2bb70*/  @!P4 IADD3 R31, P5, P6, R31, UR10, R24 ;  /* 0x0000000a1f1fcc10 */ /* 0x000fc8000febe018 */
[----:B------:R-:W-:Y:S02]  /*2bb80*/  @!P4 IADD3.X R21, R21, UR9, R30, P5, P6 ;  /* 0x000000091515cc10 */ /* 0x000fe4000afec41e */
[----:B------:R-:W-:-:S13]  /*2bb90*/  ISETP.LT.OR P5, PT, R29, 0x51, !P0 ;  /* 0x000000511d00780c */ /* 0x000fda00047a1670 */
[----:B------:R-:W0:Y:S01]  /*2bba0*/  @!P5 LDC.64 R32, c[0x0][0x5c0] ;  /* 0x00017000ff20db82 */ /* 0x000e220000000a00 */
[----:B------:R-:W-:Y:S01]  /*2bbb0*/  @!P5 IMAD.MOV.U32 R23, RZ, RZ, R30 ;  /* 0x000000ffff17d224 */ /* 0x000fe200078e001e */
[----:B----4-:R-:W-:-:S04]  /*2bbc0*/  LOP3.LUT R22, R22, 0xff, RZ, 0xc0, !PT ;  /* 0x000000ff16167812 */ /* 0x010fc800078ec0ff */
[----:B------:R-:W-:-:S05]  /*2bbd0*/  F2FP.F16.E4M3.UNPACK_B R22, R22 ;  /* 0x00000016ff16723e */ /* 0x000fca00020006ff */
[----:B------:R-:W-:-:S05]  /*2bbe0*/  HADD2.F32 R22, -RZ, R22.H0_H0 ;  /* 0x20000016ff167230 */ /* 0x000fca0000004100 */
[----:B------:R-:W-:-:S04]  /*2bbf0*/  FMUL R22, R22, UR38 ;  /* 0x0000002616167c20 */ /* 0x000fc80008400000 */
[----:B---3--:R-:W-:Y:S01]  /*2bc00*/  FFMA R22, R223, UR39, R22 ;  /* 0x00000027df167c23 */ /* 0x008fe20008000016 */
[----:B------:R-:W-:Y:S01]  /*2bc10*/  @!P5 IMAD R98, R5, 0x180, RZ ;  /* 0x000001800562d824 */ /* 0x000fe200078e02ff */
[----:B------:R-:W3:Y:S03]  /*2bc20*/  LDL.LU R223, [R1+0x444] ;  /* 0x0004440001df7983 */ /* 0x000ee60000300800 */
[----:B------:R-:W-:Y:S01]  /*2bc30*/  F2FP.SATFINITE.E4M3.F32.PACK_AB_MERGE_C R22, RZ, R22, RZ ;  /* 0x00000016ff16723e */ /* 0x000fe200048070ff */
[----:B------:R-:W4:Y:S04]  /*2bc40*/  LDL.LU R225, [R1+0x448] ;  /* 0x0004480001e17983 */ /* 0x000f280000300800 */
[----:B------:R1:W-:Y:S02]  /*2bc50*/  @!P3 STG.E.U8 desc[UR46][R196.64+0x49], R22 ;  /* 0x00004916c400b986 */ /* 0x0003e4000c10112e */
[----:B-1----:R-:W-:-:S04]  /*2bc60*/  @!P5 IMAD.MOV.U32 R22, RZ, RZ, R24 ;  /* 0x000000ffff16d224 */ /* 0x002fc800078e0018 */
[----:B------:R-:W-:-:S03]  /*2bc70*/  @!P5 IMAD.WIDE.U32 R22, R4, 0x180, R22 ;  /* 0x000001800416d825 */ /* 0x000fc600078e0016 */
[----:B0-----:R-:W-:Y:S02]  /*2bc80*/  @!P5 IADD3 R22, P6, R22, R32, RZ ;  /* 0x000000201616d210 */ /* 0x001fe40007fde0ff */
[----:B------:R-:W-:-:S06]  /*2bc90*/  PRMT R32, RZ, 0x7610, R32 ;  /* 0x00007610ff207816 */ /* 0x000fcc0000000020 */
[----:B------:R-:W2:Y:S01]  /*2bca0*/  @!P5 LDG.E.U8 R32, desc[UR46][R16.64+0x50] ;  /* 0x0000502e1020d981 */ /* 0x000ea2000c1e1100 */
[----:B------:R-:W-:Y:S02]  /*2bcb0*/  @!P5 IADD3.X R23, R33, R23, R98, P6, !PT ;  /* 0x000000172117d210 */ /* 0x000fe400037fe462 */
[----:B--2---:R-:W-:-:S04]  /*2bcc0*/  LOP3.LUT R32, R32, 0xff, RZ, 0xc0, !PT ;  /* 0x000000ff20207812 */ /* 0x004fc800078ec0ff */
[----:B------:R-:W-:-:S05]  /*2bcd0*/  F2FP.F16.E4M3.UNPACK_B R32, R32 ;  /* 0x00000020ff20723e */ /* 0x000fca00020006ff */
[----:B------:R-:W-:-:S05]  /*2bce0*/  HADD2.F32 R32, -RZ, R32.H0_H0 ;  /* 0x20000020ff207230 */ /* 0x000fca0000004100 */
[----:B------:R-:W-:-:S04]  /*2bcf0*/  FMUL R32, R32, UR38 ;  /* 0x0000002620207c20 */ /* 0x000fc80008400000 */
[----:B------:R-:W-:Y:S01]  /*2bd00*/  FFMA R32, R224, UR39, R32 ;  /* 0x00000027e0207c23 */ /* 0x000fe20008000020 */
[----:B------:R-:W-:Y:S01]  /*2bd10*/  LOP3.LUT P2, RZ, R20, 0x100000, RZ, 0xc0, !PT ;  /* 0x0010000014ff7812 */ /* 0x000fe2000784c0ff */
[----:B------:R-:W2:Y:S03]  /*2bd20*/  LDL.LU R224, [R1+0x44c] ;  /* 0x00044c0001e07983 */ /* 0x000ea60000300800 */
[----:B------:R-:W-:-:S05]  /*2bd30*/  F2FP.SATFINITE.E4M3.F32.PACK_AB_MERGE_C R32, RZ, R32, RZ ;  /* 0x00000020ff20723e */ /* 0x000fca00048070ff */
[----:B------:R0:W-:Y:S01]  /*2bd40*/  @!P5 STG.E.U8 desc[UR46][R22.64+0x50], R32 ;  /* 0x000050201600d986 */ /* 0x0001e2000c10112e */
[----:B------:R-:W-:-:S13]  /*2bd50*/  ISETP.LT.OR P5, PT, R29, 0x52, !P0 ;  /* 0x000000521d00780c */ /* 0x000fda00047a1670 */
[----:B0-----:R-:W0:Y:S01]  /*2bd60*/  @!P5 LDC.64 R32, c[0x0][0x5c0] ;  /* 0x00017000ff20db82 */ /* 0x001e220000000a00 */
[----:B------:R-:W-:Y:S02]  /*2bd70*/  @!P5 IMAD.MOV.U32 R22, RZ, RZ, R24 ;  /* 0x000000ffff16d224 */ /* 0x000fe400078e0018 */
[----:B------:R-:W-:Y:S02]  /*2bd80*/  @!P5 IMAD.MOV.U32 R23, RZ, RZ, R30 ;  /* 0x000000ffff17d224 */ /* 0x000fe400078e001e */
[----:B------:R-:W-:-:S03]  /*2bd90*/  @!P5 IMAD.WIDE.U32 R22, R4, 0x180, R22 ;  /* 0x000001800416d825 */ /* 0x000fc600078e0016 */
[----:B0-----:R-:W-:Y:S02]  /*2bda0*/  @!P5 IADD3 R22, P6, R22, R32, RZ ;  /* 0x000000201616d210 */ /* 0x001fe40007fde0ff */
[----:B------:R-:W-:-:S06]  /*2bdb0*/  PRMT R32, RZ, 0x7610, R32 ;  /* 0x00007610ff207816 */ /* 0x000fcc0000000020 */
[----:B------:R-:W3:Y:S01]  /*2bdc0*/  @!P5 LDG.E.U8 R32, desc[UR46][R16.64+0x51] ;  /* 0x0000512e1020d981 */ /* 0x000ee2000c1e1100 */
[----:B------:R-:W-:-:S05]  /*2bdd0*/  @!P5 IMAD R98, R5, 0x180, RZ ;  /* 0x000001800562d824 */ /* 0x000fca00078e02ff */
[----:B------:R-:W-:Y:S02]  /*2bde0*/  @!P5 IADD3.X R23, R33, R23, R98, P6, !PT ;  /* 0x000000172117d210 */ /* 0x000fe400037fe462 */
[----:B---3--:R-:W-:-:S04]  /*2bdf0*/  LOP3.LUT R32, R32, 0xff, RZ, 0xc0, !PT ;  /* 0x000000ff20207812 */ /* 0x008fc800078ec0ff */
[----:B------:R-:W-:-:S05]  /*2be00*/  F2FP.F16.E4M3.UNPACK_B R32, R32 ;  /* 0x00000020ff20723e */ /* 0x000fca00020006ff */
[----:B------:R-:W-:-:S05]  /*2be10*/  HADD2.F32 R32, -RZ, R32.H0_H0 ;  /* 0x20000020ff207230 */ /* 0x000fca0000004100 */
[----:B------:R-:W-:-:S04]  /*2be20*/  FMUL R32, R32, UR38 ;  /* 0x0000002620207c20 */ /* 0x000fc80008400000 */
[----:B------:R-:W-:Y:S01]  /*2be30*/  FFMA R32, R223, UR39, R32 ;  /* 0x00000027df207c23 */ /* 0x000fe20008000020 */
[----:B------:R-:W-:Y:S01]  /*2be40*/  LOP3.LUT P3, RZ, R20, 0x4000, RZ, 0xc0, !PT ;  /* 0x0000400014ff7812 */ /* 0x000fe2000786c0ff */
[----:B------:R-:W3:Y:S03]  /*2be50*/  LDL.LU R223, [R1+0x450] ;  /* 0x0004500001df7983 */ /* 0x000ee60000300800 */
[----:B------:R-:W-:-:S05]  /*2be60*/  F2FP.SATFINITE.E4M3.F32.PACK_AB_MERGE_C R32, RZ, R32, RZ ;  /* 0x00000020ff20723e */ /* 0x000fca00048070ff */
[----:B------:R0:W-:Y:S02]  /*2be70*/  @!P5 STG.E.U8 desc[UR46][R22.64+0x51], R32 ;  /* 0x000051201600d986 */ /* 0x0001e4000c10112e */
[----:B0-----:R-:W-:-:S06]  /*2be80*/  PRMT R22, RZ, 0x7610, R22 ;  /* 0x00007610ff167816 */ /* 0x001fcc0000000016 */
[----:B------:R-:W4:Y:S02]  /*2be90*/  @!P2 LDG.E.U8 R22, desc[UR46][R18.64+0x50] ;  /* 0x0000502e1216a981 */ /* 0x000f24000c1e1100 */
[----:B----4-:R-:W-:-:S04]  /*2bea0*/  LOP3.LUT R22, R22, 0xff, RZ, 0xc0, !PT ;  /* 0x000000ff16167812 */ /* 0x010fc800078ec0ff */
[----:B------:R-:W-:-:S05]  /*2beb0*/  F2FP.F16.E4M3.UNPACK_B R22, R22 ;  /* 0x00000016ff16723e */ /* 0x000fca00020006ff */
[----:B------:R-:W-:-:S05]  /*2bec0*/  HADD2.F32 R22, -RZ, R22.H0_H0 ;  /* 0x20000016ff167230 */ /* 0x000fca0000004100 */
[----:B------:R-:W-:-:S04]  /*2bed0*/  FMUL R22, R22, UR38 ;  /* 0x0000002616167c20 */ /* 0x000fc80008400000 */
[----:B------:R-:W-:Y:S01]  /*2bee0*/  FFMA R22, R225, UR39, R22 ;  /* 0x00000027e1167c23 */ /* 0x000fe20008000016 */
[----:B------:R-:W-:Y:S01]  /*2bef0*/  ISETP.LT.OR P5, PT, R29, 0x59, !P0 ;  /* 0x000000591d00780c */ /* 0x000fe200047a1670 */
[----:B------:R-:W4:Y:S03]  /*2bf00*/  LDL.LU R225, [R1+0x454] ;  /* 0x0004540001e17983 */ /* 0x000f260000300800 */
[----:B------:R-:W-:-:S05]  /*2bf10*/  F2FP.SATFINITE.E4M3.F32.PACK_AB_MERGE_C R22, RZ, R22, RZ ;  /* 0x00000016ff16723e */ /* 0x000fca00048070ff */
[----:B------:R0:W-:Y:S04]  /*2bf20*/  @!P2 STG.E.U8 desc[UR46][R200.64+0x50], R22 ;  /* 0x00005016c800a986 */ /* 0x0001e8000c10112e */
[----:B------:R-:W1:Y:S01]  /*2bf30*/  @!P5 LDC.64 R32, c[0x0][0x5c0] ;  /* 0x00017000ff20db82 */ /* 0x000e620000000a00 */
[----:B0-----:R-:W-:-:S06]  /*2bf40*/  PRMT R22, RZ, 0x7610, R22 ;  /* 0x00007610ff167816 */ /* 0x001fcc0000000016 */
[----:B------:R-:W2:Y:S01]  /*2bf50*/  @!P3 LDG.E.U8 R22, desc[UR46][R18.64+0x51] ;  /* 0x0000512e1216b981 */ /* 0x000ea2000c1e1100 */
[----:B------:R-:W-:Y:S01]  /*2bf60*/  @!P5 IMAD.MOV.U32 R23, RZ, RZ, R30 ;  /* 0x000000ffff17d224 */ /* 0x000fe200078e001e */
[----:B--2---:R-:W-:-:S04]  /*2bf70*/  LOP3.LUT R22, R22, 0xff, RZ, 0xc0, !PT ;  /* 0x000000ff16167812 */ /* 0x004fc800078ec0ff */
[----:B------:R-:W-:-:S05]  /*2bf80*/  F2FP.F16.E4M3.UNPACK_B R22, R22 ;  /* 0x00000016ff16723e */ /* 0x000fca00020006ff */
[----:B------:R-:W-:-:S05]  /*2bf90*/  HADD2.F32 R22, -RZ, R22.H0_H0 ;  /* 0x20000016ff167230 */ /* 0x000fca0000004100 */
[----:B------:R-:W-:-:S04]  /*2bfa0*/  FMUL R22, R22, UR38 ;  /* 0x0000002616167c20 */ /* 0x000fc80008400000 */
[----:B------:R-:W-:Y:S01]  /*2bfb0*/  FFMA R22, R224, UR39, R22 ;  /* 0x00000027e0167c23 */ /* 0x000fe20008000016 */
[----:B------:R-:W-:Y:S01]  /*2bfc0*/  @!P5 IMAD R98, R5, 0x180, RZ ;  /* 0x000001800562d824 */ /* 0x000fe200078e02ff */
[----:B------:R-:W-:Y:S01]  /*2bfd0*/  LOP3.LUT P2, RZ, R20, 0x8000, RZ, 0xc0, !PT ;  /* 0x0000800014ff7812 */ /* 0x000fe2000784c0ff */
[----:B------:R-:W2:Y:S02]  /*2bfe0*/  LDL.LU R224, [R1+0x458] ;  /* 0x0004580001e07983 */ /* 0x000ea40000300800 */
[----:B------:R-:W-:-:S05]  /*2bff0*/  F2FP.SATFINITE.E4M3.F32.PACK_AB_MERGE_C R22, RZ, R22, RZ ;  /* 0x00000016ff16723e */ /* 0x000fca00048070ff */
[----:B------:R0:W-:Y:S02]  /*2c000*/  @!P3 STG.E.U8 desc[UR46][R190.64+0x51], R22 ;  /* 0x00005116be00b986 */ /* 0x0001e4000c10112e */
[----:B0-----:R-:W-:-:S04]  /*2c010*/  @!P5 IMAD.MOV.U32 R22, RZ, RZ, R24 ;  /* 0x000000ffff16d224 */ /* 0x001fc800078e0018 */
[----:B------:R-:W-:-:S03]  /*2c020*/  @!P5 IMAD.WIDE.U32 R22, R4, 0x180, R22 ;  /* 0x000001800416d825 */ /* 0x000fc600078e0016 */
[----:B-1----:R-:W-:Y:S02]  /*2c030*/  @!P5 IADD3 R22, P6, R22, R32, RZ ;  /* 0x000000201616d210 */ /* 0x002fe40007fde0ff */
[----:B------:R-:W-:-:S06]  /*2c040*/  PRMT R32, RZ, 0x7610, R32 ;  /* 0x00007610ff207816 */ /* 0x000fcc0000000020 */
[----:B------:R-:W3:Y:S01]  /*2c050*/  @!P5 LDG.E.U8 R32, desc[UR46][R16.64+0x58] ;  /* 0x0000582e1020d981 */ /* 0x000ee2000c1e1100 */
        /* <DEDUP_REMOVED lines=17> */
[----:B------:R-:W4:Y:S01]  /*2c170*/  @!P5 LDG.E.U8 R32, desc[UR46][R16.64+0x59] ;  /* 0x0000592e1020d981 */ /* 0x000f22000c1e1100 */
[----:B------:R-:W-:-:S05]  /*2c180*/  @!P5 IMAD R98, R5, 0x180, RZ ;  /* 0x000001800562d824 */ /* 0x000fca00078e02ff */
[----:B------:R-:W-:Y:S02]  /*2c190*/  @!P5 IADD3.X R23, R33, R23, R98, P6, !PT ;  /* 0x000000172117d210 */ /* 0x000fe400037fe462 */
[----:B----4-:R-:W-:-:S04]  /*2c1a0*/  LOP3.LUT R32, R32, 0xff, RZ, 0xc0, !PT ;  /* 0x000000ff20207812 */ /* 0x010fc800078ec0ff */
[----:B------:R-:W-:-:S05]  /*2c1b0*/  F2FP.F16.E4M3.UNPACK_B R32, R32 ;  /* 0x00000020ff20723e */ /* 0x000fca00020006ff */
[----:B------:R-:W-:-:S05]  /*2c1c0*/  HADD2.F32 R32, -RZ, R32.H0_H0 ;  /* 0x20000020ff207230 */ /* 0x000fca0000004100 */
[----:B------:R-:W-:-:S04]  /*2c1d0*/  FMUL R32, R32, UR38 ;  /* 0x0000002620207c20 */ /* 0x000fc80008400000 */
[----:B------:R-:W-:Y:S02]  /*2c1e0*/  FFMA R32, R225, UR39, R32 ;  /* 0x00000027e1207c23 */ /* 0x000fe40008000020 */
[----:B------:R-:W4:Y:S03]  /*2c1f0*/  LDL.LU R225, [R1+0x460] ;  /* 0x0004600001e17983 */ /* 0x000f260000300800 */
        /* <DEDUP_REMOVED lines=8> */
[----:B------:R-:W-:Y:S01]  /*2c280*/  FFMA R22, R224, UR39, R22 ;  /* 0x00000027e0167c23 */ /* 0x000fe20008000016 */
[----:B------:R-:W-:Y:S01]  /*2c290*/  PRMT R32, RZ, 0x7610, R32 ;  /* 0x00007610ff207816 */ /* 0x000fe20000000020 */
[----:B------:R-:W2:Y:S03]  /*2c2a0*/  LDL.LU R224, [R1+0x464] ;  /* 0x0004640001e07983 */ /* 0x000ea60000300800 */
[----:B------:R-:W-:-:S05]  /*2c2b0*/  F2FP.SATFINITE.E4M3.F32.PACK_AB_MERGE_C R22, RZ, R22, RZ ;  /* 0x00000016ff16723e */ /* 0x000fca00048070ff */
[----:B------:R0:W-:Y:S02]  /*2c2c0*/  @!P2 STG.E.U8 desc[UR46][R194.64+0x58], R22 ;  /* 0x00005816c200a986 */ /* 0x0001e4000c10112e */
[----:B0-----:R-:W-:-:S06]  /*2c2d0*/  PRMT R22, RZ, 0x7610, R22 ;  /* 0x00007610ff167816 */ /* 0x001fcc0000000016 */
[----:B------:R-:W3:Y:S01]  /*2c2e0*/  @!P3 LDG.E.U8 R22, desc[UR46][R18.64+0x59] ;  /* 0x0000592e1216b981 */ /* 0x000ee2000c1e1100 */
[----:B------:R-:W-:-:S04]  /*2c2f0*/  ISETP.GE.AND P2, PT, R28, 0x1, PT ;  /* 0x000000011c00780c */ /* 0x000fc80003f46270 */
[----:B------:R-:W-:Y:S02]  /*2c300*/  ISETP.LT.OR P5, PT, R29, 0x61, !P2 ;  /* 0x000000611d00780c */ /* 0x000fe400057a1670 */
        /* <DEDUP_REMOVED lines=8> */
[----:B------:R0:W-:Y:S04]  /*2c390*/  @!P3 STG.E.U8 desc[UR46][R192.64+0x59], R22 ;  /* 0x00005916c000b986 */ /* 0x0001e8000c10112e */
        /* <DEDUP_REMOVED lines=8> */
[----:B------:R-:W-:Y:S01]  /*2c420*/  FFMA R32, R225, UR39, R32 ;  /* 0x00000027e1207c23 */ /* 0x000fe20008000020 */
[----:B------:R-:W-:Y:S01]  /*2c430*/  @P1 LOP3.LUT R3, R3, 0x200, RZ, 0xfc, !PT ;  /* 0x0000020003031812 */ /* 0x000fe200078efcff */
[----:B------:R-:W4:Y:S03]  /*2c440*/  LDL.LU R225, [R1+0x46c] ;  /* 0x00046c0001e17983 */ /* 0x000f260000300800 */
[----:B------:R-:W-:-:S05]  /*2c450*/  F2FP.SATFINITE.E4M3.F32.PACK_AB_MERGE_C R32, RZ, R32, RZ ;  /* 0x00000020ff20723e */ /* 0x000fca00048070ff */
[----:B------:R0:W-:Y:S01]  /*2c460*/  @!P5 STG.E.U8 desc[UR46][R22.64+0x60], R32 ;  /* 0x000060201600d986 */ /* 0x0001e2000c10112e */
[----:B------:R-:W-:Y:S02]  /*2c470*/  ISETP.LT.OR P5, PT, R29, 0x62, !P2 ;  /* 0x000000621d00780c */ /* 0x000fe400057a1670 */
[----:B0-----:R-:W-:-:S11]  /*2c480*/  PRMT R32, RZ, 0x7610, R32 ;  /* 0x00007610ff207816 */ /* 0x001fd60000000020 */
[----:B------:R-:W0:Y:S01]  /*2c490*/  @!P5 LDC.64 R22, c[0x0][0x5c0] ;  /* 0x00017000ff16db82 */ /* 0x000e220000000a00 */
[----:B------:R-:W2:Y:S01]  /*2c4a0*/  @!P5 LDG.E.U8 R32, desc[UR46][R26.64+0x61] ;  /* 0x0000612e1a20d981 */ /* 0x000ea2000c1e1100 */
[----:B------:R-:W-:-:S04]  /*2c4b0*/  LOP3.LUT R3, R3, 0xfffffbff, RZ, 0xc0, !PT ;  /* 0xfffffbff03037812 */ /* 0x000fc800078ec0ff */
[----:B------:R-:W-:-:S04]  /*2c4c0*/  @P4 LOP3.LUT R3, R3, 0x400, RZ, 0xfc, !PT ;  /* 0x0000040003034812 */ /* 0x000fc800078efcff */
[----:B------:R-:W-:Y:S02]  /*2c4d0*/  LOP3.LUT P1, RZ, R3, 0x20, RZ, 0xc0, !PT ;  /* 0x0000002003ff7812 */ /* 0x000fe4000782c0ff */
[----:B0-----:R-:W-:-:S05]  /*2c4e0*/  @!P5 IADD3 R22, P6, R24, R22, RZ ;  /* 0x000000161816d210 */ /* 0x001fca0007fde0ff */
[----:B------:R-:W-:Y:S01]  /*2c4f0*/  @!P5 IMAD.X R23, R30, 0x1, R23, P6 ;  /* 0x000000011e17d824 */ /* 0x000fe200030e0617 */
        /* <DEDUP_REMOVED lines=8> */
[----:B------:R0:W-:Y:S02]  /*2c580*/  @!P5 STG.E.U8 desc[UR46][R22.64+0x61], R32 ;  /* 0x000061201600d986 */ /* 0x0001e4000c10112e */
[----:B0-----:R-:W-:-:S06]  /*2c590*/  PRMT R22, RZ, 0x7610, R22 ;  /* 0x00007610ff167816 */ /* 0x001fcc0000000016 */
[----:B------:R-:W3:Y:S02]  /*2c5a0*/  @!P1 LDG.E.U8 R22, desc[UR46][R6.64+0x60] ;  /* 0x0000602e06169981 */ /* 0x000ee4000c1e1100 */
[----:B---3--:R-:W-:-:S04]  /*2c5b0*/  LOP3.LUT R22, R22, 0xff, RZ, 0xc0, !PT ;  /* 0x000000ff16167812 */ /* 0x008fc800078ec0ff */
[----:B------:R-:W-:-:S05]  /*2c5c0*/  F2FP.F16.E4M3.UNPACK_B R22, R22 ;  /* 0x00000016ff16723e */ /* 0x000fca00020006ff */
[----:B------:R-:W-:-:S05]  /*2c5d0*/  HADD2.F32 R22, -RZ, R22.H0_H0 ;  /* 0x20000016ff167230 */ /* 0x000fca0000004100 */
[----:B------:R-:W-:-:S04]  /*2c5e0*/  FMUL R22, R22, UR38 ;  /* 0x0000002616167c20 */ /* 0x000fc80008400000 */
[----:B------:R-:W-:Y:S01]  /*2c5f0*/  FFMA R22, R223, UR39, R22 ;  /* 0x00000027df167c23 */ /* 0x000fe20008000016 */
[----:B------:R-:W-:Y:S01]  /*2c600*/  ISETP.LT.OR P5, PT, R29, 0x69, !P2 ;  /* 0x000000691d00780c */ /* 0x000fe200057a1670 */
[----:B------:R-:W3:Y:S03]  /*2c610*/  LDL.LU R223, [R1+0x474] ;  /* 0x0004740001df7983 */ /* 0x000ee60000300800 */
[----:B------:R-:W-:-:S05]  /*2c620*/  F2FP.SATFINITE.E4M3.F32.PACK_AB_MERGE_C R22, RZ, R22, RZ ;  /* 0x00000016ff16723e */ /* 0x000fca00048070ff */
[----:B------:R0:W-:Y:S02]  /*2c630*/  @!P1 STG.E.U8 desc[UR46][R152.64+0x60], R22 ;  /* 0x0000601698009986 */ /* 0x0001e4000c10112e */
[----:B0-----:R-:W-:-:S06]  /*2c640*/  PRMT R22, RZ, 0x7610, R22 ;  /* 0x00007610ff167816 */ /* 0x001fcc0000000016 */
[----:B------:R-:W4:Y:S01]  /*2c650*/  @!P3 LDG.E.U8 R22, desc[UR46][R6.64+0x61] ;  /* 0x0000612e0616b981 */ /* 0x000f22000c1e1100 */
[----:B------:R-:W-:Y:S02]  /*2c660*/  PRMT R32, RZ, 0x7610, R32 ;  /* 0x00007610ff207816 */ /* 0x000fe40000000020 */
[----:B----4-:R-:W-:-:S04]  /*2c670*/  LOP3.LUT R22, R22, 0xff, RZ, 0xc0, !PT ;  /* 0x000000ff16167812 */ /* 0x010fc800078ec0ff */
[----:B------:R-:W-:-:S05]  /*2c680*/  F2FP.F16.E4M3.UNPACK_B R22, R22 ;  /* 0x00000016ff16723e */ /* 0x000fca00020006ff */
[----:B------:R-:W-:-:S05]  /*2c690*/  HADD2.F32 R22, -RZ, R22.H0_H0 ;  /* 0x20000016ff167230 */ /* 0x000fca0000004100 */
[----:B------:R-:W-:-:S04]  /*2c6a0*/  FMUL R22, R22, UR38 ;  /* 0x0000002616167c20 */ /* 0x000fc80008400000 */
[----:B------:R-:W-:Y:S01]  /*2c6b0*/  FFMA R22, R225, UR39, R22 ;  /* 0x00000027e1167c23 */ /* 0x000fe20008000016 */
[----:B------:R-:W-:Y:S01]  /*2c6c0*/  LOP3.LUT P1, RZ, R3, 0x8, RZ, 0xc0, !PT ;  /* 0x0000000803ff7812 */ /* 0x000fe2000782c0ff */
[----:B------:R-:W4:Y:S03]  /*2c6d0*/  LDL.LU R225, [R1+0x478] ;  /* 0x0004780001e17983 */ /* 0x000f260000300800 */
[----:B------:R-:W-:-:S05]  /*2c6e0*/  F2FP.SATFINITE.E4M3.F32.PACK_AB_MERGE_C R22, RZ, R22, RZ ;  /* 0x00000016ff16723e */ /* 0x000fca00048070ff */
[----:B------:R0:W-:Y:S04]  /*2c6f0*/  @!P3 STG.E.U8 desc[UR46][R156.64+0x61], R22 ;  /* 0x000061169c00b986 */ /* 0x0001e8000c10112e */
[----:B------:R-:W2:Y:S01]  /*2c700*/  @!P5 LDG.E.U8 R32, desc[UR46][R26.64+0x68] ;  /* 0x0000682e1a20d981 */ /* 0x000ea2000c1e1100 */
[----:B0-----:R-:W0:Y:S02]  /*2c710*/  @!P5 LDC.64 R22, c[0x0][0x5c0] ;  /* 0x00017000ff16db82 */ /* 0x001e240000000a00 */
        /* <DEDUP_REMOVED lines=11> */
[----:B------:R-:W-:Y:S02]  /*2c7d0*/  ISETP.LT.OR P5, PT, R29, 0x6a, !P2 ;  /* 0x0000006a1d00780c */ /* 0x000fe400057a1670 */
[----:B0-----:R-:W-:-:S11]  /*2c7e0*/  PRMT R32, RZ, 0x7610, R32 ;  /* 0x00007610ff207816 */ /* 0x001fd60000000020 */
        /* <DEDUP_REMOVED lines=22> */
[----:B------:R0:W-:Y:S02]  /*2c950*/  @!P1 STG.E.U8 desc[UR46][R154.64+0x68], R22 ;  /* 0x000068169a009986 */ /* 0x0001e4000c10112e */
[----:B0-----:R-:W-:-:S06]  /*2c960*/  PRMT R22, RZ, 0x7610, R22 ;  /* 0x00007610ff167816 */ /* 0x001fcc0000000016 */
[----:B------:R-:W2:Y:S01]  /*2c970*/  @!P3 LDG.E.U8 R22, desc[UR46][R6.64+0x69] ;  /* 0x0000692e0616b981 */ /* 0x000ea2000c1e1100 */
[----:B------:R-:W-:Y:S02]  /*2c980*/  PRMT R32, RZ, 0x7610, R32 ;  /* 0x00007610ff207816 */ /* 0x000fe40000000020 */
        /* <DEDUP_REMOVED lines=8> */
[----:B------:R0:W-:Y:S04]  /*2ca10*/  @!P3 STG.E.U8 desc[UR46][R146.64+0x69], R22 ;  /* 0x000069169200b986 */ /* 0x0001e8000c10112e */
[----:B------:R-:W3:Y:S01]  /*2ca20*/  @!P5 LDG.E.U8 R32, desc[UR46][R26.64+0x70] ;  /* 0x0000702e1a20d981 */ /* 0x000ee2000c1e1100 */
[----:B0-----:R-:W0:Y:S02]  /*2ca30*/  @!P5 LDC.64 R22, c[0x0][0x5c0] ;  /* 0x00017000ff16db82 */ /* 0x001e240000000a00 */
[----:B0-----:R-:W-:-:S05]  /*2ca40*/  @!P5 IADD3 R22, P6, R24, R22, RZ ;  /* 0x000000161816d210 */ /* 0x001fca0007fde0ff */
[----:B------:R-:W-:Y:S01]  /*2ca50*/  @!P5 IMAD.X R23, R30, 0x1, R23, P6 ;  /* 0x000000011e17d824 */ /* 0x000fe200030e0617 */
        /* <DEDUP_REMOVED lines=30> */
[----:B------:R-:W-:Y:S01]  /*2cc40*/  ISETP.LT.OR P5, PT, R29, 0x79, !P2 ;  /* 0x000000791d00780c */ /* 0x000fe200057a1670 */
[----:B------:R-:W2:Y:S03]  /*2cc50*/  LDL.LU R224, [R1+0x494] ;  /* 0x0004940001e07983 */ /* 0x000ea60000300800 */
[----:B------:R-:W-:-:S05]  /*2cc60*/  F2FP.SATFINITE.E4M3.F32.PACK_AB_MERGE_C R22, RZ, R22, RZ ;  /* 0x00000016ff16723e */ /* 0x000fca00048070ff */
[----:B------:R0:W-:Y:S02]  /*2cc70*/  @!P1 STG.E.U8 desc[UR46][R158.64+0x70], R22 ;  /* 0x000070169e009986 */ /* 0x0001e4000c10112e */
[----:B0-----:R-:W-:-:S06]  /*2cc80*/  PRMT R22, RZ, 0x7610, R22 ;  /* 0x00007610ff167816 */ /* 0x001fcc0000000016 */
[----:B------:R-:W3:Y:S01]  /*2cc90*/  @!P3 LDG.E.U8 R22, desc[UR46][R6.64+0x71] ;  /* 0x0000712e0616b981 */ /* 0x000ee2000c1e1100 */
[----:B------:R-:W-:Y:S02]  /*2cca0*/  PRMT R32, RZ, 0x7610, R32 ;  /* 0x00007610ff207816 */ /* 0x000fe40000000020 */
        /* <DEDUP_REMOVED lines=21> */
[----:B------:R0:W-:Y:S01]  /*2ce00*/  @!P5 STG.E.U8 desc[UR46][R22.64+0x78], R32 ;  /* 0x000078201600d986 */ /* 0x0001e2000c10112e */
[----:B------:R-:W-:Y:S02]  /*2ce10*/  ISETP.LT.OR P5, PT, R29, 0x7a, !P2 ;  /* 0x0000007a1d00780c */ /* 0x000fe400057a1670 */
[----:B0-----:R-:W-:-:S11]  /*2ce20*/  PRMT R32, RZ, 0x7610, R32 ;  /* 0x00007610ff207816 */ /* 0x001fd60000000020 */
[----:B------:R-:W0:Y:S01]  /*2ce30*/  @!P5 LDC.64 R22, c[0x0][0x5c0] ;  /* 0x00017000ff16db82 */ /* 0x000e220000000a00 */
[----:B------:R-:W2:Y:S01]  /*2ce40*/  @!P5 LDG.E.U8 R32, desc[UR46][R26.64+0x79] ;  /* 0x0000792e1a20d981 */ /* 0x000ea2000c1e1100 */
[----:B0-----:R-:W-:-:S05]  /*2ce50*/  @!P5 IADD3 R22, P6, R24, R22, RZ ;  /* 0x000000161816d210 */ /* 0x001fca0007fde0ff */
[----:B------:R-:W-:Y:S01]  /*2ce60*/  @!P5 IMAD.X R23, R30, 0x1, R23, P6 ;  /* 0x000000011e17d824 */ /* 0x000fe200030e0617 */
[----:B--2---:R-:W-:-:S04]  /*2ce70*/  LOP3.LUT R32, R32, 0xff, RZ, 0xc0, !PT ;  /* 0x000000ff20207812 */ /* 0x004fc800078ec0ff */
[----:B------:R-:W-:-:S05]  /*2ce80*/  F2FP.F16.E4M3.UNPACK_B R32, R32 ;  /* 0x00000020ff20723e */ /* 0x000fca00020006ff */
[----:B------:R-:W-:-:S05]  /*2ce90*/  HADD2.F32 R32, -RZ, R32.H0_H0 ;  /* 0x20000020ff207230 */ /* 0x000fca0000004100 */
[----:B------:R-:W-:-:S04]  /*2cea0*/  FMUL R32, R32, UR38 ;  /* 0x0000002620207c20 */ /* 0x000fc80008400000 */
[----:B------:R-:W-:Y:S02]  /*2ceb0*/  FFMA R32, R224, UR39, R32 ;  /* 0x00000027e0207c23 */ /* 0x000fe40008000020 */
        /* <DEDUP_REMOVED lines=61> */
[----:B0-----:R-:W-:Y:S01]  /*2d290*/  PRMT R32, RZ, 0x7610, R32 ;  /* 0x00007610ff207816 */ /* 0x001fe20000000020 */
[----:B------:R-:W0:Y:S05]  /*2d2a0*/  @!P3 LDC.64 R22, c[0x0][0x5c0] ;  /* 0x00017000ff16bb82 */ /* 0x000e2a0000000a00 */
[----:B------:R-:W2:Y:S01]  /*2d2b0*/  @!P3 LDG.E.U8 R32, desc[UR46][R10.64+0x61] ;  /* 0x0000612e0a20b981 */ /* 0x000ea2000c1e1100 */
[----:B0-----:R-:W-:-:S05]  /*2d2c0*/  @!P3 IADD3 R22, P5, R168, R22, RZ ;  /* 0x00000016a816b210 */ /* 0x001fca0007fbe0ff */
[----:B------:R-:W-:Y:S01]  /*2d2d0*/  @!P3 IMAD.X R23, R169, 0x1, R23, P5 ;  /* 0x00000001a917b824 */ /* 0x000fe200028e0617 */
[----:B------:R-:W-:Y:S02]  /*2d2e0*/  LOP3.LUT P5, RZ, R20, 0x800, RZ, 0xc0, !PT ;  /* 0x0000080014ff7812 */ /* 0x000fe400078ac0ff */
        /* <DEDUP_REMOVED lines=16> */
[----:B------:R-:W-:Y:S01]  /*2d3f0*/  PRMT R32, RZ, 0x7610, R32 ;  /* 0x00007610ff207816 */ /* 0x000fe20000000020 */
        /* <DEDUP_REMOVED lines=32> */
[----:B------:R-:W-:Y:S02]  /*2d600*/  LOP3.LUT P5, RZ, R20, 0x200, RZ, 0xc0, !PT ;  /* 0x0000020014ff7812 */ /* 0x000fe400078ac0ff */
        /* <DEDUP_REMOVED lines=16> */
[----:B------:R-:W-:Y:S01]  /*2d710*/  PRMT R32, RZ, 0x7610, R32 ;  /* 0x00007610ff207816 */ /* 0x000fe20000000020 */
        /* <DEDUP_REMOVED lines=27> */
[----:B0-----:R-:W-:Y:S01]  /*2d8d0*/  PRMT R32, RZ, 0x7610, R32 ;  /* 0x00007610ff207816 */ /* 0x001fe20000000020 */
[----:B------:R-:W0:Y:S05]  /*2d8e0*/  @!P3 LDC.64 R22, c[0x0][0x5c0] ;  /* 0x00017000ff16bb82 */ /* 0x000e2a0000000a00 */
[----:B------:R-:W4:Y:S01]  /*2d8f0*/  @!P3 LDG.E.U8 R32, desc[UR46][R10.64+0x71] ;  /* 0x0000712e0a20b981 */ /* 0x000f22000c1e1100 */
[----:B0-----:R-:W-:-:S05]  /*2d900*/  @!P3 IADD3 R22, P5, R180, R22, RZ ;  /* 0x00000016b416b210 */ /* 0x001fca0007fbe0ff */
[----:B------:R-:W-:Y:S01]  /*2d910*/  @!P3 IMAD.X R23, R181, 0x1, R23, P5 ;  /* 0x00000001b517b824 */ /* 0x000fe200028e0617 */
[----:B------:R-:W-:Y:S02]  /*2d920*/  LOP3.LUT P5, RZ, R20, 0x80, RZ, 0xc0, !PT ;  /* 0x0000008014ff7812 */ /* 0x000fe400078ac0ff */
        /* <DEDUP_REMOVED lines=129> */
[----:B------:R-:W-:Y:S02]  /*2e140*/  F2FP.SATFINITE.E4M3.F32.PACK_AB_MERGE_C R33, RZ, R23, RZ ;  /* 0x00000017ff21723e */ /* 0x000fe400048070ff */
[----:B------:R-:W0:Y:S03]  /*2e150*/  @!P1 LDC.64 R22, c[0x0][0x5c0] ;  /* 0x00017000ff169b82 */ /* 0x000e260000000a00 */
[----:B------:R1:W-:Y:S04]  /*2e160*/  @!P6 STG.E.U8 desc[UR46][R122.64+0x69], R33 ;  /* 0x000069217a00e986 */ /* 0x0003e8000c10112e */
        /* <DEDUP_REMOVED lines=10> */
[----:B-1----:R-:W-:Y:S02]  /*2e210*/  F2FP.SATFINITE.E4M3.F32.PACK_AB_MERGE_C R33, RZ, R32, RZ ;  /* 0x00000020ff21723e */ /* 0x002fe400048070ff */
[----:B------:R-:W-:-:S03]  /*2e220*/  PRMT R32, RZ, 0x7610, R32 ;  /* 0x00007610ff207816 */ /* 0x000fc60000000020 */
[----:B------:R0:W-:Y:S04]  /*2e230*/  @!P1 STG.E.U8 desc[UR46][R22.64+0x68], R33 ;  /* 0x0000682116009986 */ /* 0x0001e8000c10112e */
[----:B------:R-:W4:Y:S01]  /*2e240*/  @!P3 LDG.E.U8 R32, desc[UR46][R14.64+0x69] ;  /* 0x0000692e0e20b981 */ /* 0x000f22000c1e1100 */
[----:B0-----:R-:W0:Y:S02]  /*2e250*/  @!P3 LDC.64 R22, c[0x0][0x5c0] ;  /* 0x00017000ff16bb82 */ /* 0x001e240000000a00 */
        /* <DEDUP_REMOVED lines=10> */
[----:B------:R-:W-:Y:S02]  /*2e300*/  F2FP.SATFINITE.E4M3.F32.PACK_AB_MERGE_C R33, RZ, R32, RZ ;  /* 0x00000020ff21723e */ /* 0x000fe400048070ff */
[----:B------:R-:W-:-:S03]  /*2e310*/  PRMT R32, RZ, 0x7610, R32 ;  /* 0x00007610ff207816 */ /* 0x000fc60000000020 */
[----:B------:R0:W-:Y:S04]  /*2e320*/  @!P3 STG.E.U8 desc[UR46][R22.64+0x69], R33 ;  /* 0x000069211600b986 */ /* 0x0001e8000c10112e */
[----:B------:R-:W2:Y:S01]  /*2e330*/  @!P5 LDG.E.U8 R32, desc[UR46][R12.64+0x70] ;  /* 0x0000702e0c20d981 */ /* 0x000ea2000c1e1100 */
[----:B0-----:R-:W0:Y:S01]  /*2e340*/  @!P1 LDC.64 R22, c[0x0][0x5c0] ;  /* 0x00017000ff169b82 */ /* 0x001e220000000a00 */
        /* <DEDUP_REMOVED lines=8> */
[----:B------:R-:W-:-:S03]  /*2e3d0*/  PRMT R32, RZ, 0x7610, R32 ;  /* 0x00007610ff207816 */ /* 0x000fc60000000020 */
[----:B------:R-:W-:Y:S04]  /*2e3e0*/  @!P5 STG.E.U8 desc[UR46][R118.64+0x70], R83 ;  /* 0x000070537600d986 */ /* 0x000fe8000c10112e */
[----:B------:R-:W3:Y:S02]  /*2e3f0*/  @!P6 LDG.E.U8 R32, desc[UR46][R12.64+0x71] ;  /* 0x0000712e0c20e981 */ /* 0x000ee4000c1e1100 */
[----:B---3--:R-:W-:-:S04]  /*2e400*/  LOP3.LUT R32, R32, 0xff, RZ, 0xc0, !PT ;  /* 0x000000ff20207812 */ /* 0x008fc800078ec0ff */
[----:B------:R-:W-:-:S05]  /*2e410*/  F2FP.F16.E4M3.UNPACK_B R32, R32 ;  /* 0x00000020ff20723e */ /* 0x000fca00020006ff */
[----:B------:R-:W-:-:S05]  /*2e420*/  HADD2.F32 R32, -RZ, R32.H0_H0 ;  /* 0x20000020ff207230 */ /* 0x000fca0000004100 */
[----:B------:R-:W-:-:S04]  /*2e430*/  FMUL R32, R32, UR38 ;  /* 0x0000002620207c20 */ /* 0x000fc80008400000 */
[----:B------:R-:W-:Y:S01]  /*2e440*/  FFMA R32, R223, UR39, R32 ;  /* 0x00000027df207c23 */ /* 0x000fe20008000020 */
[----:B0-----:R-:W-:Y:S01]  /*2e450*/  @!P1 IADD3 R22, P5, R80, R22, RZ ;  /* 0x0000001650169210 */ /* 0x001fe20007fbe0ff */
[----:B------:R-:W3:Y:S03]  /*2e460*/  LDL.LU R223, [R1+0x510] ;  /* 0x0005100001df7983 */ /* 0x000ee60000300800 */
[----:B------:R-:W-:Y:S02]  /*2e470*/  F2FP.SATFINITE.E4M3.F32.PACK_AB_MERGE_C R33, RZ, R32, RZ ;  /* 0x00000020ff21723e */ /* 0x000fe400048070ff */
[----:B------:R-:W-:-:S03]  /*2e480*/  PRMT R32, RZ, 0x7610, R32 ;  /* 0x00007610ff207816 */ /* 0x000fc60000000020 */
[----:B------:R0:W-:Y:S04]  /*2e490*/  @!P6 STG.E.U8 desc[UR46][R106.64+0x71], R33 ;  /* 0x000071216a00e986 */ /* 0x0001e8000c10112e */
[----:B------:R-:W4:Y:S01]  /*2e4a0*/  @!P1 LDG.E.U8 R32, desc[UR46][R14.64+0x70] ;  /* 0x0000702e0e209981 */ /* 0x000f22000c1e1100 */
        /* <DEDUP_REMOVED lines=8> */
[----:B0-----:R-:W-:Y:S02]  /*2e530*/  F2FP.SATFINITE.E4M3.F32.PACK_AB_MERGE_C R33, RZ, R32, RZ ;  /* 0x00000020ff21723e */ /* 0x001fe400048070ff */
[----:B------:R-:W-:-:S03]  /*2e540*/  PRMT R32, RZ, 0x7610, R32 ;  /* 0x00007610ff207816 */ /* 0x000fc60000000020 */
[----:B------:R0:W-:Y:S04]  /*2e550*/  @!P1 STG.E.U8 desc[UR46][R22.64+0x70], R33 ;  /* 0x0000702116009986 */ /* 0x0001e8000c10112e */
[----:B------:R-:W2:Y:S01]  /*2e560*/  @!P3 LDG.E.U8 R32, desc[UR46][R14.64+0x71] ;  /* 0x0000712e0e20b981 */ /* 0x000ea2000c1e1100 */
[----:B0-----:R-:W0:Y:S02]  /*2e570*/  @!P3 LDC.64 R22, c[0x0][0x5c0] ;  /* 0x00017000ff16bb82 */ /* 0x001e240000000a00 */
        /* <DEDUP_REMOVED lines=12> */
[----:B------:R0:W-:Y:S04]  /*2e640*/  @!P3 STG.E.U8 desc[UR46][R22.64+0x71], R33 ;  /* 0x000071211600b986 */ /* 0x0001e8000c10112e */
[----:B------:R-:W3:Y:S01]  /*2e650*/  @!P5 LDG.E.U8 R32, desc[UR46][R12.64+0x78] ;  /* 0x0000782e0c20d981 */ /* 0x000ee2000c1e1100 */
[----:B0-----:R-:W0:Y:S01]  /*2e660*/  @!P1 LDC.64 R22, c[0x0][0x5c0] ;  /* 0x00017000ff169b82 */ /* 0x001e220000000a00 */
[----:B---3--:R-:W-:-:S04]  /*2e670*/  LOP3.LUT R32, R32, 0xff, RZ, 0xc0, !PT ;  /* 0x000000ff20207812 */ /* 0x008fc800078ec0ff */
[----:B------:R-:W-:-:S05]  /*2e680*/  F2FP.F16.E4M3.UNPACK_B R32, R32 ;  /* 0x00000020ff20723e */ /* 0x000fca00020006ff */
[----:B------:R-:W-:-:S05]  /*2e690*/  HADD2.F32 R32, -RZ, R32.H0_H0 ;  /* 0x20000020ff207230 */ /* 0x000fca0000004100 */
[----:B------:R-:W-:-:S04]  /*2e6a0*/  FMUL R32, R32, UR38 ;  /* 0x0000002620207c20 */ /* 0x000fc80008400000 */
[----:B------:R-:W-:Y:S01]  /*2e6b0*/  FFMA R32, R223, UR39, R32 ;  /* 0x00000027df207c23 */ /* 0x000fe20008000020 */
[----:B------:R-:W-:Y:S01]  /*2e6c0*/  LOP3.LUT P3, RZ, R0, 0x1, RZ, 0xc0, !PT ;  /* 0x0000000100ff7812 */ /* 0x000fe2000786c0ff */
[----:B------:R-:W3:Y:S03]  /*2e6d0*/  LDL.LU R223, [R1+0x51c] ;  /* 0x00051c0001df7983 */ /* 0x000ee60000300800 */
[----:B------:R-:W-:Y:S02]  /*2e6e0*/  F2FP.SATFINITE.E4M3.F32.PACK_AB_MERGE_C R83, RZ, R32, RZ ;  /* 0x00000020ff53723e */ /* 0x000fe400048070ff */
[----:B------:R-:W-:-:S03]  /*2e6f0*/  PRMT R32, RZ, 0x7610, R32 ;  /* 0x00007610ff207816 */ /* 0x000fc60000000020 */
[----:B------:R-:W-:Y:S04]  /*2e700*/  @!P5 STG.E.U8 desc[UR46][R108.64+0x78], R83 ;  /* 0x000078536c00d986 */ /* 0x000fe8000c10112e */
[----:B------:R-:W4:Y:S02]  /*2e710*/  @!P6 LDG.E.U8 R32, desc[UR46][R12.64+0x79] ;  /* 0x0000792e0c20e981 */ /* 0x000f24000c1e1100 */
[----:B----4-:R-:W-:-:S04]  /*2e720*/  LOP3.LUT R32, R32, 0xff, RZ, 0xc0, !PT ;  /* 0x000000ff20207812 */ /* 0x010fc800078ec0ff */
[----:B------:R-:W-:-:S05]  /*2e730*/  F2FP.F16.E4M3.UNPACK_B R32, R32 ;  /* 0x00000020ff20723e */ /* 0x000fca00020006ff */
[----:B------:R-:W-:-:S05]  /*2e740*/  HADD2.F32 R32, -RZ, R32.H0_H0 ;  /* 0x20000020ff207230 */ /* 0x000fca0000004100 */
[----:B------:R-:W-:-:S04]  /*2e750*/  FMUL R32, R32, UR38 ;  /* 0x0000002620207c20 */ /* 0x000fc80008400000 */
[----:B------:R-:W-:-:S05]  /*2e760*/  FFMA R32, R225, UR39, R32 ;  /* 0x00000027e1207c23 */ /* 0x000fca0008000020 */
[----:B------:R-:W-:Y:S02]  /*2e770*/  F2FP.SATFINITE.E4M3.F32.PACK_AB_MERGE_C R33, RZ, R32, RZ ;  /* 0x00000020ff21723e */ /* 0x000fe400048070ff */
[----:B------:R-:W-:-:S03]  /*2e780*/  PRMT R32, RZ, 0x7610, R32 ;  /* 0x00007610ff207816 */ /* 0x000fc60000000020 */
[----:B------:R1:W-:Y:S04]  /*2e790*/  @!P6 STG.E.U8 desc[UR46][R88.64+0x79], R33 ;  /* 0x000079215800e986 */ /* 0x0003e8000c10112e */
[----:B------:R-:W4:Y:S01]  /*2e7a0*/  @!P1 LDG.E.U8 R32, desc[UR46][R14.64+0x78] ;  /* 0x0000782e0e209981 */ /* 0x000f22000c1e1100 */
        /* <DEDUP_REMOVED lines=8> */
[----:B-1----:R-:W-:Y:S02]  /*2e830*/  F2FP.SATFINITE.E4M3.F32.PACK_AB_MERGE_C R33, RZ, R32, RZ ;  /* 0x00000020ff21723e */ /* 0x002fe400048070ff */
[----:B------:R-:W-:-:S03]  /*2e840*/  PRMT R32, RZ, 0x7610, R32 ;  /* 0x00007610ff207816 */ /* 0x000fc60000000020 */
[----:B------:R0:W-:Y:S04]  /*2e850*/  @!P1 STG.E.U8 desc[UR46][R22.64+0x78], R33 ;  /* 0x0000782116009986 */ /* 0x0001e8000c10112e */
[----:B------:R-:W4:Y:S01]  /*2e860*/  @!P3 LDG.E.U8 R32, desc[UR46][R14.64+0x79] ;  /* 0x0000792e0e20b981 */ /* 0x000f22000c1e1100 */
[----:B0-----:R-:W0:Y:S02]  /*2e870*/  @!P3 LDC.64 R22, c[0x0][0x5c0] ;  /* 0x00017000ff16bb82 */ /* 0x001e240000000a00 */
[----:B0-----:R-:W-:-:S05]  /*2e880*/  @!P3 IADD3 R22, P5, R93, R22, RZ ;  /* 0x000000165d16b210 */ /* 0x001fca0007fbe0ff */
[----:B------:R-:W-:Y:S01]  /*2e890*/  @!P3 IMAD.X R23, R94, 0x1, R23, P5 ;  /* 0x000000015e17b824 */ /* 0x000fe200028e0617 */
[----:B------:R-:W-:-:S13]  /*2e8a0*/  ISETP.LT.OR P5, PT, R29, 0x61, !P0 ;  /* 0x000000611d00780c */ /* 0x000fda00047a1670 */
        /* <DEDUP_REMOVED lines=11> */
[----:B0-----:R-:W0:Y:S01]  /*2e960*/  @!P5 LDC.64 R22, c[0x0][0x5c0] ;  /* 0x00017000ff16db82 */ /* 0x001e220000000a00 */
[----:B------:R-:W-:-:S04]  /*2e970*/  @!P5 IMAD.MOV.U32 R32, RZ, RZ, R24 ;  /* 0x000000ffff20d224 */ /* 0x000fc800078e0018 */
        /* <DEDUP_REMOVED lines=33> */
[----:B------:R0:W-:Y:S04]  /*2eb90*/  @!P5 STG.E.U8 desc[UR46][R22.64+0x61], R33 ;  /* 0x000061211600d986 */ /* 0x0001e8000c10112e */
        /* <DEDUP_REMOVED lines=10> */
[----:B------:R-:W-:-:S13]  /*2ec40*/  ISETP.LT.OR P5, PT, R29, 0x69, !P0 ;  /* 0x000000691d00780c */ /* 0x000fda00047a1670 */
[----:B0-----:R-:W0:Y:S01]  /*2ec50*/  @!P5 LDC.64 R22, c[0x0][0x5c0] ;  /* 0x00017000ff16db82 */ /* 0x001e220000000a00 */
[----:B------:R-:W-:Y:S01]  /*2ec60*/  @!P5 IMAD.MOV.U32 R33, RZ, RZ, R30 ;  /* 0x000000ffff21d224 */ /* 0x000fe200078e001e */
[----:B----4-:R-:W-:-:S04]  /*2ec70*/  LOP3.LUT R32, R32, 0xff, RZ, 0xc0, !PT ;  /* 0x000000ff20207812 */ /* 0x010fc800078ec0ff */
[----:B------:R-:W-:-:S05]  /*2ec80*/  F2FP.F16.E4M3.UNPACK_B R32, R32 ;  /* 0x00000020ff20723e */ /* 0x000fca00020006ff */
[----:B------:R-:W-:-:S05]  /*2ec90*/  HADD2.F32 R32, -RZ, R32.H0_H0 ;  /* 0x20000020ff207230 */ /* 0x000fca0000004100 */
[----:B------:R-:W-:-:S04]  /*2eca0*/  FMUL R32, R32, UR38 ;  /* 0x0000002620207c20 */ /* 0x000fc80008400000 */
[----:B--2---:R-:W-:Y:S01]  /*2ecb0*/  FFMA R32, R224, UR39, R32 ;  /* 0x00000027e0207c23 */ /* 0x004fe20008000020 */
[----:B------:R-:W-:Y:S01]  /*2ecc0*/  @!P5 IMAD R80, R5, 0x180, RZ ;  /* 0x000001800550d824 */ /* 0x000fe200078e02ff */
[----:B------:R-:W2:Y:S03]  /*2ecd0*/  LDL.LU R224, [R1+0x534] ;  /* 0x0005340001e07983 */ /* 0x000ea60000300800 */
[----:B------:R-:W-:Y:S01]  /*2ece0*/  F2FP.SATFINITE.E4M3.F32.PACK_AB_MERGE_C R85, RZ, R32, RZ ;  /* 0x00000020ff55723e */ /* 0x000fe200048070ff */
[----:B------:R-:W-:Y:S01]  /*2ecf0*/  @!P5 IMAD.MOV.U32 R32, RZ, RZ, R24 ;  /* 0x000000ffff20d224 */ /* 0x000fe200078e0018 */
[----:B------:R-:W-:Y:S01]  /*2ed00*/  LOP3.LUT P1, RZ, R20, 0x8000000, RZ, 0xc0, !PT ;  /* 0x0800000014ff7812 */ /* 0x000fe2000782c0ff */
[----:B------:R-:W4:Y:S02]  /*2ed10*/  LDL.LU R225, [R1+0x538] ;  /* 0x0005380001e17983 */ /* 0x000f240000300800 */
[----:B------:R-:W-:-:S03]  /*2ed20*/  @!P5 IMAD.WIDE.U32 R32, R4, 0x180, R32 ;  /* 0x000001800420d825 */ /* 0x000fc600078e0020 */
[----:B0-----:R-:W-:Y:S02]  /*2ed30*/  @!P5 IADD3 R22, P6, R32, R22, RZ ;  /* 0x000000162016d210 */ /* 0x001fe40007fde0ff */
[----:B------:R-:W-:Y:S01]  /*2ed40*/  PRMT R32, RZ, 0x7610, R32 ;  /* 0x00007610ff207816 */ /* 0x000fe20000000020 */
[----:B------:R-:W-:Y:S05]  /*2ed50*/  @!P3 STG.E.U8 desc[UR46][R218.64+0x61], R85 ;  /* 0x00006155da00b986 */ /* 0x000fea000c10112e */
        /* <DEDUP_REMOVED lines=9> */
[----:B-1----:R-:W-:-:S05]  /*2edf0*/  F2FP.SATFINITE.E4M3.F32.PACK_AB_MERGE_C R83, RZ, R32, RZ ;  /* 0x00000020ff53723e */ /* 0x002fca00048070ff */
        /* <DEDUP_REMOVED lines=8> */
[----:B------:R-:W2:Y:S01]  /*2ee80*/  @!P5 LDG.E.U8 R32, desc[UR46][R16.64+0x69] ;  /* 0x0000692e1020d981 */ /* 0x000ea2000c1e1100 */
[----:B------:R-:W-:-:S05]  /*2ee90*/  @!P5 IMAD R80, R5, 0x180, RZ ;  /* 0x000001800550d824 */ /* 0x000fca00078e02ff */
[----:B------:R-:W-:Y:S02]  /*2eea0*/  @!P5 IADD3.X R23, R23, R33, R80, P6, !PT ;  /* 0x000000211717d210 */ /* 0x000fe400037fe450 */
[----:B--2---:R-:W-:-:S04]  /*2eeb0*/  LOP3.LUT R32, R32, 0xff, RZ, 0xc0, !PT ;  /* 0x000000ff20207812 */ /* 0x004fc800078ec0ff */
[----:B------:R-:W-:-:S05]  /*2eec0*/  F2FP.F16.E4M3.UNPACK_B R32, R32 ;  /* 0x00000020ff20723e */ /* 0x000fca00020006ff */
[----:B------:R-:W-:-:S05]  /*2eed0*/  HADD2.F32 R32, -RZ, R32.H0_H0 ;  /* 0x20000020ff207230 */ /* 0x000fca0000004100 */
[----:B------:R-:W-:-:S04]  /*2eee0*/  FMUL R32, R32, UR38 ;  /* 0x0000002620207c20 */ /* 0x000fc80008400000 */
[----:B------:R-:W-:Y:S02]  /*2eef0*/  FFMA R32, R224, UR39, R32 ;  /* 0x00000027e0207c23 */ /* 0x000fe40008000020 */
[----:B------:R-:W2:Y:S03]  /*2ef00*/  LDL.LU R224, [R1+0x540] ;  /* 0x0005400001e07983 */ /* 0x000ea60000300800 */
        /* <DEDUP_REMOVED lines=56> */
[----:B------:R-:W-:Y:S02]  /*2f290*/  FFMA R32, R223, UR39, R32 ;  /* 0x00000027df207c23 */ /* 0x000fe40008000020 */
        /* <DEDUP_REMOVED lines=70> */
[----:B------:R-:W-:Y:S02]  /*2f700*/  F2FP.SATFINITE.E4M3.F32.PACK_AB_MERGE_C R83, RZ, R32, RZ ;  /* 0x00000020ff53723e */ /* 0x000fe400048070ff */
[----:B------:R-:W-:-:S03]  /*2f710*/  PRMT R32, RZ, 0x7610, R32 ;  /* 0x00007610ff207816 */ /* 0x000fc60000000020 */
[----:B------:R-:W-:Y:S04]  /*2f720*/  @!P1 STG.E.U8 desc[UR46][R208.64+0x78], R83 ;  /* 0x00007853d0009986 */ /* 0x000fe8000c10112e */
[----:B------:R-:W3:Y:S01]  /*2f730*/  @!P3 LDG.E.U8 R32, desc[UR46][R18.64+0x79] ;  /* 0x0000792e1220b981 */ /* 0x000ee2000c1e1100 */
[----:B0-----:R-:W0:Y:S01]  /*2f740*/  @!P5 LDC.64 R22, c[0x0][0x5c0] ;  /* 0x00017000ff16db82 */ /* 0x001e220000000a00 */
        /* <DEDUP_REMOVED lines=10> */
[----:B------:R-:W2:Y:S01]  /*2f7f0*/  @!P5 LDG.E.U8 R32, desc[UR46][R26.64+0x80] ;  /* 0x0000802e1a20d981 */ /* 0x000ea2000c1e1100 */
        /* <DEDUP_REMOVED lines=8> */
[----:B0-----:R-:W-:-:S05]  /*2f880*/  F2FP.SATFINITE.E4M3.F32.PACK_AB_MERGE_C R33, RZ, R32, RZ ;  /* 0x00000020ff21723e */ /* 0x001fca00048070ff */
[----:B------:R0:W-:Y:S01]  /*2f890*/  @!P5 STG.E.U8 desc[UR46][R22.64+0x80], R33 ;  /* 0x000080211600d986 */ /* 0x0001e2000c10112e */
[----:B------:R-:W-:Y:S02]  /*2f8a0*/  ISETP.LT.OR P5, PT, R29, 0x82, !P2 ;  /* 0x000000821d00780c */ /* 0x000fe400057a1670 */
[----:B------:R-:W-:-:S11]  /*2f8b0*/  PRMT R32, RZ, 0x7610, R32 ;  /* 0x00007610ff207816 */ /* 0x000fd60000000020 */
        /* <DEDUP_REMOVED lines=23> */
[----:B------:R-:W-:Y:S01]  /*2fa30*/  @!P1 STG.E.U8 desc[UR46][R120.64+0x80], R83 ;  /* 0x0000805378009986 */ /* 0x000fe2000c10112e */
[----:B------:R-:W-:Y:S02]  /*2fa40*/  LOP3.LUT P1, RZ, R20, 0x2, RZ, 0xc0, !PT ;  /* 0x0000000214ff7812 */ /* 0x000fe4000782c0ff */
[----:B------:R-:W-:Y:S01]  /*2fa50*/  PRMT R20, RZ, 0x7610, R20 ;  /* 0x00007610ff147816 */ /* 0x000fe20000000014 */
[----:B0-----:R-:W0:Y:S05]  /*2fa60*/  @!P5 LDC.64 R22, c[0x0][0x5c0] ;  /* 0x00017000ff16db82 */ /* 0x001e2a0000000a00 */
[----:B------:R-:W2:Y:S02]  /*2fa70*/  @!P3 LDG.E.U8 R20, desc[UR46][R6.64+0x81] ;  /* 0x0000812e0614b981 */ /* 0x000ea4000c1e1100 */
[----:B--2---:R-:W-:-:S04]  /*2fa80*/  LOP3.LUT R20, R20, 0xff, RZ, 0xc0, !PT ;  /* 0x000000ff14147812 */ /* 0x004fc800078ec0ff */
[----:B------:R-:W-:-:S05]  /*2fa90*/  F2FP.F16.E4M3.UNPACK_B R20, R20 ;  /* 0x00000014ff14723e */ /* 0x000fca00020006ff */
[----:B------:R-:W-:-:S05]  /*2faa0*/  HADD2.F32 R20, -RZ, R20.H0_H0 ;  /* 0x20000014ff147230 */ /* 0x000fca0000004100 */
[----:B------:R-:W-:-:S04]  /*2fab0*/  FMUL R20, R20, UR38 ;  /* 0x0000002614147c20 */ /* 0x000fc80008400000 */
[----:B------:R-:W-:Y:S01]  /*2fac0*/  FFMA R20, R224, UR39, R20 ;  /* 0x00000027e0147c23 */ /* 0x000fe20008000014 */
[----:B0-----:R-:W-:Y:S01]  /*2fad0*/  @!P5 IADD3 R22, P6, R24, R22, RZ ;  /* 0x000000161816d210 */ /* 0x001fe20007fde0ff */
[----:B------:R-:W2:Y:S03]  /*2fae0*/  LDL.LU R224, [R1+0x578] ;  /* 0x0005780001e07983 */ /* 0x000ea60000300800 */
        /* <DEDUP_REMOVED lines=12> */
[----:B0-----:R-:W-:-:S05]  /*2fbb0*/  F2FP.SATFINITE.E4M3.F32.PACK_AB_MERGE_C R33, RZ, R20, RZ ;  /* 0x00000014ff21723e */ /* 0x001fca00048070ff */
[----:B------:R0:W-:Y:S01]  /*2fbc0*/  @!P5 STG.E.U8 desc[UR46][R22.64+0x88], R33 ;  /* 0x000088211600d986 */ /* 0x0001e2000c10112e */
[----:B------:R-:W-:Y:S02]  /*2fbd0*/  ISETP.LT.OR P5, PT, R29, 0x8a, !P2 ;  /* 0x0000008a1d00780c */ /* 0x000fe400057a1670 */
[----:B------:R-:W-:-:S11]  /*2fbe0*/  PRMT R20, RZ, 0x7610, R20 ;  /* 0x00007610ff147816 */ /* 0x000fd60000000014 */
        /* <DEDUP_REMOVED lines=21> */
[----:B------:R-:W-:Y:S02]  /*2fd40*/  F2FP.SATFINITE.E4M3.F32.PACK_AB_MERGE_C R83, RZ, R20, RZ ;  /* 0x00000014ff53723e */ /* 0x000fe400048070ff */
[----:B------:R-:W-:-:S03]  /*2fd50*/  PRMT R20, RZ, 0x7610, R20 ;  /* 0x00007610ff147816 */ /* 0x000fc60000000014 */
[----:B------:R-:W-:Y:S04]  /*2fd60*/  @!P1 STG.E.U8 desc[UR46][R110.64+0x88], R83 ;  /* 0x000088536e009986 */ /* 0x000fe8000c10112e */
[----:B------:R-:W4:Y:S01]  /*2fd70*/  @!P3 LDG.E.U8 R20, desc[UR46][R6.64+0x89] ;  /* 0x0000892e0614b981 */ /* 0x000f22000c1e1100 */
[----:B0-----:R-:W0:Y:S01]  /*2fd80*/  @!P5 LDC.64 R22, c[0x0][0x5c0] ;  /* 0x00017000ff16db82 */ /* 0x001e220000000a00 */
[----:B----4-:R-:W-:-:S04]  /*2fd90*/  LOP3.LUT R20, R20, 0xff, RZ, 0xc0, !PT ;  /* 0x000000ff14147812 */ /* 0x010fc800078ec0ff */
[----:B------:R-:W-:-:S05]  /*2fda0*/  F2FP.F16.E4M3.UNPACK_B R20, R20 ;  /* 0x00000014ff14723e */ /* 0x000fca00020006ff */
[----:B------:R-:W-:-:S05]  /*2fdb0*/  HADD2.F32 R20, -RZ, R20.H0_H0 ;  /* 0x20000014ff147230 */ /* 0x000fca0000004100 */
[----:B------:R-:W-:-:S04]  /*2fdc0*/  FMUL R20, R20, UR38 ;  /* 0x0000002614147c20 */ /* 0x000fc80008400000 */
[----:B------:R-:W-:Y:S01]  /*2fdd0*/  FFMA R20, R225, UR39, R20 ;  /* 0x00000027e1147c23 */ /* 0x000fe20008000014 */
[----:B0-----:R-:W-:Y:S01]  /*2fde0*/  @!P5 IADD3 R22, P6, R24, R22, RZ ;  /* 0x000000161816d210 */ /* 0x001fe20007fde0ff */
[----:B------:R-:W4:Y:S03]  /*2fdf0*/  LDL.LU R225, [R1+0x588] ;  /* 0x0005880001e17983 */ /* 0x000f260000300800 */
[----:B------:R-:W-:Y:S02]  /*2fe00*/  F2FP.SATFINITE.E4M3.F32.PACK_AB_MERGE_C R33, RZ, R20, RZ ;  /* 0x00000014ff21723e */ /* 0x000fe400048070ff */
[----:B------:R-:W-:-:S03]  /*2fe10*/  PRMT R20, RZ, 0x7610, R20 ;  /* 0x00007610ff147816 */ /* 0x000fc60000000014 */
[----:B------:R0:W-:Y:S04]  /*2fe20*/  @!P3 STG.E.U8 desc[UR46][R86.64+0x89], R33 ;  /* 0x000089215600b986 */ /* 0x0001e8000c10112e */
[----:B------:R-:W3:Y:S01]  /*2fe30*/  @!P5 LDG.E.U8 R20, desc[UR46][R26.64+0x90] ;  /* 0x0000902e1a14d981 */ /* 0x000ee2000c1e1100 */
        /* <DEDUP_REMOVED lines=8> */
[----:B0-----:R-:W-:-:S05]  /*2fec0*/  F2FP.SATFINITE.E4M3.F32.PACK_AB_MERGE_C R33, RZ, R20, RZ ;  /* 0x00000014ff21723e */ /* 0x001fca00048070ff */
[----:B------:R0:W-:Y:S01]  /*2fed0*/  @!P5 STG.E.U8 desc[UR46][R22.64+0x90], R33 ;  /* 0x000090211600d986 */ /* 0x0001e2000c10112e */
[----:B------:R-:W-:Y:S02]  /*2fee0*/  ISETP.LT.OR P5, PT, R29, 0x92, !P2 ;  /* 0x000000921d00780c */ /* 0x000fe400057a1670 */
[----:B------:R-:W-:-:S11]  /*2fef0*/  PRMT R20, RZ, 0x7610, R20 ;  /* 0x00007610ff147816 */ /* 0x000fd60000000014 */
        /* <DEDUP_REMOVED lines=83> */
[----:B0-----:R-:W-:Y:S02]  /*30430*/  F2FP.SATFINITE.E4M3.F32.PACK_AB_MERGE_C R23, RZ, R20, RZ ;  /* 0x00000014ff17723e */ /* 0x001fe400048070ff */
[----:B------:R-:W-:-:S03]  /*30440*/  PRMT R20, RZ, 0x7610, R20 ;  /* 0x00007610ff147816 */ /* 0x000fc60000000014 */
[----:B------:R0:W-:Y:S04]  /*30450*/  @!P3 STG.E.U8 desc[UR46][R64.64+0x99], R23 ;  /* 0x000099174000b986 */ /* 0x0001e8000c10112e */
        /* <DEDUP_REMOVED lines=11> */
[----:B------:R-:W3:Y:S01]  /*30510*/  @!P5 LDG.E.U8 R6, desc[UR46][R8.64+0x81] ;  /* 0x0000812e0806d981 */ /* 0x000ee2000c1e1100 */
[----:B------:R-:W-:Y:S01]  /*30520*/  PRMT R20, RZ, 0x7610, R20 ;  /* 0x00007610ff147816 */ /* 0x000fe20000000014 */
[----:B-1----:R-:W1:Y:S01]  /*30530*/  @!P2 LDC.64 R26, c[0x0][0x5c0] ;  /* 0x00017000ff1aab82 */ /* 0x002e620000000a00 */
        /* <DEDUP_REMOVED lines=8> */
[----:B------:R0:W-:Y:S04]  /*305c0*/  @!P5 STG.E.U8 desc[UR46][R60.64+0x81], R23 ;  /* 0x000081173c00d986 */ /* 0x0001e8000c10112e */
[----:B------:R-:W4:Y:S01]  /*305d0*/  @!P2 LDG.E.U8 R20, desc[UR46][R10.64+0x80] ;  /* 0x0000802e0a14a981 */ /* 0x000f22000c1e1100 */
[----:B-1----:R-:W-:-:S05]  /*305e0*/  @!P2 IADD3 R6, P5, R189, R26, RZ ;  /* 0x0000001abd06a210 */ /* 0x002fca0007fbe0ff */
[----:B--2---:R-:W-:Y:S01]  /*305f0*/  @!P2 IMAD.X R7, R188, 0x1, R27, P5 ;  /* 0x00000001bc07a824 */ /* 0x004fe200028e061b */
[----:B0-----:R-:W0:Y:S01]  /*30600*/  @!P3 LDC.64 R22, c[0x0][0x5c0] ;  /* 0x00017000ff16bb82 */ /* 0x001e220000000a00 */
[----:B----4-:R-:W-:-:S04]  /*30610*/  LOP3.LUT R20, R20, 0xff, RZ, 0xc0, !PT ;  /* 0x000000ff14147812 */ /* 0x010fc800078ec0ff */
        /* <DEDUP_REMOVED lines=9> */
[----:B------:R-:W4:Y:S01]  /*306b0*/  @!P3 LDG.E.U8 R20, desc[UR46][R10.64+0x81] ;  /* 0x0000812e0a14b981 */ /* 0x000f22000c1e1100 */
[----:B0-----:R-:W-:-:S05]  /*306c0*/  @!P3 IADD3 R22, P5, R187, R22, RZ ;  /* 0x00000016bb16b210 */ /* 0x001fca0007fbe0ff */
[----:B------:R-:W-:Y:S01]  /*306d0*/  @!P3 IMAD.X R23, R186, 0x1, R23, P5 ;  /* 0x00000001ba17b824 */ /* 0x000fe200028e0617 */
[----:B-1----:R-:W-:Y:S02]  /*306e0*/  PRMT R6, RZ, 0x7610, R6 ;  /* 0x00007610ff067816 */ /* 0x002fe40000000006 */
        /* <DEDUP_REMOVED lines=30> */
[----:B------:R-:W0:Y:S03]  /*308d0*/  @!P2 LDC.64 R6, c[0x0][0x5c0] ;  /* 0x00017000ff06ab82 */ /* 0x000e260000000a00 */
[----:B------:R1:W-:Y:S04]  /*308e0*/  @!P5 STG.E.U8 desc[UR46][R56.64+0x89], R23 ;  /* 0x000089173800d986 */ /* 0x0003e8000c10112e */
[----:B------:R-:W4:Y:S01]  /*308f0*/  @!P2 LDG.E.U8 R20, desc[UR46][R10.64+0x88] ;  /* 0x0000882e0a14a981 */ /* 0x000f22000c1e1100 */
[----:B-1----:R-:W1:Y:S01]  /*30900*/  @!P3 LDC.64 R22, c[0x0][0x5c0] ;  /* 0x00017000ff16bb82 */ /* 0x002e620000000a00 */
        /* <DEDUP_REMOVED lines=12> */
[----:B------:R-:W3:Y:S01]  /*309d0*/  @!P3 LDG.E.U8 R20, desc[UR46][R10.64+0x89] ;  /* 0x0000892e0a14b981 */ /* 0x000ee2000c1e1100 */
[----:B-1----:R-:W-:-:S05]  /*309e0*/  @!P3 IADD3 R22, P5, R167, R22, RZ ;  /* 0x00000016a716b210 */ /* 0x002fca0007fbe0ff */
[----:B------:R-:W-:Y:S01]  /*309f0*/  @!P3 IMAD.X R23, R166, 0x1, R23, P5 ;  /* 0x00000001a617b824 */ /* 0x000fe200028e0617 */
[----:B0-----:R-:W-:Y:S02]  /*30a00*/  PRMT R6, RZ, 0x7610, R6 ;  /* 0x00007610ff067816 */ /* 0x001fe40000000006 */
        /* <DEDUP_REMOVED lines=33> */
[----:B0-----:R-:W-:-:S05]  /*30c20*/  @!P2 IADD3 R116, P5, R116, R22, RZ ;  /* 0x000000167474a210 */ /* 0x001fca0007fbe0ff */
[----:B------:R-:W-:Y:S02]  /*30c30*/  @!P2 IMAD.X R117, R105, 0x1, R23, P5 ;  /* 0x000000016975a824 */ /* 0x000fe400028e0617 */
[----:B------:R-:W0:Y:S01]  /*30c40*/  @!P3 LDC.64 R22, c[0x0][0x5c0] ;  /* 0x00017000ff16bb82 */ /* 0x000e220000000a00 */
[----:B---3--:R-:W-:-:S04]  /*30c50*/  LOP3.LUT R6, R6, 0xff, RZ, 0xc0, !PT ;  /* 0x000000ff06067812 */ /* 0x008fc800078ec0ff */
[----:B------:R-:W-:-:S05]  /*30c60*/  F2FP.F16.E4M3.UNPACK_B R6, R6 ;  /* 0x00000006ff06723e */ /* 0x000fca00020006ff */
[----:B------:R-:W-:-:S05]  /*30c70*/  HADD2.F32 R6, -RZ, R6.H0_H0 ;  /* 0x20000006ff067230 */ /* 0x000fca0000004100 */
[----:B------:R-:W-:-:S04]  /*30c80*/  FMUL R6, R6, UR38 ;  /* 0x0000002606067c20 */ /* 0x000fc80008400000 */
[----:B------:R-:W-:Y:S01]  /*30c90*/  FFMA R6, R223, UR39, R6 ;  /* 0x00000027df067c23 */ /* 0x000fe20008000006 */
[----:B------:R-:W-:Y:S02]  /*30ca0*/  LOP3.LUT P6, RZ, R2, 0x100, RZ, 0xc0, !PT ;  /* 0x0000010002ff7812 */ /* 0x000fe400078cc0ff */
[----:B0-----:R-:W-:Y:S01]  /*30cb0*/  @!P3 IADD3 R104, P5, R104, R22, RZ ;  /* 0x000000166868b210 */ /* 0x001fe20007fbe0ff */
[----:B------:R-:W3:Y:S01]  /*30cc0*/  LDL.LU R223, [R1+0x5d4] ;  /* 0x0005d40001df7983 */ /* 0x000ee20000300800 */
[----:B-1----:R-:W-:Y:S02]  /*30cd0*/  F2FP.SATFINITE.E4M3.F32.PACK_AB_MERGE_C R7, RZ, R6, RZ ;  /* 0x00000006ff07723e */ /* 0x002fe400048070ff */
        /* <DEDUP_REMOVED lines=9> */
[----:B------:R-:W-:Y:S02]  /*30d70*/  LOP3.LUT P5, RZ, R2, 0x80, RZ, 0xc0, !PT ;  /* 0x0000008002ff7812 */ /* 0x000fe400078ac0ff */
[----:B------:R-:W-:Y:S01]  /*30d80*/  LOP3.LUT P2, RZ, R0, 0x8000, RZ, 0xc0, !PT ;  /* 0x0000800000ff7812 */ /* 0x000fe2000784c0ff */
[----:B------:R-:W2:Y:S01]  /*30d90*/  LDL.LU R224, [R1+0x5d8] ;  /* 0x0005d80001e07983 */ /* 0x000ea20000300800 */
[----:B0-----:R-:W-:Y:S02]  /*30da0*/  F2FP.SATFINITE.E4M3.F32.PACK_AB_MERGE_C R7, RZ, R6, RZ ;  /* 0x00000006ff07723e */ /* 0x001fe400048070ff */
[----:B------:R-:W-:-:S03]  /*30db0*/  PRMT R6, RZ, 0x7610, R6 ;  /* 0x00007610ff067816 */ /* 0x000fc60000000006 */
[----:B------:R0:W-:Y:S04]  /*30dc0*/  @!P3 STG.E.U8 desc[UR46][R104.64+0x91], R7 ;  /* 0x000091076800b986 */ /* 0x0001e8000c10112e */
[----:B------:R-:W4:Y:S02]  /*30dd0*/  @!P6 LDG.E.U8 R6, desc[UR46][R8.64+0x98] ;  /* 0x0000982e0806e981 */ /* 0x000f24000c1e1100 */
[----:B------:R-:W1:Y:S01]  /*30de0*/  @!P2 LDC.64 R26, c[0x0][0x5c0] ;  /* 0x00017000ff1aab82 */ /* 0x000e620000000a00 */
        /* <DEDUP_REMOVED lines=9> */
[----:B------:R-:W-:Y:S04]  /*30e80*/  @!P6 STG.E.U8 desc[UR46][R50.64+0x98], R23 ;  /* 0x000098173200e986 */ /* 0x000fe8000c10112e */
[----:B------:R3:W2:Y:S02]  /*30e90*/  @!P5 LDG.E.U8 R6, desc[UR46][R8.64+0x99] ;  /* 0x0000992e0806d981 */ /* 0x0006a4000c1e1100 */
[----:B---3--:R-:W3:Y:S01]  /*30ea0*/  @!P3 LDC.64 R8, c[0x0][0x5c0] ;  /* 0x00017000ff08bb82 */ /* 0x008ee20000000a00 */
        /* <DEDUP_REMOVED lines=10> */
[----:B------:R-:W3:Y:S01]  /*30f50*/  @!P2 LDG.E.U8 R6, desc[UR46][R10.64+0x98] ;  /* 0x0000982e0a06a981 */ /* 0x000ee2000c1e1100 */
[----:B-1----:R-:W-:-:S05]  /*30f60*/  @!P2 IADD3 R102, P5, R102, R26, RZ ;  /* 0x0000001a6666a210 */ /* 0x002fca0007fbe0ff */
[----:B------:R-:W-:Y:S01]  /*30f70*/  @!P2 IMAD.X R103, R101, 0x1, R27, P5 ;  /* 0x000000016567a824 */ /* 0x000fe200028e061b */
[----:B---3--:R-:W-:-:S04]  /*30f80*/  LOP3.LUT R6, R6, 0xff, RZ, 0xc0, !PT ;  /* 0x000000ff06067812 */ /* 0x008fc800078ec0ff */
[----:B------:R-:W-:-:S05]  /*30f90*/  F2FP.F16.E4M3.UNPACK_B R6, R6 ;  /* 0x00000006ff06723e */ /* 0x000fca00020006ff */
[----:B------:R-:W-:-:S05]  /*30fa0*/  HADD2.F32 R6, -RZ, R6.H0_H0 ;  /* 0x20000006ff067230 */ /* 0x000fca0000004100 */
[----:B------:R-:W-:-:S04]  /*30fb0*/  FMUL R6, R6, UR38 ;  /* 0x0000002606067c20 */ /* 0x000fc80008400000 */
[----:B------:R-:W-:Y:S01]  /*30fc0*/  FFMA R6, R224, UR39, R6 ;  /* 0x00000027e0067c23 */ /* 0x000fe20008000006 */
[----:B------:R-:W-:Y:S01]  /*30fd0*/  @!P3 IADD3 R100, P5, R100, R8, RZ ;  /* 0x000000086464b210 */ /* 0x000fe20007fbe0ff */
[----:B------:R-:W3:Y:S03]  /*30fe0*/  LDL.LU R224, [R1+0x5e4] ;  /* 0x0005e40001e07983 */ /* 0x000ee60000300800 */
[----:B0-----:R-:W-:Y:S02]  /*30ff0*/  F2FP.SATFINITE.E4M3.F32.PACK_AB_MERGE_C R7, RZ, R6, RZ ;  /* 0x00000006ff07723e */ /* 0x001fe400048070ff */
        /* <DEDUP_REMOVED lines=9> */
[----:B------:R-:W-:Y:S02]  /*31090*/  LOP3.LUT P5, RZ, R2, 0x20, RZ, 0xc0, !PT ;  /* 0x0000002002ff7812 */ /* 0x000fe400078ac0ff */
[----:B------:R-:W-:Y:S01]  /*310a0*/  LOP3.LUT P2, RZ, R0, 0x20, RZ, 0xc0, !PT ;  /* 0x0000002000ff7812 */ /* 0x000fe2000784c0ff */
[----:B------:R-:W4:Y:S01]  /*310b0*/  LDL.LU R225, [R1+0x5e8] ;  /* 0x0005e80001e17983 */ /* 0x000f220000300800 */
[----:B0-----:R-:W-:Y:S02]  /*310c0*/  F2FP.SATFINITE.E4M3.F32.PACK_AB_MERGE_C R7, RZ, R6, RZ ;  /* 0x00000006ff07723e */ /* 0x001fe400048070ff */
[----:B------:R-:W-:-:S03]  /*310d0*/  PRMT R6, RZ, 0x7610, R6 ;  /* 0x00007610ff067816 */ /* 0x000fc60000000006 */
[----:B------:R0:W-:Y:S04]  /*310e0*/  @!P3 STG.E.U8 desc[UR46][R100.64+0x99], R7 ;  /* 0x000099076400b986 */ /* 0x0001e8000c10112e */
[----:B------:R-:W2:Y:S02]  /*310f0*/  @!P6 LDG.E.U8 R6, desc[UR46][R12.64+0x80] ;  /* 0x0000802e0c06e981 */ /* 0x000ea4000c1e1100 */
[----:B------:R-:W1:Y:S01]  /*31100*/  @!P2 LDC.64 R10, c[0x0][0x5c0] ;  /* 0x00017000ff0aab82 */ /* 0x000e620000000a00 */
[----:B--2---:R-:W-:-:S04]  /*31110*/  LOP3.LUT R6, R6, 0xff, RZ, 0xc0, !PT ;  /* 0x000000ff06067812 */ /* 0x004fc800078ec0ff */
[----:B------:R-:W-:-:S05]  /*31120*/  F2FP.F16.E4M3.UNPACK_B R6, R6 ;  /* 0x00000006ff06723e */ /* 0x000fca00020006ff */
[----:B------:R-:W-:-:S05]  /*31130*/  HADD2.F32 R6, -RZ, R6.H0_H0 ;  /* 0x20000006ff067230 */ /* 0x000fca0000004100 */
[----:B------:R-:W-:-:S04]  /*31140*/  FMUL R6, R6, UR38 ;  /* 0x0000002606067c20 */ /* 0x000fc80008400000 */
[----:B------:R-:W-:Y:S01]  /*31150*/  FFMA R6, R223, UR39, R6 ;  /* 0x00000027df067c23 */ /* 0x000fe20008000006 */
[----:B------:R-:W-:Y:S02]  /*31160*/  LOP3.LUT P3, RZ, R0, 0x8, RZ, 0xc0, !PT ;  /* 0x0000000800ff7812 */ /* 0x000fe4000786c0ff */
[----:B------:R-:W-:Y:S01]  /*31170*/  PRMT R8, RZ, 0x7610, R8 ;  /* 0x00007610ff087816 */ /* 0x000fe20000000008 */
[----:B------:R-:W2:Y:S01]  /*31180*/  LDL.LU R223, [R1+0x5ec] ;  /* 0x0005ec0001df7983 */ /* 0x000ea20000300800 */
        /* <DEDUP_REMOVED lines=13> */
[----:B-1----:R-:W-:-:S05]  /*31260*/  @!P2 IADD3 R96, P5, R96, R10, RZ ;  /* 0x0000000a6060a210 */ /* 0x002fca0007fbe0ff */
[----:B------:R-:W-:Y:S01]  /*31270*/  @!P2 IMAD.X R97, R81, 0x1, R11, P5 ;  /* 0x000000015161a824 */ /* 0x000fe200028e060b */
[----:B------:R-:W-:Y:S02]  /*31280*/  LOP3.LUT P5, RZ, R0, 0x20, RZ, 0xc0, !PT ;  /* 0x0000002000ff7812 */ /* 0x000fe400078ac0ff */
[----:B------:R-:W-:-:S11]  /*31290*/  PRMT R6, RZ, 0x7610, R6 ;  /* 0x00007610ff067816 */ /* 0x000fd60000000006 */
[----:B------:R-:W4:Y:S02]  /*312a0*/  @!P5 LDG.E.U8 R6, desc[UR46][R14.64+0x80] ;  /* 0x0000802e0e06d981 */ /* 0x000f24000c1e1100 */
[----:B----4-:R-:W-:-:S04]  /*312b0*/  LOP3.LUT R6, R6, 0xff, RZ, 0xc0, !PT ;  /* 0x000000ff06067812 */ /* 0x010fc800078ec0ff */
[----:B------:R-:W-:-:S05]  /*312c0*/  F2FP.F16.E4M3.UNPACK_B R6, R6 ;  /* 0x00000006ff06723e */ /* 0x000fca00020006ff */
[----:B------:R-:W-:-:S05]  /*312d0*/  HADD2.F32 R6, -RZ, R6.H0_H0 ;  /* 0x20000006ff067230 */ /* 0x000fca0000004100 */
[----:B------:R-:W-:-:S04]  /*312e0*/  FMUL R6, R6, UR38 ;  /* 0x0000002606067c20 */ /* 0x000fc80008400000 */
[----:B------:R-:W-:Y:S02]  /*312f0*/  FFMA R6, R225, UR39, R6 ;  /* 0x00000027e1067c23 */ /* 0x000fe40008000006 */
[----:B------:R-:W4:Y:S03]  /*31300*/  LDL.LU R225, [R1+0x5f4] ;  /* 0x0005f40001e17983 */ /* 0x000f260000300800 */
[----:B------:R-:W-:Y:S02]  /*31310*/  F2FP.SATFINITE.E4M3.F32.PACK_AB_MERGE_C R9, RZ, R6, RZ ;  /* 0x00000006ff09723e */ /* 0x000fe400048070ff */
[----:B0-----:R-:W0:Y:S03]  /*31320*/  @!P3 LDC.64 R6, c[0x0][0x5c0] ;  /* 0x00017000ff06bb82 */ /* 0x001e260000000a00 */
[----:B------:R1:W-:Y:S04]  /*31330*/  @!P5 STG.E.U8 desc[UR46][R96.64+0x80], R9 ;  /* 0x000080096000d986 */ /* 0x0003e8000c10112e */
[----:B------:R-:W2:Y:S01]  /*31340*/  @!P3 LDG.E.U8 R8, desc[UR46][R14.64+0x81] ;  /* 0x0000812e0e08b981 */ /* 0x000ea2000c1e1100 */
        /* <DEDUP_REMOVED lines=9> */
[----:B-1----:R-:W-:Y:S02]  /*313e0*/  F2FP.SATFINITE.E4M3.F32.PACK_AB_MERGE_C R9, RZ, R8, RZ ;  /* 0x00000008ff09723e */ /* 0x002fe400048070ff */
        /* <DEDUP_REMOVED lines=8> */
[C---:B------:R-:W-:Y:S02]  /*31470*/  LOP3.LUT P3, RZ, R3.reuse, 0x80, RZ, 0xc0, !PT ;  /* 0x0000008003ff7812 */ /* 0x040fe4000786c0ff */
[----:B------:R-:W-:Y:S02]  /*31480*/  LOP3.LUT P2, RZ, R3, 0x100, RZ, 0xc0, !PT ;  /* 0x0000010003ff7812 */ /* 0x000fe4000784c0ff */
[----:B------:R-:W-:Y:S01]  /*31490*/  PRMT R10, RZ, 0x7610, R10 ;  /* 0x00007610ff0a7816 */ /* 0x000fe2000000000a */
[----:B------:R-:W3:Y:S01]  /*314a0*/  LDL.LU R224, [R1+0x5fc] ;  /* 0x0005fc0001e07983 */ /* 0x000ee20000300800 */
[----:B------:R-:W-:Y:S02]  /*314b0*/  F2FP.SATFINITE.E4M3.F32.PACK_AB_MERGE_C R11, RZ, R8, RZ ;  /* 0x00000008ff0b723e */ /* 0x000fe400048070ff */
[----:B------:R-:W-:-:S03]  /*314c0*/  PRMT R8, RZ, 0x7610, R8 ;  /* 0x00007610ff087816 */ /* 0x000fc60000000008 */
[----:B------:R1:W-:Y:S04]  /*314d0*/  @!P6 STG.E.U8 desc[UR46][R42.64+0x88], R11 ;  /* 0x0000880b2a00e986 */ /* 0x0003e8000c10112e */
        /* <DEDUP_REMOVED lines=23> */
[----:B---3--:R-:W0:Y:S03]  /*31650*/  @!P2 LDC.64 R8, c[0x0][0x5c0] ;  /* 0x00017000ff08ab82 */ /* 0x008e260000000a00 */
[----:B------:R1:W-:Y:S04]  /*31660*/  @!P3 STG.E.U8 desc[UR46][R6.64+0x88], R11 ;  /* 0x0000880b0600b986 */ /* 0x0003e8000c10112e */
[----:B------:R-:W3:Y:S01]  /*31670*/  @!P2 LDG.E.U8 R10, desc[UR46][R14.64+0x89] ;  /* 0x0000892e0e0aa981 */ /* 0x000ee2000c1e1100 */
[----:B-1----:R-:W-:-:S02]  /*31680*/  PRMT R6, RZ, 0x7610, R6 ;  /* 0x00007610ff067816 */ /* 0x002fc40000000006 */
        /* <DEDUP_REMOVED lines=11> */
[----:B------:R-:W4:Y:S02]  /*31740*/  @!P6 LDG.E.U8 R6, desc[UR46][R12.64+0x90] ;  /* 0x0000902e0c06e981 */ /* 0x000f24000c1e1100 */
[----:B----4-:R-:W-:-:S04]  /*31750*/  LOP3.LUT R6, R6, 0xff, RZ, 0xc0, !PT ;  /* 0x000000ff06067812 */ /* 0x010fc800078ec0ff */
[----:B------:R-:W-:-:S05]  /*31760*/  F2FP.F16.E4M3.UNPACK_B R6, R6 ;  /* 0x00000006ff06723e */ /* 0x000fca00020006ff */
[----:B------:R-:W-:-:S05]  /*31770*/  HADD2.F32 R6, -RZ, R6.H0_H0 ;  /* 0x20000006ff067230 */ /* 0x000fca0000004100 */
[----:B------:R-:W-:-:S04]  /*31780*/  FMUL R6, R6, UR38 ;  /* 0x0000002606067c20 */ /* 0x000fc80008400000 */
[----:B------:R-:W-:Y:S01]  /*31790*/  FFMA R6, R225, UR39, R6 ;  /* 0x00000027e1067c23 */ /* 0x000fe20008000006 */
[----:B------:R-:W-:Y:S02]  /*317a0*/  PRMT R10, RZ, 0x7610, R10 ;  /* 0x00007610ff0a7816 */ /* 0x000fe4000000000a */
[----:B------:R-:W-:Y:S01]  /*317b0*/  LOP3.LUT P4, RZ, R3, 0x400, RZ, 0xc0, !PT ;  /* 0x0000040003ff7812 */ /* 0x000fe2000788c0ff */
[----:B------:R-:W4:Y:S01]  /*317c0*/  LDL.LU R225, [R1+0x60c] ;  /* 0x00060c0001e17983 */ /* 0x000f220000300800 */
[----:B------:R-:W-:Y:S02]  /*317d0*/  F2FP.SATFINITE.E4M3.F32.PACK_AB_MERGE_C R11, RZ, R6, RZ ;  /* 0x00000006ff0b723e */ /* 0x000fe400048070ff */
[----:B------:R-:W-:-:S03]  /*317e0*/  PRMT R6, RZ, 0x7610, R6 ;  /* 0x00007610ff067816 */ /* 0x000fc60000000006 */
[----:B------:R1:W-:Y:S04]  /*317f0*/  @!P6 STG.E.U8 desc[UR46][R38.64+0x90], R11 ;  /* 0x0000900b2600e986 */ /* 0x0003e8000c10112e */
[----:B------:R-:W2:Y:S02]  /*31800*/  @!P5 LDG.E.U8 R6, desc[UR46][R12.64+0x91] ;  /* 0x0000912e0c06d981 */ /* 0x000ea4000c1e1100 */
        /* <DEDUP_REMOVED lines=9> */
[----:B------:R-:W3:Y:S03]  /*318a0*/  @!P1 LDC.64 R6, c[0x0][0x5c0] ;  /* 0x00017000ff069b82 */ /* 0x000ee60000000a00 */
[----:B------:R-:W-:Y:S04]  /*318b0*/  @!P5 STG.E.U8 desc[UR46][R36.64+0x91], R23 ;  /* 0x000091172400d986 */ /* 0x000fe8000c10112e */
[----:B------:R-:W4:Y:S01]  /*318c0*/  @!P1 LDG.E.U8 R10, desc[UR46][R14.64+0x90] ;  /* 0x0000902e0e0a9981 */ /* 0x000f22000c1e1100 */
[----:B---3--:R-:W-:-:S05]  /*318d0*/  @!P1 IADD3 R6, P2, R73, R6, RZ ;  /* 0x0000000649069210 */ /* 0x008fca0007f5e0ff */
[----:B------:R-:W-:Y:S01]  /*318e0*/  @!P1 IMAD.X R7, R72, 0x1, R7, P2 ;  /* 0x0000000148079824 */ /* 0x000fe200010e0607 */
[----:B----4-:R-:W-:-:S04]  /*318f0*/  LOP3.LUT R10, R10, 0xff, RZ, 0xc0, !PT ;  /* 0x000000ff0a0a7812 */ /* 0x010fc800078ec0ff */
[----:B------:R-:W-:-:S05]  /*31900*/  F2FP.F16.E4M3.UNPACK_B R10, R10 ;  /* 0x0000000aff0a723e */ /* 0x000fca00020006ff */
[----:B------:R-:W-:-:S05]  /*31910*/  HADD2.F32 R10, -RZ, R10.H0_H0 ;  /* 0x2000000aff0a7230 */ /* 0x000fca0000004100 */
[----:B------:R-:W-:-:S04]  /*31920*/  FMUL R10, R10, UR38 ;  /* 0x000000260a0a7c20 */ /* 0x000fc80008400000 */
[----:B------:R-:W-:Y:S01]  /*31930*/  FFMA R10, R224, UR39, R10 ;  /* 0x00000027e00a7c23 */ /* 0x000fe2000800000a */
[----:B0-----:R-:W-:Y:S02]  /*31940*/  @!P4 IADD3 R8, P2, R31, R8, RZ ;  /* 0x000000081f08c210 */ /* 0x001fe40007f5e0ff */
[----:B------:R-:W-:Y:S01]  /*31950*/  ISETP.GE.AND P5, PT, R28, 0x101, PT ;  /* 0x000001011c00780c */ /* 0x000fe20003fa6270 */
[----:B------:R-:W3:Y:S01]  /*31960*/  LDL.LU R224, [R1+0x614] ;  /* 0x0006140001e07983 */ /* 0x000ee20000300800 */
[----:B-1----:R-:W-:Y:S02]  /*31970*/  F2FP.SATFINITE.E4M3.F32.PACK_AB_MERGE_C R11, RZ, R10, RZ ;  /* 0x0000000aff0b723e */ /* 0x002fe400048070ff */
        /* <DEDUP_REMOVED lines=13> */
[----:B------:R-:W-:Y:S02]  /*31a50*/  ISETP.LT.OR P2, PT, R29, 0x9a, !P5 ;  /* 0x0000009a1d00780c */ /* 0x000fe40006f41670 */
[----:B0-----:R-:W-:-:S11]  /*31a60*/  PRMT R6, RZ, 0x7610, R6 ;  /* 0x00007610ff067816 */ /* 0x001fd60000000006 */
[----:B-1----:R-:W0:Y:S01]  /*31a70*/  @!P2 LDC.64 R8, c[0x0][0x5c0] ;  /* 0x00017000ff08ab82 */ /* 0x002e220000000a00 */
[----:B----4-:R-:W-:-:S04]  /*31a80*/  LOP3.LUT R10, R10, 0xff, RZ, 0xc0, !PT ;  /* 0x000000ff0a0a7812 */ /* 0x010fc800078ec0ff */
[----:B------:R-:W-:-:S05]  /*31a90*/  F2FP.F16.E4M3.UNPACK_B R10, R10 ;  /* 0x0000000aff0a723e */ /* 0x000fca00020006ff */
[----:B------:R-:W-:-:S05]  /*31aa0*/  HADD2.F32 R10, -RZ, R10.H0_H0 ;  /* 0x2000000aff0a7230 */ /* 0x000fca0000004100 */
[----:B------:R-:W-:-:S04]  /*31ab0*/  FMUL R10, R10, UR38 ;  /* 0x000000260a0a7c20 */ /* 0x000fc80008400000 */
[----:B--2---:R-:W-:Y:S02]  /*31ac0*/  FFMA R10, R223, UR39, R10 ;  /* 0x00000027df0a7c23 */ /* 0x004fe4000800000a */
[----:B------:R-:W2:Y:S03]  /*31ad0*/  LDL.LU R223, [R1+0x618] ;  /* 0x0006180001df7983 */ /* 0x000ea60000300800 */
[----:B------:R-:W-:-:S05]  /*31ae0*/  F2FP.SATFINITE.E4M3.F32.PACK_AB_MERGE_C R11, RZ, R10, RZ ;  /* 0x0000000aff0b723e */ /* 0x000fca00048070ff */
[----:B------:R1:W-:Y:S04]  /*31af0*/  @!P6 STG.E.U8 desc[UR46][R34.64+0x98], R11 ;  /* 0x0000980b2200e986 */ /* 0x0003e8000c10112e */
[----:B------:R-:W4:Y:S01]  /*31b00*/  @!P2 LDG.E.U8 R6, desc[UR46][R12.64+0x99] ;  /* 0x0000992e0c06a981 */ /* 0x000f22000c1e1100 */
[----:B------:R-:W-:Y:S02]  /*31b10*/  ISETP.GE.AND P6, PT, R28, 0x109, PT ;  /* 0x000001091c00780c */ /* 0x000fe40003fc6270 */
[----:B----4-:R-:W-:-:S04]  /*31b20*/  LOP3.LUT R6, R6, 0xff, RZ, 0xc0, !PT ;  /* 0x000000ff06067812 */ /* 0x010fc800078ec0ff */
[----:B------:R-:W-:-:S05]  /*31b30*/  F2FP.F16.E4M3.UNPACK_B R6, R6 ;  /* 0x00000006ff06723e */ /* 0x000fca00020006ff */
[----:B------:R-:W-:Y:S01]  /*31b40*/  HADD2.F32 R7, -RZ, R6.H0_H0 ;  /* 0x20000006ff077230 */ /* 0x000fe20000004100 */
[----:B0-----:R-:W-:-:S04]  /*31b50*/  @!P2 IADD3 R6, P1, P3, R24, UR10, R8 ;  /* 0x0000000a1806ac10 */ /* 0x001fc8000fb3e008 */
[----:B------:R-:W-:Y:S01]  /*31b60*/  FMUL R8, R7, UR38 ;  /* 0x0000002607087c20 */ /* 0x000fe20008400000 */
[----:B------:R-:W-:Y:S02]  /*31b70*/  @!P2 IADD3.X R7, R30, UR9, R9, P1, P3 ;  /* 0x000000091e07ac10 */ /* 0x000fe40008fe6409 */
[C---:B------:R-:W-:Y:S01]  /*31b80*/  ISETP.LT.OR P1, PT, R29.reuse, 0x99, !P6 ;  /* 0x000000991d00780c */ /* 0x040fe20007721670 */
[----:B---3--:R-:W-:Y:S01]  /*31b90*/  FFMA R8, R224, UR39, R8 ;  /* 0x00000027e0087c23 */ /* 0x008fe20008000008 */
[----:B-1----:R-:W-:Y:S02]  /*31ba0*/  IMAD.U32 R11, RZ, RZ, UR8 ;  /* 0x00000008ff0b7e24 */ /* 0x002fe4000f8e00ff */
[----:B------:R-:W-:Y:S01]  /*31bb0*/  IMAD.U32 R21, RZ, RZ, UR7 ;  /* 0x00000007ff157e24 */ /* 0x000fe2000f8e00ff */
[----:B------:R-:W-:Y:S01]  /*31bc0*/  ISETP.LT.OR P4, PT, R29, 0x9a, !P6 ;  /* 0x0000009a1d00780c */ /* 0x000fe20007781670 */
[----:B------:R-:W3:Y:S01]  /*31bd0*/  LDL.LU R224, [R1+0x61c] ;  /* 0x00061c0001e07983 */ /* 0x000ee20000300800 */
[----:B------:R-:W-:-:S02]  /*31be0*/  F2FP.SATFINITE.E4M3.F32.PACK_AB_MERGE_C R9, RZ, R8, RZ ;  /* 0x00000008ff09723e */ /* 0x000fc400048070ff */
[----:B------:R-:W-:-:S03]  /*31bf0*/  PRMT R8, RZ, 0x7610, R8 ;  /* 0x00007610ff087816 */ /* 0x000fc60000000008 */
[----:B------:R0:W-:Y:S04]  /*31c00*/  @!P2 STG.E.U8 desc[UR46][R6.64+0x99], R9 ;  /* 0x000099090600a986 */ /* 0x0001e8000c10112e */
[----:B------:R-:W4:Y:S01]  /*31c10*/  @!P1 LDG.E.U8 R8, desc[UR46][R14.64+0x98] ;  /* 0x0000982e0e089981 */ /* 0x000f22000c1e1100 */
[----:B------:R-:W0:Y:S01]  /*31c20*/  @!P1 LDC.64 R12, c[0x0][0x5c0] ;  /* 0x00017000ff0c9b82 */ /* 0x000e220000000a00 */
[----:B------:R-:W-:-:S04]  /*31c30*/  @!P1 IADD3 R11, P2, P3, R11, UR10, R24 ;  /* 0x0000000a0b0b9c10 */ /* 0x000fc8000fb5e018 */
[----:B------:R-:W-:Y:S02]  /*31c40*/  @!P1 IADD3.X R10, R21, UR9, R30, P2, P3 ;  /* 0x00000009150a9c10 */ /* 0x000fe400097e641e */
[----:B0-----:R-:W-:-:S05]  /*31c50*/  @!P1 IADD3 R6, P2, R11, R12, RZ ;  /* 0x0000000c0b069210 */ /* 0x001fca0007f5e0ff */
[----:B------:R-:W-:Y:S02]  /*31c60*/  @!P1 IMAD.X R7, R10, 0x1, R13, P2 ;  /* 0x000000010a079824 */ /* 0x000fe400010e060d */
        /* <DEDUP_REMOVED lines=8> */
[----:B------:R-:W-:Y:S02]  /*31cf0*/  F2FP.SATFINITE.E4M3.F32.PACK_AB_MERGE_C R9, RZ, R8, RZ ;  /* 0x00000008ff09723e */ /* 0x000fe400048070ff */
[----:B------:R-:W-:-:S03]  /*31d00*/  PRMT R8, RZ, 0x7610, R8 ;  /* 0x00007610ff087816 */ /* 0x000fc60000000008 */
[----:B------:R0:W-:Y:S04]  /*31d10*/  @!P1 STG.E.U8 desc[UR46][R6.64+0x98], R9 ;  /* 0x0000980906009986 */ /* 0x0001e8000c10112e */
[----:B------:R-:W4:Y:S01]  /*31d20*/  @!P4 LDG.E.U8 R8, desc[UR46][R14.64+0x99] ;  /* 0x0000992e0e08c981 */ /* 0x000f22000c1e1100 */
[----:B------:R-:W-:Y:S02]  /*31d30*/  @!P4 IADD3 R11, P2, P3, R11, UR10, R24 ;  /* 0x0000000a0b0bcc10 */ /* 0x000fe4000fb5e018 */
[----:B------:R-:W-:Y:S02]  /*31d40*/  ISETP.LT.OR P1, PT, R29, 0x81, !P0 ;  /* 0x000000811d00780c */ /* 0x000fe40004721670 */
[----:B------:R-:W-:Y:S02]  /*31d50*/  @!P4 IADD3.X R10, R21, UR9, R30, P2, P3 ;  /* 0x00000009150acc10 */ /* 0x000fe400097e641e */
[----:B0-----:R-:W-:-:S05]  /*31d60*/  @!P4 IADD3 R6, P2, R11, R12, RZ ;  /* 0x0000000c0b06c210 */ /* 0x001fca0007f5e0ff */
[----:B------:R-:W-:-:S04]  /*31d70*/  @!P4 IMAD.X R7, R10, 0x1, R13, P2 ;  /* 0x000000010a07c824 */ /* 0x000fc800010e060d */
        /* <DEDUP_REMOVED lines=8> */
[----:B------:R-:W-:Y:S02]  /*31e00*/  F2FP.SATFINITE.E4M3.F32.PACK_AB_MERGE_C R11, RZ, R8, RZ ;  /* 0x00000008ff0b723e */ /* 0x000fe400048070ff */
[----:B------:R-:W-:-:S03]  /*31e10*/  PRMT R8, RZ, 0x7610, R8 ;  /* 0x00007610ff087816 */ /* 0x000fc60000000008 */
[----:B------:R1:W-:Y:S04]  /*31e20*/  @!P4 STG.E.U8 desc[UR46][R6.64+0x99], R11 ;  /* 0x0000990b0600c986 */ /* 0x0003e8000c10112e */
[----:B------:R-:W4:Y:S01]  /*31e30*/  @!P1 LDG.E.U8 R8, desc[UR46][R16.64+0x80] ;  /* 0x0000802e10089981 */ /* 0x000f22000c1e1100 */
[----:B-1----:R-:W-:Y:S02]  /*31e40*/  @!P1 IMAD.MOV.U32 R6, RZ, RZ, R24 ;  /* 0x000000ffff069224 */ /* 0x002fe400078e0018 */
[----:B------:R-:W-:Y:S01]  /*31e50*/  @!P1 IMAD.MOV.U32 R7, RZ, RZ, R30 ;  /* 0x000000ffff079224 */ /* 0x000fe200078e001e */
[----:B----4-:R-:W-:-:S04]  /*31e60*/  LOP3.LUT R8, R8, 0xff, RZ, 0xc0, !PT ;  /* 0x000000ff08087812 */ /* 0x010fc800078ec0ff */
[----:B------:R-:W-:-:S05]  /*31e70*/  F2FP.F16.E4M3.UNPACK_B R8, R8 ;  /* 0x00000008ff08723e */ /* 0x000fca00020006ff */
[----:B------:R-:W-:-:S05]  /*31e80*/  HADD2.F32 R8, -RZ, R8.H0_H0 ;  /* 0x20000008ff087230 */ /* 0x000fca0000004100 */
[----:B------:R-:W-:Y:S01]  /*31e90*/  FMUL R10, R8, UR38 ;  /* 0x00000026080a7c20 */ /* 0x000fe20008400000 */
[----:B------:R-:W-:-:S04]  /*31ea0*/  @!P1 IMAD.WIDE.U32 R8, R4, 0x180, R6 ;  /* 0x0000018004089825 */ /* 0x000fc800078e0006 */
[----:B------:R-:W-:Y:S02]  /*31eb0*/  @!P1 IMAD R7, R5, 0x180, RZ ;  /* 0x0000018005079824 */ /* 0x000fe400078e02ff */
[----:B--2---:R-:W-:Y:S01]  /*31ec0*/  FFMA R10, R223, UR39, R10 ;  /* 0x00000027df0a7c23 */ /* 0x004fe2000800000a */
[----:B0-----:R-:W-:Y:S02]  /*31ed0*/  @!P1 IADD3 R6, P3, R8, R12, RZ ;  /* 0x0000000c08069210 */ /* 0x001fe40007f7e0ff */
[----:B------:R-:W-:Y:S02]  /*31ee0*/  PRMT R8, RZ, 0x7610, R8 ;  /* 0x00007610ff087816 */ /* 0x000fe40000000008 */
[----:B------:R-:W-:Y:S02]  /*31ef0*/  ISETP.GE.AND P6, PT, R28, 0x189, PT ;  /* 0x000001891c00780c */ /* 0x000fe40003fc6270 */
[----:B------:R-:W-:Y:S02]  /*31f00*/  F2FP.SATFINITE.E4M3.F32.PACK_AB_MERGE_C R11, RZ, R10, RZ ;  /* 0x0000000aff0b723e */ /* 0x000fe400048070ff */
[----:B------:R-:W-:Y:S01]  /*31f10*/  @!P1 IADD3.X R7, R13, R9, R7, P3, !PT ;  /* 0x000000090d079210 */ /* 0x000fe20001ffe407 */
[----:B------:R-:W2:Y:S01]  /*31f20*/  LDL.LU R223, [R1+0x628] ;  /* 0x0006280001df7983 */ /* 0x000ea20000300800 */
[----:B------:R-:W0:Y:S03]  /*31f30*/  @!P2 LDC.64 R12, c[0x0][0x5c0] ;  /* 0x00017000ff0cab82 */ /* 0x000e260000000a00 */
[----:B------:R-:W4:Y:S04]  /*31f40*/  LDL.LU R225, [R1+0x62c] ;  /* 0x00062c0001e17983 */ /* 0x000f280000300800 */
[----:B------:R1:W-:Y:S04]  /*31f50*/  @!P1 STG.E.U8 desc[UR46][R6.64+0x80], R11 ;  /* 0x0000800b06009986 */ /* 0x0003e8000c10112e */
[----:B------:R-:W3:Y:S01]  /*31f60*/  @!P2 LDG.E.U8 R8, desc[UR46][R16.64+0x81] ;  /* 0x0000812e1008a981 */ /* 0x000ee2000c1e1100 */
[----:B------:R-:W-:Y:S01]  /*31f70*/  ISETP.LT.OR P1, PT, R29, 0x81, !P6 ;  /* 0x000000811d00780c */ /* 0x000fe20007721670 */
[----:B-1----:R-:W-:-:S02]  /*31f80*/  @!P2 IMAD.MOV.U32 R6, RZ, RZ, R24 ;  /* 0x000000ffff06a224 */ /* 0x002fc400078e0018 */
[----:B------:R-:W-:-:S10]  /*31f90*/  @!P2 IMAD.MOV.U32 R7, RZ, RZ, R30 ;  /* 0x000000ffff07a224 */ /* 0x000fd400078e001e */
[----:B------:R-:W1:Y:S01]  /*31fa0*/  @!P1 LDC.64 R14, c[0x0][0x5c0] ;  /* 0x00017000ff0e9b82 */ /* 0x000e620000000a00 */
[----:B---3--:R-:W-:-:S04]  /*31fb0*/  LOP3.LUT R8, R8, 0xff, RZ, 0xc0, !PT ;  /* 0x000000ff08087812 */ /* 0x008fc800078ec0ff */
[----:B------:R-:W-:-:S05]  /*31fc0*/  F2FP.F16.E4M3.UNPACK_B R8, R8 ;  /* 0x00000008ff08723e */ /* 0x000fca00020006ff */
[----:B------:R-:W-:-:S05]  /*31fd0*/  HADD2.F32 R8, -RZ, R8.H0_H0 ;  /* 0x20000008ff087230 */ /* 0x000fca0000004100 */
[----:B------:R-:W-:Y:S01]  /*31fe0*/  FMUL R10, R8, UR38 ;  /* 0x00000026080a7c20 */ /* 0x000fe20008400000 */
[----:B------:R-:W-:-:S04]  /*31ff0*/  @!P2 IMAD.WIDE.U32 R8, R4, 0x180, R6 ;  /* 0x000001800408a825 */ /* 0x000fc800078e0006 */
[----:B------:R-:W-:Y:S02]  /*32000*/  @!P2 IMAD R7, R5, 0x180, RZ ;  /* 0x000001800507a824 */ /* 0x000fe400078e02ff */
[----:B------:R-:W-:Y:S01]  /*32010*/  FFMA R10, R224, UR39, R10 ;  /* 0x00000027e00a7c23 */ /* 0x000fe2000800000a */
[----:B0-----:R-:W-:Y:S02]  /*32020*/  @!P2 IADD3 R6, P3, R8, R12, RZ ;  /* 0x0000000c0806a210 */ /* 0x001fe40007f7e0ff */
[----:B------:R-:W-:Y:S02]  /*32030*/  PRMT R8, RZ, 0x7610, R8 ;  /* 0x00007610ff087816 */ /* 0x000fe40000000008 */
[----:B------:R-:W-:Y:S02]  /*32040*/  F2FP.SATFINITE.E4M3.F32.PACK_AB_MERGE_C R11, RZ, R10, RZ ;  /* 0x0000000aff0b723e */ /* 0x000fe400048070ff */
[----:B------:R-:W-:-:S05]  /*32050*/  @!P2 IADD3.X R7, R13, R9, R7, P3, !PT ;  /* 0x000000090d07a210 */ /* 0x000fca0001ffe407 */
[----:B------:R0:W-:Y:S04]  /*32060*/  @!P2 STG.E.U8 desc[UR46][R6.64+0x81], R11 ;  /* 0x0000810b0600a986 */ /* 0x0001e8000c10112e */
[----:B------:R-:W3:Y:S01]  /*32070*/  @!P1 LDG.E.U8 R8, desc[UR46][R18.64+0x80] ;  /* 0x0000802e12089981 */ /* 0x000ee2000c1e1100 */
[----:B------:R-:W-:Y:S01]  /*32080*/  @!P1 IMAD R13, R5, 0x180, RZ ;  /* 0x00000180050d9824 */ /* 0x000fe200078e02ff */
[----:B------:R-:W-:Y:S01]  /*32090*/  ISETP.LT.OR P2, PT, R29, 0x82, !P6 ;  /* 0x000000821d00780c */ /* 0x000fe20007741670 */
[----:B0-----:R-:W-:Y:S02]  /*320a0*/  @!P1 IMAD.MOV.U32 R6, RZ, RZ, R24 ;  /* 0x000000ffff069224 */ /* 0x001fe400078e0018 */
[----:B------:R-:W-:Y:S01]  /*320b0*/  @!P1 IMAD.MOV.U32 R7, RZ, RZ, R30 ;  /* 0x000000ffff079224 */ /* 0x000fe200078e001e */
[----:B---3--:R-:W-:-:S04]  /*320c0*/  LOP3.LUT R8, R8, 0xff, RZ, 0xc0, !PT ;  /* 0x000000ff08087812 */ /* 0x008fc800078ec0ff */
[----:B------:R-:W-:-:S05]  /*320d0*/  F2FP.F16.E4M3.UNPACK_B R8, R8 ;  /* 0x00000008ff08723e */ /* 0x000fca00020006ff */
[----:B------:R-:W-:Y:S02]  /*320e0*/  HADD2.F32 R10, -RZ, R8.H0_H0 ;  /* 0x20000008ff0a7230 */ /* 0x000fe40000004100 */
[----:B------:R-:W-:-:S04]  /*320f0*/  @!P1 IMAD.WIDE.U32 R8, R4, 0x180, R6 ;  /* 0x0000018004089825 */ /* 0x000fc800078e0006 */
[----:B------:R-:W-:Y:S01]  /*32100*/  FMUL R10, R10, UR38 ;  /* 0x000000260a0a7c20 */ /* 0x000fe20008400000 */
[----:B------:R-:W-:Y:S01]  /*32110*/  @!P1 IMAD.IADD R6, R9, 0x1, R13 ;  /* 0x0000000109069824 */ /* 0x000fe200078e020d */
[----:B-1----:R-:W-:Y:S02]  /*32120*/  @!P1 IADD3 R8, P3, P4, R8, UR8, R14 ;  /* 0x0000000808089c10 */ /* 0x002fe4000fc7e00e */
[----:B--2---:R-:W-:Y:S02]  /*32130*/  FFMA R10, R223, UR39, R10 ;  /* 0x00000027df0a7c23 */ /* 0x004fe4000800000a */
[----:B------:R-:W-:Y:S02]  /*32140*/  @!P1 IADD3.X R9, R6, UR7, R15, P3, P4 ;  /* 0x0000000706099c10 */ /* 0x000fe40009fe840f */
[----:B------:R-:W-:Y:S01]  /*32150*/  PRMT R6, RZ, 0x7610, R6 ;  /* 0x00007610ff067816 */ /* 0x000fe20000000006 */
[----:B------:R-:W0:Y:S01]  /*32160*/  @!P2 LDC.64 R14, c[0x0][0x5c0] ;  /* 0x00017000ff0eab82 */ /* 0x000e220000000a00 */
[----:B------:R-:W-:Y:S01]  /*32170*/  F2FP.SATFINITE.E4M3.F32.PACK_AB_MERGE_C R11, RZ, R10, RZ ;  /* 0x0000000aff0b723e */ /* 0x000fe200048070ff */
[----:B------:R-:W-:-:S02]  /*32180*/  @!P2 IMAD.MOV.U32 R7, RZ, RZ, R30 ;  /* 0x000000ffff07a224 */ /* 0x000fc400078e001e */
[----:B------:R-:W-:Y:S01]  /*32190*/  @!P2 IMAD R13, R5, 0x180, RZ ;  /* 0x00000180050da824 */ /* 0x000fe200078e02ff */
[----:B------:R-:W2:Y:S04]  /*321a0*/  LDL.LU R223, [R1+0x630] ;  /* 0x0006300001df7983 */ /* 0x000ea80000300800 */
[----:B------:R1:W-:Y:S04]  /*321b0*/  @!P1 STG.E.U8 desc[UR46][R8.64+0x80], R11 ;  /* 0x0000800b08009986 */ /* 0x0003e8000c10112e */
[----:B------:R-:W3:Y:S01]  /*321c0*/  @!P2 LDG.E.U8 R6, desc[UR46][R18.64+0x81] ;  /* 0x0000812e1206a981 */ /* 0x000ee2000c1e1100 */
[----:B------:R-:W-:-:S03]  /*321d0*/  ISETP.LT.OR P1, PT, R29, 0x89, !P0 ;  /* 0x000000891d00780c */ /* 0x000fc60004721670 */
[----:B------:R-:W2:Y:S01]  /*321e0*/  LDL.LU R224, [R1+0x634] ;  /* 0x0006340001e07983 */ /* 0x000ea20000300800 */
[----:B---3--:R-:W-:-:S04]  /*321f0*/  LOP3.LUT R6, R6, 0xff, RZ, 0xc0, !PT ;  /* 0x000000ff06067812 */ /* 0x008fc800078ec0ff */
[----:B------:R-:W-:-:S05]  /*32200*/  F2FP.F16.E4M3.UNPACK_B R6, R6 ;  /* 0x00000006ff06723e */ /* 0x000fca00020006ff */
[----:B------:R-:W-:Y:S02]  /*32210*/  HADD2.F32 R10, -RZ, R6.H0_H0 ;  /* 0x20000006ff0a7230 */ /* 0x000fe40000004100 */
[----:B------:R-:W-:-:S04]  /*32220*/  @!P2 IMAD.MOV.U32 R6, RZ, RZ, R24 ;  /* 0x000000ffff06a224 */ /* 0x000fc800078e0018 */
[----:B------:R-:W-:-:S04]  /*32230*/  @!P2 IMAD.WIDE.U32 R6, R4, 0x180, R6 ;  /* 0x000001800406a825 */ /* 0x000fc800078e0006 */
[----:B------:R-:W-:Y:S01]  /*32240*/  FMUL R10, R10, UR38 ;  /* 0x000000260a0a7c20 */ /* 0x000fe20008400000 */
[----:B-1----:R-:W-:Y:S01]  /*32250*/  @!P2 IMAD.IADD R8, R7, 0x1, R13 ;  /* 0x000000010708a824 */ /* 0x002fe200078e020d */
[----:B0-----:R-:W-:Y:S02]  /*32260*/  @!P2 IADD3 R6, P3, P4, R6, UR8, R14 ;  /* 0x000000080606ac10 */ /* 0x001fe4000fc7e00e */
[----:B----4-:R-:W-:Y:S01]  /*32270*/  FFMA R10, R225, UR39, R10 ;  /* 0x00000027e10a7c23 */ /* 0x010fe2000800000a */
[----:B------:R-:W0:Y:S01]  /*32280*/  @!P1 LDC.64 R12, c[0x0][0x5c0] ;  /* 0x00017000ff0c9b82 */ /* 0x000e220000000a00 */
[----:B------:R-:W-:Y:S02]  /*32290*/  @!P2 IADD3.X R7, R8, UR7, R15, P3, P4 ;  /* 0x000000070807ac10 */ /* 0x000fe40009fe840f */
[----:B------:R-:W-:Y:S02]  /*322a0*/  PRMT R8, RZ, 0x7610, R8 ;  /* 0x00007610ff087816 */ /* 0x000fe40000000008 */
[----:B------:R-:W-:-:S05]  /*322b0*/  F2FP.SATFINITE.E4M3.F32.PACK_AB_MERGE_C R11, RZ, R10, RZ ;  /* 0x0000000aff0b723e */ /* 0x000fca00048070ff */
[----:B------:R1:W-:Y:S04]  /*322c0*/  @!P2 STG.E.U8 desc[UR46][R6.64+0x81], R11 ;  /* 0x0000810b0600a986 */ /* 0x0003e8000c10112e */
[----:B------:R-:W3:Y:S01]  /*322d0*/  @!P1 LDG.E.U8 R8, desc[UR46][R16.64+0x88] ;  /* 0x0000882e10089981 */ /* 0x000ee2000c1e1100 */
[----:B------:R-:W-:Y:S01]  /*322e0*/  ISETP.LT.OR P2, PT, R29, 0x8a, !P0 ;  /* 0x0000008a1d00780c */ /* 0x000fe20004741670 */
[----:B-1----:R-:W-:Y:S02]  /*322f0*/  @!P1 IMAD.MOV.U32 R6, RZ, RZ, R24 ;  /* 0x000000ffff069224 */ /* 0x002fe400078e0018 */
[----:B------:R-:W-:Y:S01]  /*32300*/  @!P1 IMAD.MOV.U32 R7, RZ, RZ, R30 ;  /* 0x000000ffff079224 */ /* 0x000fe200078e001e */
[----:B---3--:R-:W-:-:S04]  /*32310*/  LOP3.LUT R8, R8, 0xff, RZ, 0xc0, !PT ;  /* 0x000000ff08087812 */ /* 0x008fc800078ec0ff */
[----:B------:R-:W-:-:S05]  /*32320*/  F2FP.F16.E4M3.UNPACK_B R8, R8 ;  /* 0x00000008ff08723e */ /* 0x000fca00020006ff */
[----:B------:R-:W-:-:S05]  /*32330*/  HADD2.F32 R8, -RZ, R8.H0_H0 ;  /* 0x20000008ff087230 */ /* 0x000fca0000004100 */
[----:B------:R-:W-:Y:S01]  /*32340*/  FMUL R10, R8, UR38 ;  /* 0x00000026080a7c20 */ /* 0x000fe20008400000 */
[----:B------:R-:W-:-:S04]  /*32350*/  @!P1 IMAD.WIDE.U32 R8, R4, 0x180, R6 ;  /* 0x0000018004089825 */ /* 0x000fc800078e0006 */
[----:B------:R-:W-:Y:S02]  /*32360*/  @!P1 IMAD R7, R5, 0x180, RZ ;  /* 0x0000018005079824 */ /* 0x000fe400078e02ff */
[----:B--2---:R-:W-:Y:S01]  /*32370*/  FFMA R10, R223, UR39, R10 ;  /* 0x00000027df0a7c23 */ /* 0x004fe2000800000a */
[----:B0-----:R-:W-:Y:S02]  /*32380*/  @!P1 IADD3 R6, P3, R8, R12, RZ ;  /* 0x0000000c08069210 */ /* 0x001fe40007f7e0ff */
[----:B------:R-:W-:Y:S01]  /*32390*/  PRMT R8, RZ, 0x7610, R8 ;  /* 0x00007610ff087816 */ /* 0x000fe20000000008 */
[----:B------:R-:W2:Y:S01]  /*323a0*/  LDL.LU R223, [R1+0x638] ;  /* 0x0006380001df7983 */ /* 0x000ea20000300800 */
[----:B------:R-:W-:Y:S02]  /*323b0*/  F2FP.SATFINITE.E4M3.F32.PACK_AB_MERGE_C R11, RZ, R10, RZ ;  /* 0x0000000aff0b723e */ /* 0x000fe400048070ff */
[----:B------:R-:W-:Y:S01]  /*323c0*/  @!P1 IADD3.X R7, R13, R9, R7, P3, !PT ;  /* 0x000000090d079210 */ /* 0x000fe20001ffe407 */
[----:B------:R-:W3:Y:S01]  /*323d0*/  LDL.LU R225, [R1+0x63c] ;  /* 0x00063c0001e17983 */ /* 0x000ee20000300800 */
[----:B------:R-:W0:Y:S03]  /*323e0*/  @!P2 LDC.64 R12, c[0x0][0x5c0] ;  /* 0x00017000ff0cab82 */ /* 0x000e260000000a00 */
[----:B------:R1:W-:Y:S04]  /*323f0*/  @!P1 STG.E.U8 desc[UR46][R6.64+0x88], R11 ;  /* 0x0000880b06009986 */ /* 0x0003e8000c10112e */
[----:B------:R-:W4:Y:S01]  /*32400*/  @!P2 LDG.E.U8 R8, desc[UR46][R16.64+0x89] ;  /* 0x0000892e1008a981 */ /* 0x000f22000c1e1100 */
[----:B------:R-:W-:Y:S01]  /*32410*/  ISETP.LT.OR P1, PT, R29, 0x89, !P6 ;  /* 0x000000891d00780c */ /* 0x000fe20007721670 */
[----:B-1----:R-:W-:-:S02]  /*32420*/  @!P2 IMAD.MOV.U32 R6, RZ, RZ, R24 ;  /* 0x000000ffff06a224 */ /* 0x002fc400078e0018 */
[----:B------:R-:W-:-:S10]  /*32430*/  @!P2 IMAD.MOV.U32 R7, RZ, RZ, R30 ;  /* 0x000000ffff07a224 */ /* 0x000fd400078e001e */
[----:B------:R-:W1:Y:S01]  /*32440*/  @!P1 LDC.64 R14, c[0x0][0x5c0] ;  /* 0x00017000ff0e9b82 */ /* 0x000e620000000a00 */
[----:B----4-:R-:W-:-:S04]  /*32450*/  LOP3.LUT R8, R8, 0xff, RZ, 0xc0, !PT ;  /* 0x000000ff08087812 */ /* 0x010fc800078ec0ff */
        /* <DEDUP_REMOVED lines=11> */
[----:B------:R-:W4:Y:S01]  /*32510*/  @!P1 LDG.E.U8 R8, desc[UR46][R18.64+0x88] ;  /* 0x0000882e12089981 */ /* 0x000f22000c1e1100 */
[----:B------:R-:W-:Y:S01]  /*32520*/  @!P1 IMAD R13, R5, 0x180, RZ ;  /* 0x00000180050d9824 */ /* 0x000fe200078e02ff */
[----:B------:R-:W-:Y:S01]  /*32530*/  ISETP.LT.OR P2, PT, R29, 0x8a, !P6 ;  /* 0x0000008a1d00780c */ /* 0x000fe20007741670 */
[----:B0-----:R-:W-:Y:S02]  /*32540*/  @!P1 IMAD.MOV.U32 R6, RZ, RZ, R24 ;  /* 0x000000ffff069224 */ /* 0x001fe400078e0018 */
[----:B------:R-:W-:Y:S01]  /*32550*/  @!P1 IMAD.MOV.U32 R7, RZ, RZ, R30 ;  /* 0x000000ffff079224 */ /* 0x000fe200078e001e */
[----:B----4-:R-:W-:-:S04]  /*32560*/  LOP3.LUT R8, R8, 0xff, RZ, 0xc0, !PT ;  /* 0x000000ff08087812 */ /* 0x010fc800078ec0ff */
        /* <DEDUP_REMOVED lines=15> */
[----:B------:R-:W4:Y:S01]  /*32660*/  @!P2 LDG.E.U8 R6, desc[UR46][R18.64+0x89] ;  /* 0x0000892e1206a981 */ /* 0x000f22000c1e1100 */
[----:B------:R-:W-:-:S03]  /*32670*/  ISETP.LT.OR P1, PT, R29, 0x91, !P0 ;  /* 0x000000911d00780c */ /* 0x000fc60004721670 */
[----:B------:R-:W2:Y:S01]  /*32680*/  LDL.LU R224, [R1+0x644] ;  /* 0x0006440001e07983 */ /* 0x000ea20000300800 */
[----:B----4-:R-:W-:-:S04]  /*32690*/  LOP3.LUT R6, R6, 0xff, RZ, 0xc0, !PT ;  /* 0x000000ff06067812 */ /* 0x010fc800078ec0ff */
[----:B------:R-:W-:-:S05]  /*326a0*/  F2FP.F16.E4M3.UNPACK_B R6, R6 ;  /* 0x00000006ff06723e */ /* 0x000fca00020006ff */
[----:B------:R-:W-:Y:S02]  /*326b0*/  HADD2.F32 R10, -RZ, R6.H0_H0 ;  /* 0x20000006ff0a7230 */ /* 0x000fe40000004100 */
[----:B------:R-:W-:-:S04]  /*326c0*/  @!P2 IMAD.MOV.U32 R6, RZ, RZ, R24 ;  /* 0x000000ffff06a224 */ /* 0x000fc800078e0018 */
[----:B------:R-:W-:-:S04]  /*326d0*/  @!P2 IMAD.WIDE.U32 R6, R4, 0x180, R6 ;  /* 0x000001800406a825 */ /* 0x000fc800078e0006 */
[----:B------:R-:W-:Y:S01]  /*326e0*/  FMUL R10, R10, UR38 ;  /* 0x000000260a0a7c20 */ /* 0x000fe20008400000 */
[----:B-1----:R-:W-:Y:S01]  /*326f0*/  @!P2 IMAD.IADD R8, R7, 0x1, R13 ;  /* 0x000000010708a824 */ /* 0x002fe200078e020d */
[----:B0-----:R-:W-:Y:S02]  /*32700*/  @!P2 IADD3 R6, P3, P4, R6, UR8, R14 ;  /* 0x000000080606ac10 */ /* 0x001fe4000fc7e00e */
[----:B---3--:R-:W-:Y:S01]  /*32710*/  FFMA R10, R225, UR39, R10 ;  /* 0x00000027e10a7c23 */ /* 0x008fe2000800000a */
        /* <DEDUP_REMOVED lines=94> */
[----:B------:R-:W-:Y:S02]  /*32d00*/  @!P1 IADD3.X R7, R13, R9, R7, P2, !PT ;  /* 0x000000090d079210 */ /* 0x000fe400017fe407 */
[----:B------:R-:W0:Y:S03]  /*32d10*/  @!P0 LDC.64 R12, c[0x0][0x5c0] ;  /* 0x00017000ff0c8b82 */ /* 0x000e260000000a00 */
        /* <DEDUP_REMOVED lines=19> */
[----:B------:R-:W-:Y:S02]  /*32e50*/  @!P1 IMAD R13, R5, 0x180, RZ ;  /* 0x00000180050d9824 */ /* 0x000fe400078e02ff */
[----:B0-----:R-:W-:Y:S02]  /*32e60*/  @!P1 IMAD.MOV.U32 R6, RZ, RZ, R24 ;  /* 0x000000ffff069224 */ /* 0x001fe400078e0018 */
[----:B------:R-:W-:Y:S01]  /*32e70*/  @!P1 IMAD.MOV.U32 R7, RZ, RZ, R30 ;  /* 0x000000ffff079224 */ /* 0x000fe200078e001e */
[----:B------:R-:W-:Y:S01]  /*32e80*/  BSSY B1, `(.L_x_37) ;  /* 0x0000010000017945 */ /* 0x000fe20003800000 */
        /* <DEDUP_REMOVED lines=8> */
[----:B------:R-:W-:-:S03]  /*32f10*/  @!P1 IADD3.X R9, R12, UR7, R15, P0, P2 ;  /* 0x000000070c099c10 */ /* 0x000fc600087e440f */
[----:B------:R-:W-:-:S05]  /*32f20*/  F2FP.SATFINITE.E4M3.F32.PACK_AB_MERGE_C R7, RZ, R10, RZ ;  /* 0x0000000aff07723e */ /* 0x000fca00048070ff */
[----:B------:R0:W-:Y:S01]  /*32f30*/  @!P1 STG.E.U8 desc[UR46][R8.64+0x98], R7 ;  /* 0x0000980708009986 */ /* 0x0001e2000c10112e */
[----:B------:R-:W-:Y:S02]  /*32f40*/  ISETP.LT.OR P0, PT, R29, 0x9a, !P6 ;  /* 0x0000009a1d00780c */ /* 0x000fe40007701670 */
[----:B------:R-:W-:-:S11]  /*32f50*/  PRMT R6, RZ, 0x7610, R6 ;  /* 0x00007610ff067816 */ /* 0x000fd60000000006 */
[----:B0-----:R-:W-:Y:S05]  /*32f60*/  @P0 BRA `(.L_x_38) ;  /* 0x0000000000040947 */ /* 0x001fea0003800000 */
[----:B------:R0:W5:Y:S02]  /*32f70*/  LDG.E.U8 R6, desc[UR46][R18.64+0x99] ;  /* 0x0000992e12067981 */ /* 0x000164000c1e1100 */
.L_x_38:
[----:B------:R-:W-:Y:S05]  /*32f80*/  BSYNC B1 ;  /* 0x0000000000017941 */ /* 0x000fea0003800000 */
.L_x_37:
[----:B------:R-:W-:Y:S05]  /*32f90*/  @P0 BRA `(.L_x_39) ;  /* 0x000000fc00c00947 */ /* 0x000fea0003800000 */
[----:B------:R-:W2:Y:S01]  /*32fa0*/  LDL.LU R8, [R1+0x65c] ;  /* 0x00065c0001087983 */ /* 0x000ea20000300800 */
[----:B-----5:R-:W-:Y:S01]  /*32fb0*/  LOP3.LUT R6, R6, 0xff, RZ, 0xc0, !PT ;  /* 0x000000ff06067812 */ /* 0x020fe200078ec0ff */
[----:B------:R-:W-:Y:S01]  /*32fc0*/  IMAD.MOV.U32 R25, RZ, RZ, R30 ;  /* 0x000000ffff197224 */ /* 0x000fe200078e001e */
[----:B------:R-:W-:Y:S01]  /*32fd0*/  ULDC.64 UR12, c[0x0][0x5c0] ;  /* 0x00017000000c7ab9 */ /* 0x000fe20000000a00 */
[----:B------:R-:W-:Y:S01]  /*32fe0*/  IMAD R5, R5, 0x180, RZ ;  /* 0x0000018005057824 */ /* 0x000fe200078e02ff */
[----:B------:R-:W-:Y:S01]  /*32ff0*/  F2FP.F16.E4M3.UNPACK_B R6, R6 ;  /* 0x00000006ff06723e */ /* 0x000fe200020006ff */
[----:B------:R-:W-:-:S04]  /*33000*/  IMAD.WIDE.U32 R24, R4, 0x180, R24 ;  /* 0x0000018004187825 */ /* 0x000fc800078e0018 */
[----:B------:R-:W-:Y:S02]  /*33010*/  HADD2.F32 R6, -RZ, R6.H0_H0 ;  /* 0x20000006ff067230 */ /* 0x000fe40000004100 */
[----:B------:R-:W-:Y:S02]  /*33020*/  IMAD.U32 R7, RZ, RZ, UR12 ;  /* 0x0000000cff077e24 */ /* 0x000fe4000f8e00ff */
[----:B------:R-:W-:Y:S02]  /*33030*/  IMAD.IADD R5, R25, 0x1, R5 ;  /* 0x0000000119057824 */ /* 0x000fe400078e0205 */
[----:B------:R-:W-:Y:S01]  /*33040*/  FMUL R6, R6, UR38 ;  /* 0x0000002606067c20 */ /* 0x000fe20008400000 */
[----:B------:R-:W-:Y:S01]  /*33050*/  IMAD.U32 R4, RZ, RZ, UR13 ;  /* 0x0000000dff047e24 */ /* 0x000fe2000f8e00ff */
[----:B------:R-:W-:-:S04]  /*33060*/  IADD3 R24, P0, P1, R24, UR8, R7 ;  /* 0x0000000818187c10 */ /* 0x000fc8000f91e007 */
[----:B------:R-:W-:Y:S01]  /*33070*/  IADD3.X R25, R5, UR7, R4, P0, P1 ;  /* 0x0000000705197c10 */ /* 0x000fe200087e2404 */
[----:B--2---:R-:W-:-:S05]  /*33080*/  FFMA R6, R8, UR39, R6 ;  /* 0x0000002708067c23 */ /* 0x004fca0008000006 */
[----:B------:R-:W-:-:S05]  /*33090*/  F2FP.SATFINITE.E4M3.F32.PACK_AB_MERGE_C R5, RZ, R6, RZ ;  /* 0x00000006ff05723e */ /* 0x000fca00048070ff */
[----:B------:R1:W-:Y:S01]  /*330a0*/  STG.E.U8 desc[UR46][R24.64+0x99], R5 ;  /* 0x0000990518007986 */ /* 0x0003e2000c10112e */
[----:B------:R-:W-:Y:S05]  /*330b0*/  BRA `(.L_x_39) ;  /* 0x000000fc00787947 */ /* 0x000fea0003800000 */
.L_x_36:
[----:B------:R-:W-:Y:S01]  /*330c0*/  ISETP.GE.AND P4, PT, R28, 0x1, PT ;  /* 0x000000011c00780c */ /* 0x000fe20003f86270 */
[----:B------:R-:W2:Y:S03]  /*330d0*/  LDL.LU R42, [R1+0x1c0] ;  /* 0x0001c000012a7983 */ /* 0x000ea60000300800 */
[----:B------:R-:W-:Y:S01]  /*330e0*/  ISETP.LT.OR P0, PT, R29, 0x1, !P4 ;  /* 0x000000011d00780c */ /* 0x000fe20006701670 */
[----:B------:R-:W-:Y:S01]  /*330f0*/  FMUL R6, R6, UR39 ;  /* 0x0000002706067c20 */ /* 0x000fe20008400000 */
[----:B------:R-:W-:Y:S01]  /*33100*/  ISETP.GE.AND P6, PT, R28, 0x9, PT ;  /* 0x000000091c00780c */ /* 0x000fe20003fc6270 */
[----:B------:R-:W-:Y:S01]  /*33110*/  FMUL R31, R7, UR39 ;  /* 0x00000027071f7c20 */ /* 0x000fe20008400000 */
[----:B------:R-:W-:Y:S01]  /*33120*/  FMUL R8, R8, UR39 ;  /* 0x0000002708087c20 */ /* 0x000fe20008400000 */
[----:B------:R-:W-:Y:S01]  /*33130*/  FMUL R9, R9, UR39 ;  /* 0x0000002709097c20 */ /* 0x000fe20008400000 */
[----:B------:R-:W-:Y:S01]  /*33140*/  FMUL R10, R10, UR39 ;  /* 0x000000270a0a7c20 */ /* 0x000fe20008400000 */
[----:B------:R-:W-:Y:S01]  /*33150*/  FMUL R11, R11, UR39 ;  /* 0x000000270b0b7c20 */ /* 0x000fe20008400000 */
[----:B-----5:R-:W-:Y:S01]  /*33160*/  LOP3.LUT R0, R0, 0xfffeffff, RZ, 0xc0, !PT ;  /* 0xfffeffff00007812 */ /* 0x020fe200078ec0ff */
[----:B------:R-:W-:Y:S01]  /*33170*/  FMUL R12, R12, UR39 ;  /* 0x000000270c0c7c20 */ /* 0x000fe20008400000 */
[----:B------:R-:W-:Y:S01]  /*33180*/  FMUL R13, R13, UR39 ;  /* 0x000000270d0d7c20 */ /* 0x000fe20008400000 */
[----:B------:R-:W-:Y:S01]  /*33190*/  LOP3.LUT R3, R3, 0xfff7ffff, RZ, 0xc0, !PT ;  /* 0xfff7ffff03037812 */ /* 0x000fe200078ec0ff */
[----:B------:R-:W-:Y:S01]  /*331a0*/  FMUL R14, R14, UR39 ;  /* 0x000000270e0e7c20 */ /* 0x000fe20008400000 */
[----:B------:R-:W0:Y:S01]  /*331b0*/  @!P0 LDC.64 R26, c[0x0][0x5c0] ;  /* 0x00017000ff1a8b82 */ /* 0x000e220000000a00 */
[----:B------:R-:W-:Y:S01]  /*331c0*/  F2FP.SATFINITE.E4M3.F32.PACK_AB_MERGE_C R6, RZ, R6, RZ ;  /* 0x00000006ff06723e */ /* 0x000fe200048070ff */
[----:B------:R-:W-:Y:S01]  /*331d0*/  FMUL R15, R15, UR39 ;  /* 0x000000270f0f7c20 */ /* 0x000fe20008400000 */
        /* <DEDUP_REMOVED lines=9> */
[----:B------:R-:W3:Y:S01]  /*33270*/  LDL.LU R40, [R1+0x1c4] ;  /* 0x0001c40001287983 */ /* 0x000ee20000300800 */
[----:B0-----:R-:W-:Y:S01]  /*33280*/  @!P0 IADD3 R26, P1, R24, R26, RZ ;  /* 0x0000001a181a8210 */ /* 0x001fe20007f3e0ff */
[----:B------:R-:W-:Y:S01]  /*33290*/  FMUL R233, R233, UR39 ;  /* 0x00000027e9e97c20 */ /* 0x000fe20008400000 */
[----:B------:R-:W-:Y:S01]  /*332a0*/  F2FP.SATFINITE.E4M3.F32.PACK_AB_MERGE_C R31, RZ, R31, RZ ;  /* 0x0000001fff1f723e */ /* 0x000fe200048070ff */
[----:B------:R-:W-:Y:S01]  /*332b0*/  FMUL R234, R234, UR39 ;  /* 0x00000027eaea7c20 */ /* 0x000fe20008400000 */
[----:B------:R-:W-:Y:S01]  /*332c0*/  F2FP.SATFINITE.E4M3.F32.PACK_AB_MERGE_C R8, RZ, R8, RZ ;  /* 0x00000008ff08723e */ /* 0x000fe200048070ff */
[----:B------:R-:W-:Y:S01]  /*332d0*/  @!P0 IMAD.X R27, R30, 0x1, R27, P1 ;  /* 0x000000011e1b8824 */ /* 0x000fe200008e061b */
[----:B------:R-:W-:Y:S01]  /*332e0*/  F2FP.SATFINITE.E4M3.F32.PACK_AB_MERGE_C R9, RZ, R9, RZ ;  /* 0x00000009ff09723e */ /* 0x000fe200048070ff */
[----:B------:R-:W-:Y:S01]  /*332f0*/  FMUL R235, R235, UR39 ;  /* 0x00000027ebeb7c20 */ /* 0x000fe20008400000 */
[----:B------:R-:W-:Y:S01]  /*33300*/  F2FP.SATFINITE.E4M3.F32.PACK_AB_MERGE_C R10, RZ, R10, RZ ;  /* 0x0000000aff0a723e */ /* 0x000fe200048070ff */
[----:B------:R-:W-:Y:S01]  /*33310*/  FMUL R236, R236, UR39 ;  /* 0x00000027ecec7c20 */ /* 0x000fe20008400000 */
[----:B------:R0:W-:Y:S01]  /*33320*/  @!P0 STG.E.U8 desc[UR46][R26.64], R6 ;  /* 0x000000061a008986 */ /* 0x0001e2000c10112e */
[----:B------:R-:W-:-:S02]  /*33330*/  ISETP.LT.OR P0, PT, R29, 0x2, !P4 ;  /* 0x000000021d00780c */ /* 0x000fc40006701670 */
[----:B------:R-:W-:Y:S01]  /*33340*/  F2FP.SATFINITE.E4M3.F32.PACK_AB_MERGE_C R11, RZ, R11, RZ ;  /* 0x0000000bff0b723e */ /* 0x000fe200048070ff */
[----:B------:R-:W-:Y:S01]  /*33350*/  FMUL R237, R237, UR39 ;  /* 0x00000027eded7c20 */ /* 0x000fe20008400000 */
[----:B------:R-:W-:Y:S01]  /*33360*/  ISETP.LT.OR P5, PT, R29, 0x12, !P6 ;  /* 0x000000121d00780c */ /* 0x000fe200077a1670 */
[----:B------:R-:W4:Y:S01]  /*33370*/  LDL.LU R41, [R1+0x1c8] ;  /* 0x0001c80001297983 */ /* 0x000f220000300800 */
[----:B------:R-:W-:Y:S02]  /*33380*/  @P4 LOP3.LUT R0, R0, 0x10000, RZ, 0xfc, !PT ;  /* 0x0001000000004812 */ /* 0x000fe400078efcff */
[----:B------:R-:W-:Y:S02]  /*33390*/  F2FP.SATFINITE.E4M3.F32.PACK_AB_MERGE_C R12, RZ, R12, RZ ;  /* 0x0000000cff0c723e */ /* 0x000fe400048070ff */
[----:B------:R-:W-:Y:S02]  /*333a0*/  F2FP.SATFINITE.E4M3.F32.PACK_AB_MERGE_C R13, RZ, R13, RZ ;  /* 0x0000000dff0d723e */ /* 0x000fe400048070ff */
[----:B------:R-:W-:Y:S01]  /*333b0*/  LOP3.LUT R0, R0, 0xffff7fff, RZ, 0xc0, !PT ;  /* 0xffff7fff00007812 */ /* 0x000fe200078ec0ff */
[----:B0-----:R-:W0:Y:S01]  /*333c0*/  @!P0 LDC.64 R26, c[0x0][0x5c0] ;  /* 0x00017000ff1a8b82 */ /* 0x001e220000000a00 */
[----:B------:R-:W-:-:S02]  /*333d0*/  F2FP.SATFINITE.E4M3.F32.PACK_AB_MERGE_C R14, RZ, R14, RZ ;  /* 0x0000000eff0e723e */ /* 0x000fc400048070ff */
[----:B------:R-:W-:Y:S02]  /*333e0*/  @P6 LOP3.LUT R0, R0, 0x8000, RZ, 0xfc, !PT ;  /* 0x0000800000006812 */ /* 0x000fe400078efcff */
[----:B------:R-:W-:Y:S02]  /*333f0*/  F2FP.SATFINITE.E4M3.F32.PACK_AB_MERGE_C R15, RZ, R15, RZ ;  /* 0x0000000fff0f723e */ /* 0x000fe400048070ff */
[----:B------:R-:W-:Y:S02]  /*33400*/  F2FP.SATFINITE.E4M3.F32.PACK_AB_MERGE_C R16, RZ, R16, RZ ;  /* 0x00000010ff10723e */ /* 0x000fe400048070ff */
[----:B------:R-:W-:Y:S02]  /*33410*/  F2FP.SATFINITE.E4M3.F32.PACK_AB_MERGE_C R17, RZ, R17, RZ ;  /* 0x00000011ff11723e */ /* 0x000fe400048070ff */
[----:B------:R-:W-:Y:S02]  /*33420*/  F2FP.SATFINITE.E4M3.F32.PACK_AB_MERGE_C R18, RZ, R18, RZ ;  /* 0x00000012ff12723e */ /* 0x000fe400048070ff */
[----:B------:R-:W-:-:S02]  /*33430*/  F2FP.SATFINITE.E4M3.F32.PACK_AB_MERGE_C R19, RZ, R19, RZ ;  /* 0x00000013ff13723e */ /* 0x000fc400048070ff */
[----:B------:R-:W-:Y:S02]  /*33440*/  F2FP.SATFINITE.E4M3.F32.PACK_AB_MERGE_C R20, RZ, R20, RZ ;  /* 0x00000014ff14723e */ /* 0x000fe400048070ff */
[----:B------:R-:W-:Y:S02]  /*33450*/  F2FP.SATFINITE.E4M3.F32.PACK_AB_MERGE_C R21, RZ, R21, RZ ;  /* 0x00000015ff15723e */ /* 0x000fe400048070ff */
[----:B------:R-:W-:Y:S02]  /*33460*/  F2FP.SATFINITE.E4M3.F32.PACK_AB_MERGE_C R22, RZ, R22, RZ ;  /* 0x00000016ff16723e */ /* 0x000fe400048070ff */
[----:B------:R-:W-:Y:S02]  /*33470*/  F2FP.SATFINITE.E4M3.F32.PACK_AB_MERGE_C R23, RZ, R23, RZ ;  /* 0x00000017ff17723e */ /* 0x000fe400048070ff */
[----:B------:R-:W-:Y:S02]  /*33480*/  F2FP.SATFINITE.E4M3.F32.PACK_AB_MERGE_C R232, RZ, R232, RZ ;  /* 0x000000e8ffe8723e */ /* 0x000fe400048070ff */
[----:B0-----:R-:W-:-:S02]  /*33490*/  @!P0 IADD3 R6, P1, R24, R26, RZ ;  /* 0x0000001a18068210 */ /* 0x001fc40007f3e0ff */
[----:B------:R-:W-:Y:S02]  /*334a0*/  F2FP.SATFINITE.E4M3.F32.PACK_AB_MERGE_C R233, RZ, R233, RZ ;  /* 0x000000e9ffe9723e */ /* 0x000fe400048070ff */
[----:B------:R-:W-:Y:S01]  /*334b0*/  F2FP.SATFINITE.E4M3.F32.PACK_AB_MERGE_C R234, RZ, R234, RZ ;  /* 0x000000eaffea723e */ /* 0x000fe200048070ff */
[----:B------:R-:W-:Y:S01]  /*334c0*/  @!P0 IMAD.X R7, R30, 0x1, R27, P1 ;  /* 0x000000011e078824 */ /* 0x000fe200008e061b */
[C---:B------:R-:W-:Y:S02]  /*334d0*/  ISETP.LT.OR P1, PT, R29.reuse, 0x1, !P6 ;  /* 0x000000011d00780c */ /* 0x040fe40007721670 */
[----:B------:R-:W-:Y:S02]  /*334e0*/  F2FP.SATFINITE.E4M3.F32.PACK_AB_MERGE_C R235, RZ, R235, RZ ;  /* 0x000000ebffeb723e */ /* 0x000fe400048070ff */
[----:B------:R0:W-:Y:S01]  /*334f0*/  @!P0 STG.E.U8 desc[UR46][R6.64+0x1], R31 ;  /* 0x0000011f06008986 */ /* 0x0001e2000c10112e */
[----:B------:R-:W-:Y:S02]  /*33500*/  ISETP.LT.OR P0, PT, R29, 0x2, !P6 ;  /* 0x000000021d00780c */ /* 0x000fe40007701670 */
[----:B------:R-:W-:-:S02]  /*33510*/  F2FP.SATFINITE.E4M3.F32.PACK_AB_MERGE_C R236, RZ, R236, RZ ;  /* 0x000000ecffec723e */ /* 0x000fc400048070ff */
[----:B------:R-:W-:-:S04]  /*33520*/  F2FP.SATFINITE.E4M3.F32.PACK_AB_MERGE_C R237, RZ, R237, RZ ;  /* 0x000000edffed723e */ /* 0x000fc800048070ff */
[----:B0-----:R-:W0:Y:S01]  /*33530*/  @!P1 LDC.64 R6, c[0x0][0x5c0] ;  /* 0x00017000ff069b82 */ /* 0x001e220000000a00 */
[----:B------:R-:W-:Y:S01]  /*33540*/  IMAD.U32 R31, RZ, RZ, UR7 ;  /* 0x00000007ff1f7e24 */ /* 0x000fe2000f8e00ff */
[----:B0-----:R-:W-:-:S04]  /*33550*/  @!P1 IADD3 R6, P2, P3, R24, UR8, R6 ;  /* 0x0000000818069c10 */ /* 0x001fc8000fb5e006 */
[----:B------:R-:W-:-:S05]  /*33560*/  @!P1 IADD3.X R7, R30, UR7, R7, P2, P3 ;  /* 0x000000071e079c10 */ /* 0x000fca00097e6407 */
[----:B------:R0:W-:Y:S01]  /*33570*/  @!P1 STG.E.U8 desc[UR46][R6.64], R8 ;  /* 0x0000000806009986 */ /* 0x0001e2000c10112e */
[----:B------:R-:W-:Y:S01]  /*33580*/  ISETP.LT.OR P1, PT, R29, 0x9, !P4 ;  /* 0x000000091d00780c */ /* 0x000fe20006721670 */
[----:B0-----:R-:W0:Y:S02]  /*33590*/  @!P0 LDC.64 R6, c[0x0][0x5c0] ;  /* 0x00017000ff068b82 */ /* 0x001e240000000a00 */
[----:B0-----:R-:W-:-:S04]  /*335a0*/  @!P0 IADD3 R6, P2, P3, R24, UR8, R6 ;  /* 0x0000000818068c10 */ /* 0x001fc8000fb5e006 */
[----:B------:R-:W-:Y:S02]  /*335b0*/  @!P0 IADD3.X R7, R30, UR7, R7, P2, P3 ;  /* 0x000000071e078c10 */ /* 0x000fe400097e6407 */
[----:B------:R-:W-:-:S03]  /*335c0*/  ISETP.LT.OR P2, PT, R29, 0xa, !P4 ;  /* 0x0000000a1d00780c */ /* 0x000fc60006741670 */
[----:B------:R0:W-:Y:S02]  /*335d0*/  @!P0 STG.E.U8 desc[UR46][R6.64+0x1], R9 ;  /* 0x0000010906008986 */ /* 0x0001e4000c10112e */
[----:B0-----:R-:W0:Y:S08]  /*335e0*/  @!P1 LDC.64 R6, c[0x0][0x5c0] ;  /* 0x00017000ff069b82 */ /* 0x001e300000000a00 */
[----:B------:R-:W1:Y:S01]  /*335f0*/  @!P2 LDC.64 R8, c[0x0][0x5c0] ;  /* 0x00017000ff08ab82 */ /* 0x000e620000000a00 */
[----:B0-----:R-:W-:-:S05]  /*33600*/  @!P1 IADD3 R6, P0, R24, R6, RZ ;  /* 0x0000000618069210 */ /* 0x001fca0007f1e0ff */
[----:B------:R-:W-:Y:S01]  /*33610*/  @!P1 IMAD.X R7, R30, 0x1, R7, P0 ;  /* 0x000000011e079824 */ /* 0x000fe200000e0607 */
[----:B------:R-:W-:-:S04]  /*33620*/  ISETP.LT.OR P0, PT, R29, 0xa, !P6 ;  /* 0x0000000a1d00780c */ /* 0x000fc80007701670 */
[----:B------:R1:W-:Y:S01]  /*33630*/  @!P1 STG.E.U8 desc[UR46][R6.64+0x8], R10 ;  /* 0x0000080a06009986 */ /* 0x0003e2000c10112e */
[----:B------:R-:W-:Y:S02]  /*33640*/  ISETP.LT.OR P1, PT, R29, 0x9, !P6 ;  /* 0x000000091d00780c */ /* 0x000fe40007721670 */
[----:B-1----:R-:W-:-:S05]  /*33650*/  @!P2 IADD3 R6, P3, R24, R8, RZ ;  /* 0x000000081806a210 */ /* 0x002fca0007f7e0ff */
[----:B------:R-:W-:-:S06]  /*33660*/  @!P2 IMAD.X R7, R30, 0x1, R9, P3 ;  /* 0x000000011e07a824 */ /* 0x000fcc00018e0609 */
[----:B------:R-:W0:Y:S01]  /*33670*/  @!P1 LDC.64 R8, c[0x0][0x5c0] ;  /* 0x00017000ff089b82 */ /* 0x000e220000000a00 */
[----:B------:R1:W-:Y:S07]  /*33680*/  @!P2 STG.E.U8 desc[UR46][R6.64+0x9], R11 ;  /* 0x0000090b0600a986 */ /* 0x0003ee000c10112e */
[----:B-1----:R-:W1:Y:S01]  /*33690*/  @!P0 LDC.64 R6, c[0x0][0x5c0] ;  /* 0x00017000ff068b82 */ /* 0x002e620000000a00 */
[----:B0-----:R-:W-:-:S04]  /*336a0*/  @!P1 IADD3 R10, P2, P3, R24, UR8, R8 ;  /* 0x00000008180a9c10 */ /* 0x001fc8000fb5e008 */
[----:B------:R-:W-:-:S05]  /*336b0*/  @!P1 IADD3.X R11, R30, UR7, R9, P2, P3 ;  /* 0x000000071e0b9c10 */ /* 0x000fca00097e6409 */
[----:B------:R0:W-:Y:S01]  /*336c0*/  @!P1 STG.E.U8 desc[UR46][R10.64+0x8], R12 ;  /* 0x0000080c0a009986 */ /* 0x0001e2000c10112e */
[----:B-1----:R-:W-:-:S04]  /*336d0*/  @!P0 IADD3 R8, P2, P3, R24, UR8, R6 ;  /* 0x0000000818088c10 */ /* 0x002fc8000fb5e006 */
[----:B------:R-:W-:Y:S02]  /*336e0*/  @!P0 IADD3.X R9, R30, UR7, R7, P2, P3 ;  /* 0x000000071e098c10 */ /* 0x000fe400097e6407 */
[----:B------:R-:W-:-:S03]  /*336f0*/  ISETP.LT.OR P2, PT, R29, 0x11, !P6 ;  /* 0x000000111d00780c */ /* 0x000fc60007741670 */
[----:B------:R-:W-:Y:S10]  /*33700*/  @!P0 STG.E.U8 desc[UR46][R8.64+0x9], R13 ;  /* 0x0000090d08008986 */ /* 0x000ff4000c10112e */
[----:B------:R-:W1:Y:S02]  /*33710*/  @!P2 LDC.64 R6, c[0x0][0x5c0] ;  /* 0x00017000ff06ab82 */ /* 0x000e640000000a00 */
[----:B-1----:R-:W-:-:S04]  /*33720*/  @!P2 IADD3 R26, P3, P4, R24, UR8, R6 ;  /* 0x00000008181aac10 */ /* 0x002fc8000fc7e006 */
[----:B------:R-:W-:Y:S02]  /*33730*/  @!P2 IADD3.X R27, R30, UR7, R7, P3, P4 ;  /* 0x000000071e1bac10 */ /* 0x000fe40009fe8407 */
[----:B------:R-:W0:Y:S02]  /*33740*/  @!P5 LDC.64 R6, c[0x0][0x5c0] ;  /* 0x00017000ff06db82 */ /* 0x000e240000000a00 */
[----:B0-----:R-:W-:-:S04]  /*33750*/  @!P5 IADD3 R10, P1, P3, R24, UR8, R6 ;  /* 0x00000008180adc10 */ /* 0x001fc8000fb3e006 */
[----:B------:R-:W-:Y:S02]  /*33760*/  @!P5 IADD3.X R11, R30, UR7, R7, P1, P3 ;  /* 0x000000071e0bdc10 */ /* 0x000fe40008fe6407 */
[----:B------:R-:W-:-:S13]  /*33770*/  ISETP.LT.OR P3, PT, R29, 0x19, !P6 ;  /* 0x000000191d00780c */ /* 0x000fda0007761670 */
[----:B------:R-:W0:Y:S01]  /*33780*/  @!P3 LDC.64 R6, c[0x0][0x5c0] ;  /* 0x00017000ff06bb82 */ /* 0x000e220000000a00 */
[----:B------:R-:W-:-:S04]  /*33790*/  @P3 LOP3.LUT R3, R3, 0x80000, RZ, 0xfc, !PT ;  /* 0x0008000003033812 */ /* 0x000fc800078efcff */
[----:B------:R-:W-:Y:S02]  /*337a0*/  LOP3.LUT R3, R3, 0xffefffff, RZ, 0xc0, !PT ;  /* 0xffefffff03037812 */ /* 0x000fe400078ec0ff */
[----:B0-----:R-:W-:-:S04]  /*337b0*/  @!P3 IADD3 R32, P0, P1, R24, UR8, R6 ;  /* 0x000000081820bc10 */ /* 0x001fc8000f91e006 */
[----:B------:R-:W-:Y:S02]  /*337c0*/  @!P3 IADD3.X R33, R30, UR7, R7, P0, P1 ;  /* 0x000000071e21bc10 */ /* 0x000fe400087e2407 */
[C---:B------:R-:W-:Y:S02]  /*337d0*/  LOP3.LUT P3, RZ, R0.reuse, 0x10000, RZ, 0xc0, !PT ;  /* 0x0001000000ff7812 */ /* 0x040fe4000786c0ff */
[----:B------:R-:W-:Y:S02]  /*337e0*/  LOP3.LUT R0, R0, 0xfffffffd, RZ, 0xc0, !PT ;  /* 0xfffffffd00007812 */ /* 0x000fe400078ec0ff */
[----:B------:R-:W-:-:S09]  /*337f0*/  ISETP.LT.OR P0, PT, R29, 0x11, !P3 ;  /* 0x000000111d00780c */ /* 0x000fd20005f01670 */
[----:B------:R-:W-:-:S04]  /*33800*/  @P3 LOP3.LUT R3, R3, 0x100000, RZ, 0xfc, !PT ;  /* 0x0010000003033812 */ /* 0x000fc800078efcff */
[----:B------:R-:W0:Y:S02]  /*33810*/  @!P0 LDC.64 R6, c[0x0][0x5c0] ;  /* 0x00017000ff068b82 */ /* 0x000e240000000a00 */
[----:B0-----:R-:W-:-:S05]  /*33820*/  @!P0 IADD3 R6, P1, R24, R6, RZ ;  /* 0x0000000618068210 */ /* 0x001fca0007f3e0ff */
[----:B------:R-:W-:-:S05]  /*33830*/  @!P0 IMAD.X R7, R30, 0x1, R7, P1 ;  /* 0x000000011e078824 */ /* 0x000fca00008e0607 */
[----:B------:R0:W-:Y:S01]  /*33840*/  @!P0 STG.E.U8 desc[UR46][R6.64+0x10], R14 ;  /* 0x0000100e06008986 */ /* 0x0001e2000c10112e */
[----:B------:R-:W-:-:S13]  /*33850*/  ISETP.LT.OR P0, PT, R29, 0x12, !P3 ;  /* 0x000000121d00780c */ /* 0x000fda0005f01670 */
[----:B0-----:R-:W0:Y:S02]  /*33860*/  @!P0 LDC.64 R6, c[0x0][0x5c0] ;  /* 0x00017000ff068b82 */ /* 0x001e240000000a00 */
[----:B0-----:R-:W-:-:S05]  /*33870*/  @!P0 IADD3 R6, P1, R24, R6, RZ ;  /* 0x0000000618068210 */ /* 0x001fca0007f3e0ff */
[----:B------:R-:W-:Y:S01]  /*33880*/  @!P0 IMAD.X R7, R30, 0x1, R7, P1 ;  /* 0x000000011e078824 */ /* 0x000fe200008e0607 */
[----:B------:R-:W-:-:S04]  /*33890*/  ISETP.LT.OR P1, PT, R29, 0x1a, !P6 ;  /* 0x0000001a1d00780c */ /* 0x000fc80007721670 */
[----:B------:R0:W-:Y:S04]  /*338a0*/  @!P0 STG.E.U8 desc[UR46][R6.64+0x11], R15 ;  /* 0x0000110f06008986 */ /* 0x0001e8000c10112e */
[----:B------:R1:W-:Y:S04]  /*338b0*/  @!P2 STG.E.U8 desc[UR46][R26.64+0x10], R16 ;  /* 0x000010101a00a986 */ /* 0x0003e8000c10112e */
[----:B------:R2:W-:Y:S01]  /*338c0*/  @!P5 STG.E.U8 desc[UR46][R10.64+0x11], R17 ;  /* 0x000011110a00d986 */ /* 0x0005e2000c10112e */
[----:B0-----:R-:W0:Y:S02]  /*338d0*/  @!P1 LDC.64 R6, c[0x0][0x5c0] ;  /* 0x00017000ff069b82 */ /* 0x001e240000000a00 */
[----:B0-----:R-:W-:-:S04]  /*338e0*/  @!P1 IADD3 R12, P0, P4, R24, UR8, R6 ;  /* 0x00000008180c9c10 */ /* 0x001fc8000fc1e006 */
[----:B------:R-:W-:Y:S02]  /*338f0*/  @!P1 IADD3.X R13, R30, UR7, R7, P0, P4 ;  /* 0x000000071e0d9c10 */ /* 0x000fe400087e8407 */
[----:B------:R-:W-:-:S04]  /*33900*/  ISETP.GE.AND P0, PT, R28, 0x81, PT ;  /* 0x000000811c00780c */ /* 0x000fc80003f06270 */
[C---:B------:R-:W-:Y:S02]  /*33910*/  ISETP.LT.OR P4, PT, R29.reuse, 0x1, !P0 ;  /* 0x000000011d00780c */ /* 0x040fe40004781670 */
[----:B------:R-:W-:-:S11]  /*33920*/  ISETP.LT.OR P2, PT, R29, 0x2, !P0 ;  /* 0x000000021d00780c */ /* 0x000fd60004741670 */
[----:B------:R-:W0:Y:S02]  /*33930*/  @!P4 LDC.64 R6, c[0x0][0x5c0] ;  /* 0x00017000ff06cb82 */ /* 0x000e240000000a00 */
[----:B0-----:R-:W-:-:S04]  /*33940*/  @!P4 IADD3 R14, P3, P6, R24, UR6, R6 ;  /* 0x00000006180ecc10 */ /* 0x001fc8000fe7e006 */
[----:B------:R-:W-:Y:S02]  /*33950*/  @!P4 IADD3.X R15, R30, UR5, R7, P3, P6 ;  /* 0x000000051e0fcc10 */ /* 0x000fe40009fec407 */
[----:B------:R-:W0:Y:S02]  /*33960*/  @!P2 LDC.64 R6, c[0x0][0x5c0] ;  /* 0x00017000ff06ab82 */ /* 0x000e240000000a00 */
[----:B0-----:R-:W-:-:S04]  /*33970*/  @!P2 IADD3 R8, P3, P6, R24, UR6, R6 ;  /* 0x000000061808ac10 */ /* 0x001fc8000fe7e006 */
[----:B------:R-:W-:Y:S02]  /*33980*/  @!P2 IADD3.X R9, R30, UR5, R7, P3, P6 ;  /* 0x000000051e09ac10 */ /* 0x000fe40009fec407 */
[----:B------:R-:W-:-:S13]  /*33990*/  ISETP.LT.OR P3, PT, R29, 0x9, !P0 ;  /* 0x000000091d00780c */ /* 0x000fda0004761670 */
[----:B------:R-:W1:Y:S01]  /*339a0*/  @!P3 LDC.64 R6, c[0x0][0x5c0] ;  /* 0x00017000ff06bb82 */ /* 0x000e620000000a00 */
[----:B------:R-:W-:-:S04]  /*339b0*/  @P3 LOP3.LUT R0, R0, 0x2, RZ, 0xfc, !PT ;  /* 0x0000000200003812 */ /* 0x000fc800078efcff */
[----:B------:R-:W-:Y:S02]  /*339c0*/  LOP3.LUT R0, R0, 0xfffffffe, RZ, 0xc0, !PT ;  /* 0xfffffffe00007812 */ /* 0x000fe400078ec0ff */
[----:B-1----:R-:W-:-:S04]  /*339d0*/  @!P3 IADD3 R16, P5, P6, R24, UR6, R6 ;  /* 0x000000061810bc10 */ /* 0x002fc8000febe006 */
[----:B--2---:R-:W-:Y:S02]  /*339e0*/  @!P3 IADD3.X R17, R30, UR5, R7, P5, P6 ;  /* 0x000000051e11bc10 */ /* 0x004fe4000afec407 */
[----:B------:R-:W-:-:S04]  /*339f0*/  LOP3.LUT P3, RZ, R3, 0x100000, RZ, 0xc0, !PT ;  /* 0x0010000003ff7812 */ /* 0x000fc8000786c0ff */
[----:B------:R-:W-:-:S13]  /*33a00*/  ISETP.LT.OR P5, PT, R29, 0x19, !P3 ;  /* 0x000000191d00780c */ /* 0x000fda0005fa1670 */
[----:B------:R-:W0:Y:S02]  /*33a10*/  @!P5 LDC.64 R6, c[0x0][0x5c0] ;  /* 0x00017000ff06db82 */ /* 0x000e240000000a00 */
[----:B0-----:R-:W-:-:S05]  /*33a20*/  @!P5 IADD3 R6, P6, R24, R6, RZ ;  /* 0x000000061806d210 */ /* 0x001fca0007fde0ff */
[----:B------:R-:W-:-:S05]  /*33a30*/  @!P5 IMAD.X R7, R30, 0x1, R7, P6 ;  /* 0x000000011e07d824 */ /* 0x000fca00030e0607 */
[----:B------:R0:W-:Y:S01]  /*33a40*/  @!P5 STG.E.U8 desc[UR46][R6.64+0x18], R18 ;  /* 0x000018120600d986 */ /* 0x0001e2000c10112e */
[C---:B------:R-:W-:Y:S02]  /*33a50*/  ISETP.LT.OR P5, PT, R29.reuse, 0x1a, !P3 ;  /* 0x0000001a1d00780c */ /* 0x040fe40005fa1670 */
[----:B------:R-:W-:-:S11]  /*33a60*/  ISETP.LT.OR P3, PT, R29, 0xa, !P0 ;  /* 0x0000000a1d00780c */ /* 0x000fd60004761670 */
[----:B0-----:R-:W0:Y:S02]  /*33a70*/  @!P5 LDC.64 R6, c[0x0][0x5c0] ;  /* 0x00017000ff06db82 */ /* 0x001e240000000a00 */
[----:B------:R-:W-:-:S04]  /*33a80*/  @P3 LOP3.LUT R0, R0, 0x1, RZ, 0xfc, !PT ;  /* 0x0000000100003812 */ /* 0x000fc800078efcff */
[----:B------:R-:W-:Y:S02]  /*33a90*/  LOP3.LUT R0, R0, 0xfffffff7, RZ, 0xc0, !PT ;  /* 0xfffffff700007812 */ /* 0x000fe400078ec0ff */
[----:B0-----:R-:W-:-:S05]  /*33aa0*/  @!P5 IADD3 R6, P6, R24, R6, RZ ;  /* 0x000000061806d210 */ /* 0x001fca0007fde0ff */
[----:B------:R-:W-:-:S05]  /*33ab0*/  @!P5 IMAD.X R7, R30, 0x1, R7, P6 ;  /* 0x000000011e07d824 */ /* 0x000fca00030e0607 */
[----:B------:R0:W-:Y:S02]  /*33ac0*/  @!P5 STG.E.U8 desc[UR46][R6.64+0x19], R19 ;  /* 0x000019130600d986 */ /* 0x0001e4000c10112e */
[----:B0-----:R-:W0:Y:S02]  /*33ad0*/  @!P3 LDC.64 R6, c[0x0][0x5c0] ;  /* 0x00017000ff06bb82 */ /* 0x001e240000000a00 */
        /* <DEDUP_REMOVED lines=8> */
[----:B------:R-:W-:Y:S02]  /*33b60*/  ISETP.LT.OR P6, PT, R29, 0x12, !P0 ;  /* 0x000000121d00780c */ /* 0x000fe400047c1670 */
[C---:B------:R-:W-:Y:S02]  /*33b70*/  LOP3.LUT P3, RZ, R3.reuse, 0x80000, RZ, 0xc0, !PT ;  /* 0x0008000003ff7812 */ /* 0x040fe4000786c0ff */
[----:B------:R-:W-:-:S04]  /*33b80*/  LOP3.LUT R3, R3, 0xffffff7f, RZ, 0xc0, !PT ;  /* 0xffffff7f03037812 */ /* 0x000fc800078ec0ff */
[----:B------:R-:W-:-:S04]  /*33b90*/  @P0 LOP3.LUT R3, R3, 0x80, RZ, 0xfc, !PT ;  /* 0x0000008003030812 */ /* 0x000fc800078efcff */
[----:B------:R-:W-:Y:S01]  /*33ba0*/  LOP3.LUT R3, R3, 0xfffeffff, RZ, 0xc0, !PT ;  /* 0xfffeffff03037812 */ /* 0x000fe200078ec0ff */
[----:B------:R-:W0:Y:S01]  /*33bb0*/  @!P6 LDC.64 R6, c[0x0][0x5c0] ;  /* 0x00017000ff06eb82 */ /* 0x000e220000000a00 */
[----:B------:R-:W-:Y:S01]  /*33bc0*/  @P6 LOP3.LUT R0, R0, 0x4, RZ, 0xfc, !PT ;  /* 0x0000000400006812 */ /* 0x000fe200078efcff */
[----:B------:R-:W-:Y:S03]  /*33bd0*/  @!P3 STG.E.U8 desc[UR46][R32.64+0x18], R20 ;  /* 0x000018142000b986 */ /* 0x000fe6000c10112e */
[----:B------:R-:W-:Y:S01]  /*33be0*/  LOP3.LUT R0, R0, 0xffffffef, RZ, 0xc0, !PT ;  /* 0xffffffef00007812 */ /* 0x000fe200078ec0ff */
[----:B------:R1:W-:Y:S04]  /*33bf0*/  @!P1 STG.E.U8 desc[UR46][R12.64+0x19], R21 ;  /* 0x000019150c009986 */ /* 0x0003e8000c10112e */
[----:B------:R2:W-:Y:S04]  /*33c00*/  @!P4 STG.E.U8 desc[UR46][R14.64], R22 ;  /* 0x000000160e00c986 */ /* 0x0005e8000c10112e */
[----:B------:R3:W-:Y:S01]  /*33c10*/  @!P2 STG.E.U8 desc[UR46][R8.64+0x1], R23 ;  /* 0x000001170800a986 */ /* 0x0007e2000c10112e */
[----:B------:R-:W-:Y:S01]  /*33c20*/  ISETP.GE.AND P2, PT, R28, 0x89, PT ;  /* 0x000000891c00780c */ /* 0x000fe20003f46270 */
[----:B-1----:R-:W-:-:S02]  /*33c30*/  IMAD.U32 R12, RZ, RZ, UR8 ;  /* 0x00000008ff0c7e24 */ /* 0x002fc4000f8e00ff */
[----:B------:R-:W-:Y:S02]  /*33c40*/  IMAD.U32 R13, RZ, RZ, UR7 ;  /* 0x00000007ff0d7e24 */ /* 0x000fe4000f8e00ff */
[----:B--2---:R-:W-:Y:S01]  /*33c50*/  IMAD.U32 R22, RZ, RZ, UR8 ;  /* 0x00000008ff167e24 */ /* 0x004fe2000f8e00ff */
[----:B0-----:R-:W-:Y:S01]  /*33c60*/  @!P6 IADD3 R32, P3, P5, R24, UR6, R6 ;  /* 0x000000061820ec10 */ /* 0x001fe2000fd7e006 */
[----:B---3--:R-:W-:-:S03]  /*33c70*/  IMAD.U32 R8, RZ, RZ, UR8 ;  /* 0x00000008ff087e24 */ /* 0x008fc6000f8e00ff */
[----:B------:R-:W-:Y:S01]  /*33c80*/  @!P6 IADD3.X R33, R30, UR5, R7, P3, P5 ;  /* 0x000000051e21ec10 */ /* 0x000fe20009fea407 */
[----:B------:R-:W-:Y:S01]  /*33c90*/  IMAD.U32 R9, RZ, RZ, UR7 ;  /* 0x00000007ff097e24 */ /* 0x000fe2000f8e00ff */
[----:B------:R-:W-:-:S13]  /*33ca0*/  ISETP.LT.OR P6, PT, R29, 0x19, !P0 ;  /* 0x000000191d00780c */ /* 0x000fda00047c1670 */
[----:B------:R-:W0:Y:S01]  /*33cb0*/  @!P6 LDC.64 R6, c[0x0][0x5c0] ;  /* 0x00017000ff06eb82 */ /* 0x000e220000000a00 */
[----:B------:R-:W-:-:S04]  /*33cc0*/  @P6 LOP3.LUT R0, R0, 0x10, RZ, 0xfc, !PT ;  /* 0x0000001000006812 */ /* 0x000fc800078efcff */
[----:B------:R-:W-:Y:S02]  /*33cd0*/  LOP3.LUT R0, R0, 0xffffffdf, RZ, 0xc0, !PT ;  /* 0xffffffdf00007812 */ /* 0x000fe400078ec0ff */
[----:B0-----:R-:W-:-:S04]  /*33ce0*/  @!P6 IADD3 R36, P1, P3, R24, UR6, R6 ;  /* 0x000000061824ec10 */ /* 0x001fc8000fb3e006 */
[----:B------:R-:W-:Y:S02]  /*33cf0*/  @!P6 IADD3.X R37, R30, UR5, R7, P1, P3 ;  /* 0x000000051e25ec10 */ /* 0x000fe40008fe6407 */
[----:B------:R-:W-:-:S13]  /*33d00*/  ISETP.LT.OR P1, PT, R29, 0x1a, !P0 ;  /* 0x0000001a1d00780c */ /* 0x000fda0004721670 */
[----:B------:R-:W-:-:S04]  /*33d10*/  @P1 LOP3.LUT R0, R0, 0x20, RZ, 0xfc, !PT ;  /* 0x0000002000001812 */ /* 0x000fc800078efcff */
[C---:B------:R-:W-:Y:S02]  /*33d20*/  LOP3.LUT P0, RZ, R0.reuse, 0x20, RZ, 0xc0, !PT ;  /* 0x0000002000ff7812 */ /* 0x040fe4000780c0ff */
[----:B------:R-:W-:-:S11]  /*33d30*/  LOP3.LUT R0, R0, 0xffffbfff, RZ, 0xc0, !PT ;  /* 0xffffbfff00007812 */ /* 0x000fd600078ec0ff */
[----:B------:R-:W0:Y:S01]  /*33d40*/  @!P0 LDC.64 R6, c[0x0][0x5c0] ;  /* 0x00017000ff068b82 */ /* 0x000e220000000a00 */
[----:B------:R-:W-:-:S04]  /*33d50*/  @P0 LOP3.LUT R3, R3, 0x10000, RZ, 0xfc, !PT ;  /* 0x0001000003030812 */ /* 0x000fc800078efcff */
[----:B------:R-:W-:Y:S02]  /*33d60*/  LOP3.LUT R3, R3, 0xfffbffff, RZ, 0xc0, !PT ;  /* 0xfffbffff03037812 */ /* 0x000fe400078ec0ff */
[----:B0-----:R-:W-:-:S04]  /*33d70*/  @!P0 IADD3 R26, P1, P3, R24, UR6, R6 ;  /* 0x00000006181a8c10 */ /* 0x001fc8000fb3e006 */
[----:B------:R-:W-:Y:S02]  /*33d80*/  @!P0 IADD3.X R27, R30, UR5, R7, P1, P3 ;  /* 0x000000051e1b8c10 */ /* 0x000fe40008fe6407 */
[----:B------:R-:W-:-:S04]  /*33d90*/  ISETP.GE.AND P1, PT, R28, 0x101, PT ;  /* 0x000001011c00780c */ /* 0x000fc80003f26270 */
[----:B------:R-:W-:-:S13]  /*33da0*/  ISETP.LT.OR P5, PT, R29, 0x1, !P1 ;  /* 0x000000011d00780c */ /* 0x000fda0004fa1670 */
[----:B------:R-:W0:Y:S01]  /*33db0*/  @!P5 LDC.64 R6, c[0x0][0x5c0] ;  /* 0x00017000ff06db82 */ /* 0x000e220000000a00 */
[----:B------:R-:W-:-:S04]  /*33dc0*/  @P5 LOP3.LUT R0, R0, 0x4000, RZ, 0xfc, !PT ;  /* 0x0000400000005812 */ /* 0x000fc800078efcff */
[C---:B------:R-:W-:Y:S02]  /*33dd0*/  LOP3.LUT P0, RZ, R0.reuse, 0x1, RZ, 0xc0, !PT ;  /* 0x0000000100ff7812 */ /* 0x040fe4000780c0ff */
[----:B------:R-:W-:-:S11]  /*33de0*/  LOP3.LUT R0, R0, 0xffffdfff, RZ, 0xc0, !PT ;  /* 0xffffdfff00007812 */ /* 0x000fd600078ec0ff */
[----:B------:R-:W-:Y:S02]  /*33df0*/  @P0 LOP3.LUT R3, R3, 0x40000, RZ, 0xfc, !PT ;  /* 0x0004000003030812 */ /* 0x000fe400078efcff */
[----:B------:R-:W-:Y:S02]  /*33e00*/  ISETP.LT.OR P0, PT, R29, 0x2, !P1 ;  /* 0x000000021d00780c */ /* 0x000fe40004f01670 */
[----:B0-----:R-:W-:-:S04]  /*33e10*/  @!P5 IADD3 R34, P3, P4, R24, UR10, R6 ;  /* 0x0000000a1822dc10 */ /* 0x001fc8000fc7e006 */
[----:B------:R-:W-:Y:S02]  /*33e20*/  @!P5 IADD3.X R35, R30, UR9, R7, P3, P4 ;  /* 0x000000091e23dc10 */ /* 0x000fe40009fe8407 */
[----:B------:R-:W-:-:S05]  /*33e30*/  ISETP.LT.OR P4, PT, R29, 0x1, !P2 ;  /* 0x000000011d00780c */ /* 0x000fca0005781670 */
[----:B------:R-:W-:-:S08]  /*33e40*/  @P0 LOP3.LUT R0, R0, 0x2000, RZ, 0xfc, !PT ;  /* 0x0000200000000812 */ /* 0x000fd000078efcff */
[----:B------:R-:W0:Y:S01]  /*33e50*/  @!P4 LDC.64 R6, c[0x0][0x5c0] ;  /* 0x00017000ff06cb82 */ /* 0x000e220000000a00 */
[----:B------:R-:W-:-:S04]  /*33e60*/  @!P4 IADD3 R8, P3, P5, R8, UR6, R24 ;  /* 0x000000060808cc10 */ /* 0x000fc8000fd7e018 */
[----:B------:R-:W-:Y:S02]  /*33e70*/  @!P4 IADD3.X R9, R9, UR5, R30, P3, P5 ;  /* 0x000000050909cc10 */ /* 0x000fe40009fea41e */
[----:B0-----:R-:W-:-:S05]  /*33e80*/  @!P4 IADD3 R6, P3, R8, R6, RZ ;  /* 0x000000060806c210 */ /* 0x001fca0007f7e0ff */
[----:B------:R-:W-:Y:S01]  /*33e90*/  @!P4 IMAD.X R7, R9, 0x1, R7, P3 ;  /* 0x000000010907c824 */ /* 0x000fe200018e0607 */
[----:B------:R-:W-:-:S04]  /*33ea0*/  ISETP.LT.OR P3, PT, R29, 0x2, !P2 ;  /* 0x000000021d00780c */ /* 0x000fc80005761670 */
[----:B------:R0:W-:Y:S09]  /*33eb0*/  @!P4 STG.E.U8 desc[UR46][R6.64], R232 ;  /* 0x000000e80600c986 */ /* 0x0001f2000c10112e */
[----:B------:R-:W-:Y:S01]  /*33ec0*/  @!P3 IADD3 R12, P5, P6, R12, UR6, R24 ;  /* 0x000000060c0cbc10 */ /* 0x000fe2000febe018 */
[----:B------:R-:W1:Y:S03]  /*33ed0*/  @!P3 LDC.64 R8, c[0x0][0x5c0] ;  /* 0x00017000ff08bb82 */ /* 0x000e660000000a00 */
[----:B------:R-:W-:-:S05]  /*33ee0*/  @!P3 IADD3.X R13, R13, UR5, R30, P5, P6 ;  /* 0x000000050d0dbc10 */ /* 0x000fca000afec41e */
[----:B0-----:R-:W0:Y:S01]  /*33ef0*/  @!P0 LDC.64 R6, c[0x0][0x5c0] ;  /* 0x00017000ff068b82 */ /* 0x001e220000000a00 */
[----:B-1----:R-:W-:-:S05]  /*33f00*/  @!P3 IADD3 R8, P4, R12, R8, RZ ;  /* 0x000000080c08b210 */ /* 0x002fca0007f9e0ff */
[----:B------:R-:W-:Y:S01]  /*33f10*/  @!P3 IMAD.X R9, R13, 0x1, R9, P4 ;  /* 0x000000010d09b824 */ /* 0x000fe200020e0609 */
[----:B0-----:R-:W-:-:S04]  /*33f20*/  @!P0 IADD3 R18, P5, P6, R24, UR10, R6 ;  /* 0x0000000a18128c10 */ /* 0x001fc8000febe006 */
[----:B------:R0:W-:Y:S01]  /*33f30*/  @!P3 STG.E.U8 desc[UR46][R8.64+0x1], R233 ;  /* 0x000001e90800b986 */ /* 0x0001e2000c10112e */
[----:B------:R-:W-:Y:S02]  /*33f40*/  @!P0 IADD3.X R19, R30, UR9, R7, P5, P6 ;  /* 0x000000091e138c10 */ /* 0x000fe4000afec407 */
[----:B------:R-:W-:Y:S02]  /*33f50*/  ISETP.LT.OR P5, PT, R29, 0x9, !P1 ;  /* 0x000000091d00780c */ /* 0x000fe40004fa1670 */
[C---:B------:R-:W-:Y:S02]  /*33f60*/  LOP3.LUT P6, RZ, R0.reuse, 0x2, RZ, 0xc0, !PT ;  /* 0x0000000200ff7812 */ /* 0x040fe400078cc0ff */
[----:B------:R-:W-:Y:S02]  /*33f70*/  LOP3.LUT R0, R0, 0xffffefff, RZ, 0xc0, !PT ;  /* 0xffffefff00007812 */ /* 0x000fe400078ec0ff */
[C---:B------:R-:W-:Y:S01]  /*33f80*/  LOP3.LUT P0, RZ, R3.reuse, 0x40000, RZ, 0xc0, !PT ;  /* 0x0004000003ff7812 */ /* 0x040fe2000780c0ff */
[----:B0-----:R-:W-:Y:S01]  /*33f90*/  IMAD.U32 R8, RZ, RZ, UR8 ;  /* 0x00000008ff087e24 */ /* 0x001fe2000f8e00ff */
[----:B------:R-:W-:Y:S01]  /*33fa0*/  LOP3.LUT R3, R3, 0xfffdffff, RZ, 0xc0, !PT ;  /* 0xfffdffff03037812 */ /* 0x000fe200078ec0ff */
[----:B------:R-:W-:-:S04]  /*33fb0*/  IMAD.U32 R9, RZ, RZ, UR7 ;  /* 0x00000007ff097e24 */ /* 0x000fc8000f8e00ff */
[----:B------:R-:W0:Y:S01]  /*33fc0*/  @!P5 LDC.64 R6, c[0x0][0x5c0] ;  /* 0x00017000ff06db82 */ /* 0x000e220000000a00 */
[----:B------:R-:W-:Y:S01]  /*33fd0*/  @P5 LOP3.LUT R0, R0, 0x1000, RZ, 0xfc, !PT ;  /* 0x0000100000005812 */ /* 0x000fe200078efcff */
[----:B------:R1:W-:Y:S03]  /*33fe0*/  @!P6 STG.E.U8 desc[UR46][R16.64+0x8], R234 ;  /* 0x000008ea1000e986 */ /* 0x0003e6000c10112e */
[----:B------:R-:W-:Y:S01]  /*33ff0*/  LOP3.LUT R0, R0, 0xfffff7ff, RZ, 0xc0, !PT ;  /* 0xfffff7ff00007812 */ /* 0x000fe200078ec0ff */
[----:B------:R2:W-:Y:S01]  /*34000*/  @!P0 STG.E.U8 desc[UR46][R10.64+0x9], R235 ;  /* 0x000009eb0a008986 */ /* 0x0005e2000c10112e */
[----:B-1----:R-:W-:Y:S02]  /*34010*/  IMAD.U32 R16, RZ, RZ, UR7 ;  /* 0x00000007ff107e24 */ /* 0x002fe4000f8e00ff */
[----:B--2---:R-:W-:Y:S01]  /*34020*/  IMAD.U32 R10, RZ, RZ, UR8 ;  /* 0x00000008ff0a7e24 */ /* 0x004fe2000f8e00ff */
        /* <DEDUP_REMOVED lines=26> */
[----:B------:R-:W1:Y:S01]  /*341d0*/  @!P3 LDC.64 R8, c[0x0][0x5c0] ;  /* 0x00017000ff08bb82 */ /* 0x000e620000000a00 */
[----:B------:R-:W-:-:S04]  /*341e0*/  @!P3 IADD3 R10, P5, P6, R10, UR6, R24 ;  /* 0x000000060a0abc10 */ /* 0x000fc8000febe018 */
[----:B------:R-:W-:-:S03]  /*341f0*/  @!P3 IADD3.X R16, R16, UR5, R30, P5, P6 ;  /* 0x000000051010bc10 */ /* 0x000fc6000afec41e */
        /* <DEDUP_REMOVED lines=9> */
[C---:B------:R-:W-:Y:S02]  /*34290*/  LOP3.LUT P0, RZ, R3.reuse, 0x20000, RZ, 0xc0, !PT ;  /* 0x0002000003ff7812 */ /* 0x040fe4000780c0ff */
[----:B------:R-:W-:-:S04]  /*342a0*/  LOP3.LUT R3, R3, 0xfffffeff, RZ, 0xc0, !PT ;  /* 0xfffffeff03037812 */ /* 0x000fc800078ec0ff */
[----:B------:R-:W-:Y:S01]  /*342b0*/  @P1 LOP3.LUT R3, R3, 0x100, RZ, 0xfc, !PT ;  /* 0x0000010003031812 */ /* 0x000fe200078efcff */
[----:B------:R-:W0:Y:S01]  /*342c0*/  @!P5 LDC.64 R6, c[0x0][0x5c0] ;  /* 0x00017000ff06db82 */ /* 0x000e220000000a00 */
[----:B------:R-:W-:Y:S01]  /*342d0*/  @P5 LOP3.LUT R0, R0, 0x100, RZ, 0xfc, !PT ;  /* 0x0000010000005812 */ /* 0x000fe200078efcff */
[----:B------:R-:W-:Y:S01]  /*342e0*/  IMAD.U32 R23, RZ, RZ, UR8 ;  /* 0x00000008ff177e24 */ /* 0x000fe2000f8e00ff */
[----:B------:R-:W-:Y:S02]  /*342f0*/  LOP3.LUT R3, R3, 0xfffffdff, RZ, 0xc0, !PT ;  /* 0xfffffdff03037812 */ /* 0x000fe400078ec0ff */
[----:B------:R-:W-:Y:S02]  /*34300*/  LOP3.LUT R0, R0, 0xffffff7f, RZ, 0xc0, !PT ;  /* 0xffffff7f00007812 */ /* 0x000fe400078ec0ff */
[----:B0-----:R-:W-:-:S04]  /*34310*/  @!P5 IADD3 R8, P3, P4, R24, UR10, R6 ;  /* 0x0000000a1808dc10 */ /* 0x001fc8000fc7e006 */
[----:B------:R-:W-:Y:S02]  /*34320*/  @!P5 IADD3.X R9, R30, UR9, R7, P3, P4 ;  /* 0x000000091e09dc10 */ /* 0x000fe40009fe8407 */
[----:B------:R-:W-:-:S13]  /*34330*/  ISETP.LT.OR P3, PT, R29, 0x1a, !P1 ;  /* 0x0000001a1d00780c */ /* 0x000fda0004f61670 */
[----:B------:R-:W-:-:S04]  /*34340*/  @P3 LOP3.LUT R0, R0, 0x80, RZ, 0xfc, !PT ;  /* 0x0000008000003812 */ /* 0x000fc800078efcff */
[----:B------:R-:W-:-:S13]  /*34350*/  LOP3.LUT P1, RZ, R0, 0x80, RZ, 0xc0, !PT ;  /* 0x0000008000ff7812 */ /* 0x000fda000782c0ff */
[----:B------:R-:W0:Y:S01]  /*34360*/  @!P1 LDC.64 R6, c[0x0][0x5c0] ;  /* 0x00017000ff069b82 */ /* 0x000e220000000a00 */
[----:B------:R-:W-:Y:S02]  /*34370*/  @P1 LOP3.LUT R3, R3, 0x200, RZ, 0xfc, !PT ;  /* 0x0000020003031812 */ /* 0x000fe400078efcff */
[----:B0-----:R-:W-:Y:S01]  /*34380*/  @!P1 IADD3 R16, P3, P4, R24, UR10, R6 ;  /* 0x0000000a18109c10 */ /* 0x001fe2000fc7e006 */
[----:B------:R-:W-:-:S03]  /*34390*/  FMUL R6, R42, UR39 ;  /* 0x000000272a067c20 */ /* 0x000fc60008400000 */
[----:B------:R-:W-:Y:S02]  /*343a0*/  @!P1 IADD3.X R17, R30, UR9, R7, P3, P4 ;  /* 0x000000091e119c10 */ /* 0x000fe40009fe8407 */
[----:B------:R-:W-:Y:S02]  /*343b0*/  F2FP.SATFINITE.E4M3.F32.PACK_AB_MERGE_C R6, RZ, R6, RZ ;  /* 0x00000006ff06723e */ /* 0x000fe400048070ff */
[----:B------:R-:W-:-:S03]  /*343c0*/  ISETP.LT.OR P4, PT, R29, 0x11, !P2 ;  /* 0x000000111d00780c */ /* 0x000fc60005781670 */
[----:B------:R0:W-:Y:S10]  /*343d0*/  @!P6 STG.E.U8 desc[UR46][R38.64+0x10], R6 ;  /* 0x000010062600e986 */ /* 0x0001f4000c10112e */
[----:B------:R-:W-:Y:S01]  /*343e0*/  @!P4 IADD3 R22, P3, P5, R22, UR6, R24 ;  /* 0x000000061616cc10 */ /* 0x000fe2000fd7e018 */
[----:B0-----:R-:W-:-:S02]  /*343f0*/  FMUL R6, R40, UR39 ;  /* 0x0000002728067c20 */ /* 0x001fc40008400000 */
[----:B------:R-:W2:Y:S01]  /*34400*/  LDL.LU R40, [R1+0x1cc] ;  /* 0x0001cc0001287983 */ /* 0x000ea20000300800 */
[----:B------:R-:W-:-:S03]  /*34410*/  @!P4 IADD3.X R31, R31, UR5, R30, P3, P5 ;  /* 0x000000051f1fcc10 */ /* 0x000fc60009fea41e */
[----:B------:R-:W3:Y:S01]  /*34420*/  LDL.LU R43, [R1+0x1d0] ;  /* 0x0001d000012b7983 */ /* 0x000ee20000300800 */
[----:B------:R-:W-:-:S03]  /*34430*/  F2FP.SATFINITE.E4M3.F32.PACK_AB_MERGE_C R6, RZ, R6, RZ ;  /* 0x00000006ff06723e */ /* 0x000fc600048070ff */
[----:B------:R-:W3:Y:S04]  /*34440*/  LDL.LU R42, [R1+0x1d4] ;  /* 0x0001d400012a7983 */ /* 0x000ee80000300800 */
[----:B------:R0:W-:Y:S01]  /*34450*/  @!P0 STG.E.U8 desc[UR46][R32.64+0x11], R6 ;  /* 0x0000110620008986 */ /* 0x0001e2000c10112e */
[----:B------:R-:W-:-:S03]  /*34460*/  ISETP.LT.OR P3, PT, R29, 0x12, !P2 ;  /* 0x000000121d00780c */ /* 0x000fc60005761670 */
[----:B------:R-:W3:Y:S01]  /*34470*/  LDL.LU R44, [R1+0x1d8] ;  /* 0x0001d800012c7983 */ /* 0x000ee20000300800 */
[----:B0-----:R-:W0:Y:S01]  /*34480*/  @!P4 LDC.64 R6, c[0x0][0x5c0] ;  /* 0x00017000ff06cb82 */ /* 0x001e220000000a00 */
[----:B------:R-:W-:-:S08]  /*34490*/  IMAD.U32 R32, RZ, RZ, UR7 ;  /* 0x00000007ff207e24 */ /* 0x000fd0000f8e00ff */
[----:B------:R-:W-:-:S04]  /*344a0*/  @!P3 IADD3 R23, P5, P6, R23, UR6, R24 ;  /* 0x000000061717bc10 */ /* 0x000fc8000febe018 */
[----:B------:R-:W-:Y:S02]  /*344b0*/  @!P3 IADD3.X R32, R32, UR5, R30, P5, P6 ;  /* 0x000000052020bc10 */ /* 0x000fe4000afec41e */
[----:B------:R-:W-:Y:S01]  /*344c0*/  ISETP.LT.OR P6, PT, R29, 0x19, !P2 ;  /* 0x000000191d00780c */ /* 0x000fe200057c1670 */
[----:B------:R-:W-:Y:S01]  /*344d0*/  IMAD.U32 R33, RZ, RZ, UR8 ;  /* 0x00000008ff217e24 */ /* 0x000fe2000f8e00ff */
[----:B0-----:R-:W-:Y:S01]  /*344e0*/  @!P4 IADD3 R6, P5, R22, R6, RZ ;  /* 0x000000061606c210 */ /* 0x001fe20007fbe0ff */
[----:B----4-:R-:W-:-:S04]  /*344f0*/  FMUL R22, R41, UR39 ;  /* 0x0000002729167c20 */ /* 0x010fc80008400000 */
[----:B------:R-:W-:Y:S01]  /*34500*/  @!P4 IMAD.X R7, R31, 0x1, R7, P5 ;  /* 0x000000011f07c824 */ /* 0x000fe200028e0607 */
[----:B------:R-:W-:-:S05]  /*34510*/  F2FP.SATFINITE.E4M3.F32.PACK_AB_MERGE_C R22, RZ, R22, RZ ;  /* 0x00000016ff16723e */ /* 0x000fca00048070ff */
[----:B------:R0:W-:Y:S01]  /*34520*/  @!P4 STG.E.U8 desc[UR46][R6.64+0x10], R22 ;  /* 0x000010160600c986 */ /* 0x0001e2000c10112e */
[----:B------:R-:W-:Y:S01]  /*34530*/  IMAD.U32 R39, RZ, RZ, UR7 ;  /* 0x00000007ff277e24 */ /* 0x000fe2000f8e00ff */
[----:B------:R-:W-:Y:S01]  /*34540*/  @!P6 IADD3 R33, P0, P5, R33, UR6, R24 ;  /* 0x000000062121ec10 */ /* 0x000fe2000fd1e018 */
[----:B0-----:R-:W0:Y:S03]  /*34550*/  @!P3 LDC.64 R6, c[0x0][0x5c0] ;  /* 0x00017000ff06bb82 */ /* 0x001e260000000a00 */
[----:B------:R-:W-:Y:S02]  /*34560*/  @!P6 IADD3.X R39, R39, UR5, R30, P0, P5 ;  /* 0x000000052727ec10 */ /* 0x000fe400087ea41e */
[----:B------:R-:W-:Y:S01]  /*34570*/  ISETP.LT.OR P5, PT, R29, 0x1a, !P2 ;  /* 0x0000001a1d00780c */ /* 0x000fe200057a1670 */
[----:B------:R-:W-:Y:S01]  /*34580*/  IMAD.U32 R22, RZ, RZ, UR8 ;  /* 0x00000008ff167e24 */ /* 0x000fe2000f8e00ff */
[----:B------:R-:W-:-:S04]  /*34590*/  LOP3.LUT R3, R3, 0xfffffbff, RZ, 0xc0, !PT ;  /* 0xfffffbff03037812 */ /* 0x000fc800078ec0ff */
[----:B------:R-:W-:Y:S02]  /*345a0*/  @P2 LOP3.LUT R3, R3, 0x400, RZ, 0xfc, !PT ;  /* 0x0000040003032812 */ /* 0x000fe400078efcff */
[----:B0-----:R-:W-:-:S05]  /*345b0*/  @!P3 IADD3 R6, P0, R23, R6, RZ ;  /* 0x000000061706b210 */ /* 0x001fca0007f1e0ff */
[----:B------:R-:W-:Y:S01]  /*345c0*/  @!P5 IADD3 R23, P2, P4, R22, UR6, R24 ;  /* 0x000000061617dc10 */ /* 0x000fe2000fc5e018 */
[----:B------:R-:W-:Y:S02]  /*345d0*/  @!P3 IMAD.X R7, R32, 0x1, R7, P0 ;  /* 0x000000012007b824 */ /* 0x000fe400000e0607 */
[----:B------:R-:W-:Y:S02]  /*345e0*/  IMAD.U32 R38, RZ, RZ, UR7 ;  /* 0x00000007ff267e24 */ /* 0x000fe4000f8e00ff */
[----:B--2---:R-:W-:-:S05]  /*345f0*/  FMUL R22, R40, UR39 ;  /* 0x0000002728167c20 */ /* 0x004fca0008400000 */
[----:B------:R-:W-:-:S05]  /*34600*/  F2FP.SATFINITE.E4M3.F32.PACK_AB_MERGE_C R22, RZ, R22, RZ ;  /* 0x00000016ff16723e */ /* 0x000fca00048070ff */
[----:B------:R3:W-:Y:S02]  /*34610*/  @!P3 STG.E.U8 desc[UR46][R6.64+0x11], R22 ;  /* 0x000011160600b986 */ /* 0x0007e4000c10112e */
[----:B---3--:R-:W-:Y:S02]  /*34620*/  FMUL R6, R43, UR39 ;  /* 0x000000272b067c20 */ /* 0x008fe40008400000 */
[----:B------:R-:W2:Y:S04]  /*34630*/  LDL.LU R43, [R1+0x1dc] ;  /* 0x0001dc00012b7983 */ /* 0x000ea80000300800 */
[----:B------:R-:W3:Y:S04]  /*34640*/  LDL.LU R47, [R1+0x1e0] ;  /* 0x0001e000012f7983 */ /* 0x000ee80000300800 */
[----:B------:R-:W4:Y:S04]  /*34650*/  LDL.LU R46, [R1+0x1e4] ;  /* 0x0001e400012e7983 */ /* 0x000f280000300800 */
[----:B------:R-:W4:Y:S01]  /*34660*/  LDL.LU R45, [R1+0x1e8] ;  /* 0x0001e800012d7983 */ /* 0x000f220000300800 */
[----:B------:R-:W-:-:S02]  /*34670*/  ISETP.GE.AND P3, PT, R28, 0x109, PT ;  /* 0x000001091c00780c */ /* 0x000fc40003f66270 */
[----:B------:R-:W-:Y:S01]  /*34680*/  @!P5 IADD3.X R38, R38, UR5, R30, P2, P4 ;  /* 0x000000052626dc10 */ /* 0x000fe200097e841e */
[----:B------:R-:W-:Y:S01]  /*34690*/  IMAD.U32 R31, RZ, RZ, UR8 ;  /* 0x00000008ff1f7e24 */ /* 0x000fe2000f8e00ff */
[----:B------:R-:W-:Y:S01]  /*346a0*/  ISETP.LT.OR P2, PT, R29, 0x1, !P3 ;  /* 0x000000011d00780c */ /* 0x000fe20005f41670 */
[----:B------:R-:W-:Y:S01]  /*346b0*/  IMAD.U32 R32, RZ, RZ, UR7 ;  /* 0x00000007ff207e24 */ /* 0x000fe2000f8e00ff */
[----:B------:R-:W-:Y:S01]  /*346c0*/  LOP3.LUT P1, RZ, R0, 0x10, RZ, 0xc0, !PT ;  /* 0x0000001000ff7812 */ /* 0x000fe2000782c0ff */
[----:B------:R-:W-:Y:S02]  /*346d0*/  IMAD.U32 R40, RZ, RZ, UR8 ;  /* 0x00000008ff287e24 */ /* 0x000fe4000f8e00ff */
[----:B------:R-:W-:Y:S01]  /*346e0*/  IMAD.U32 R41, RZ, RZ, UR7 ;  /* 0x00000007ff297e24 */ /* 0x000fe2000f8e00ff */
[----:B------:R-:W-:Y:S01]  /*346f0*/  F2FP.SATFINITE.E4M3.F32.PACK_AB_MERGE_C R6, RZ, R6, RZ ;  /* 0x00000006ff06723e */ /* 0x000fe200048070ff */
[----:B------:R-:W4:Y:S01]  /*34700*/  LDL.LU R49, [R1+0x1ec] ;  /* 0x0001ec0001317983 */ /* 0x000f220000300800 */
[----:B------:R-:W-:-:S03]  /*34710*/  FMUL R22, R44, UR39 ;  /* 0x000000272c167c20 */ /* 0x000fc60008400000 */
[----:B------:R-:W4:Y:S02]  /*34720*/  LDL.LU R48, [R1+0x1f0] ;  /* 0x0001f00001307983 */ /* 0x000f240000300800 */
[----:B------:R-:W-:-:S04]  /*34730*/  @!P2 IADD3 R31, P0, P4, R31, UR10, R24 ;  /* 0x0000000a1f1fac10 */ /* 0x000fc8000fc1e018 */
[----:B------:R-:W-:Y:S02]  /*34740*/  @!P2 IADD3.X R32, R32, UR9, R30, P0, P4 ;  /* 0x000000092020ac10 */ /* 0x000fe400087e841e */
[----:B------:R-:W-:Y:S01]  /*34750*/  ISETP.LT.OR P0, PT, R29, 0x2, !P3 ;  /* 0x000000021d00780c */ /* 0x000fe20005f01670 */
[----:B------:R0:W-:-:S12]  /*34760*/  @!P1 STG.E.U8 desc[UR46][R36.64+0x18], R6 ;  /* 0x0000180624009986 */ /* 0x0001d8000c10112e */
[----:B------:R-:W-:-:S04]  /*34770*/  @!P0 IADD3 R40, P2, P4, R40, UR10, R24 ;  /* 0x0000000a28288c10 */ /* 0x000fc8000fc5e018 */
[----:B------:R-:W-:Y:S02]  /*34780*/  @!P0 IADD3.X R41, R41, UR9, R30, P2, P4 ;  /* 0x0000000929298c10 */ /* 0x000fe400097e841e */
[----:B------:R-:W-:Y:S01]  /*34790*/  LOP3.LUT P0, RZ, R3, 0x10000, RZ, 0xc0, !PT ;  /* 0x0001000003ff7812 */ /* 0x000fe2000780c0ff */
[----:B0-----:R-:W-:Y:S01]  /*347a0*/  FMUL R6, R42, UR39 ;  /* 0x000000272a067c20 */ /* 0x001fe20008400000 */
[----:B------:R-:W-:Y:S01]  /*347b0*/  ISETP.LT.OR P2, PT, R29, 0x9, !P3 ;  /* 0x000000091d00780c */ /* 0x000fe20005f41670 */
[----:B------:R-:W-:-:S03]  /*347c0*/  IMAD.U32 R36, RZ, RZ, UR8 ;  /* 0x00000008ff247e24 */ /* 0x000fc6000f8e00ff */
[----:B------:R-:W-:Y:S01]  /*347d0*/  F2FP.SATFINITE.E4M3.F32.PACK_AB_MERGE_C R6, RZ, R6, RZ ;  /* 0x00000006ff06723e */ /* 0x000fe200048070ff */
[----:B------:R-:W-:-:S06]  /*347e0*/  IMAD.U32 R37, RZ, RZ, UR7 ;  /* 0x00000007ff257e24 */ /* 0x000fcc000f8e00ff */
[----:B------:R0:W-:Y:S02]  /*347f0*/  @!P0 STG.E.U8 desc[UR46][R26.64+0x19], R6 ;  /* 0x000019061a008986 */ /* 0x0001e4000c10112e */
[----:B------:R-:W-:-:S04]  /*34800*/  @!P2 IADD3 R36, P1, P4, R36, UR10, R24 ;  /* 0x0000000a2424ac10 */ /* 0x000fc8000fc3e018 */
[----:B------:R-:W-:Y:S01]  /*34810*/  @!P2 IADD3.X R37, R37, UR9, R30, P1, P4 ;  /* 0x000000092525ac10 */ /* 0x000fe20008fe841e */
[----:B0-----:R-:W0:Y:S01]  /*34820*/  @!P6 LDC.64 R6, c[0x0][0x5c0] ;  /* 0x00017000ff06eb82 */ /* 0x001e220000000a00 */
[----:B------:R-:W-:Y:S01]  /*34830*/  ISETP.LT.OR P1, PT, R29, 0xa, !P3 ;  /* 0x0000000a1d00780c */ /* 0x000fe20005f21670 */
[----:B------:R-:W-:Y:S02]  /*34840*/  IMAD.U32 R26, RZ, RZ, UR8 ;  /* 0x00000008ff1a7e24 */ /* 0x000fe4000f8e00ff */
[----:B------:R-:W-:-:S10]  /*34850*/  IMAD.U32 R27, RZ, RZ, UR7 ;  /* 0x00000007ff1b7e24 */ /* 0x000fd4000f8e00ff */
[----:B------:R-:W-:-:S04]  /*34860*/  @!P1 IADD3 R26, P0, P4, R26, UR10, R24 ;  /* 0x0000000a1a1a9c10 */ /* 0x000fc8000fc1e018 */
[----:B------:R-:W-:Y:S02]  /*34870*/  @!P1 IADD3.X R27, R27, UR9, R30, P0, P4 ;  /* 0x000000091b1b9c10 */ /* 0x000fe400087e841e */
[----:B0-----:R-:W-:Y:S02]  /*34880*/  @!P6 IADD3 R6, P4, R33, R6, RZ ;  /* 0x000000062106e210 */ /* 0x001fe40007f9e0ff */
[----:B------:R-:W-:-:S03]  /*34890*/  F2FP.SATFINITE.E4M3.F32.PACK_AB_MERGE_C R22, RZ, R22, RZ ;  /* 0x00000016ff16723e */ /* 0x000fc600048070ff */
[----:B------:R-:W-:Y:S01]  /*348a0*/  @!P6 IMAD.X R7, R39, 0x1, R7, P4 ;  /* 0x000000012707e824 */ /* 0x000fe200020e0607 */
[----:B------:R-:W-:-:S04]  /*348b0*/  LOP3.LUT P2, RZ, R0, 0x4000, RZ, 0xc0, !PT ;  /* 0x0000400000ff7812 */ /* 0x000fc8000784c0ff */
[----:B------:R0:W-:Y:S01]  /*348c0*/  @!P6 STG.E.U8 desc[UR46][R6.64+0x18], R22 ;  /* 0x000018160600e986 */ /* 0x0001e2000c10112e */
[----:B------:R-:W-:Y:S01]  /*348d0*/  ISETP.LT.OR P4, PT, R29, 0x11, !P3 ;  /* 0x000000111d00780c */ /* 0x000fe20005f81670 */
[----:B0-----:R-:W0:Y:S01]  /*348e0*/  @!P5 LDC.64 R6, c[0x0][0x5c0] ;  /* 0x00017000ff06db82 */ /* 0x001e220000000a00 */
[----:B------:R-:W-:Y:S02]  /*348f0*/  LOP3.LUT R3, R3, 0xffff7fff, RZ, 0xc0, !PT ;  /* 0xffff7fff03037812 */ /* 0x000fe400078ec0ff */
[----:B------:R-:W-:Y:S01]  /*34900*/  ISETP.LT.OR P6, PT, R29, 0x12, !P3 ;  /* 0x000000121d00780c */ /* 0x000fe20005fc1670 */
[----:B------:R-:W-:-:S03]  /*34910*/  IMAD.U32 R33, RZ, RZ, UR8 ;  /* 0x00000008ff217e24 */ /* 0x000fc6000f8e00ff */
[----:B------:R-:W-:Y:S01]  /*34920*/  @P2 LOP3.LUT R3, R3, 0x8000, RZ, 0xfc, !PT ;  /* 0x0000800003032812 */ /* 0x000fe200078efcff */
[----:B------:R-:W-:Y:S02]  /*34930*/  IMAD.U32 R42, RZ, RZ, UR7 ;  /* 0x00000007ff2a7e24 */ /* 0x000fe4000f8e00ff */
[----:B------:R-:W-:Y:S02]  /*34940*/  IMAD.U32 R22, RZ, RZ, UR8 ;  /* 0x00000008ff167e24 */ /* 0x000fe4000f8e00ff */
[----:B------:R-:W-:Y:S02]  /*34950*/  @!P4 IADD3 R33, P0, P1, R33, UR10, R24 ;  /* 0x0000000a2121cc10 */ /* 0x000fe4000f91e018 */
[----:B------:R-:W-:Y:S02]  /*34960*/  LOP3.LUT R3, R3, 0xfffff7ff, RZ, 0xc0, !PT ;  /* 0xfffff7ff03037812 */ /* 0x000fe400078ec0ff */
[----:B------:R-:W-:Y:S02]  /*34970*/  @!P4 IADD3.X R42, R42, UR9, R30, P0, P1 ;  /* 0x000000092a2acc10 */ /* 0x000fe400087e241e */
[----:B------:R-:W-:-:S02]  /*34980*/  @P4 LOP3.LUT R3, R3, 0x800, RZ, 0xfc, !PT ;  /* 0x0000080003034812 */ /* 0x000fc400078efcff */
[----:B0-----:R-:W-:Y:S02]  /*34990*/  @!P5 IADD3 R6, P0, R23, R6, RZ ;  /* 0x000000061706d210 */ /* 0x001fe40007f1e0ff */
[----:B------:R-:W-:-:S03]  /*349a0*/  @!P6 IADD3 R23, P4, P2, R22, UR10, R24 ;  /* 0x0000000a1617ec10 */ /* 0x000fc6000fa9e018 */
[----:B------:R-:W-:Y:S02]  /*349b0*/  @!P5 IMAD.X R7, R38, 0x1, R7, P0 ;  /* 0x000000012607d824 */ /* 0x000fe400000e0607 */
[----:B------:R-:W-:-:S05]  /*349c0*/  IMAD.U32 R39, RZ, RZ, UR7 ;  /* 0x00000007ff277e24 */ /* 0x000fca000f8e00ff */
[----:B------:R-:W-:Y:S02]  /*349d0*/  @!P6 IADD3.X R39, R39, UR9, R30, P4, P2 ;  /* 0x000000092727ec10 */ /* 0x000fe4000a7e441e */
[----:B------:R-:W-:Y:S02]  /*349e0*/  LOP3.LUT P2, RZ, R3, 0x8000, RZ, 0xc0, !PT ;  /* 0x0000800003ff7812 */ /* 0x000fe4000784c0ff */
[----:B------:R-:W-:Y:S01]  /*349f0*/  LOP3.LUT P1, RZ, R0, 0x2000, RZ, 0xc0, !PT ;  /* 0x0000200000ff7812 */ /* 0x000fe2000782c0ff */
[----:B--2---:R-:W-:-:S05]  /*34a00*/  FMUL R22, R43, UR39 ;  /* 0x000000272b167c20 */ /* 0x004fca0008400000 */
[----:B------:R-:W-:-:S05]  /*34a10*/  F2FP.SATFINITE.E4M3.F32.PACK_AB_MERGE_C R22, RZ, R22, RZ ;  /* 0x00000016ff16723e */ /* 0x000fca00048070ff */
[----:B------:R3:W-:Y:S02]  /*34a20*/  @!P5 STG.E.U8 desc[UR46][R6.64+0x19], R22 ;  /* 0x000019160600d986 */ /* 0x0007e4000c10112e */
[----:B---3--:R-:W-:Y:S02]  /*34a30*/  FMUL R6, R47, UR39 ;  /* 0x000000272f067c20 */ /* 0x008fe40008400000 */
[----:B------:R-:W2:Y:S03]  /*34a40*/  LDL.LU R47, [R1+0x1f4] ;  /* 0x0001f400012f7983 */ /* 0x000ea60000300800 */
[----:B------:R-:W-:-:S05]  /*34a50*/  F2FP.SATFINITE.E4M3.F32.PACK_AB_MERGE_C R6, RZ, R6, RZ ;  /* 0x00000006ff06723e */ /* 0x000fca00048070ff */
[----:B------:R4:W-:Y:S02]  /*34a60*/  @!P2 STG.E.U8 desc[UR46][R34.64], R6 ;  /* 0x000000062200a986 */ /* 0x0009e4000c10112e */
[----:B----4-:R-:W-:Y:S02]  /*34a70*/  FMUL R6, R46, UR39 ;  /* 0x000000272e067c20 */ /* 0x010fe40008400000 */
[----:B------:R-:W3:Y:S04]  /*34a80*/  LDL.LU R46, [R1+0x1f8] ;  /* 0x0001f800012e7983 */ /* 0x000ee80000300800 */
[----:B------:R-:W4:Y:S01]  /*34a90*/  LDL.LU R50, [R1+0x1fc] ;  /* 0x0001fc0001327983 */ /* 0x000f220000300800 */
[----:B------:R-:W-:-:S05]  /*34aa0*/  F2FP.SATFINITE.E4M3.F32.PACK_AB_MERGE_C R6, RZ, R6, RZ ;  /* 0x00000006ff06723e */ /* 0x000fca00048070ff */
[----:B------:R0:W-:Y:S02]  /*34ab0*/  @!P1 STG.E.U8 desc[UR46][R18.64+0x1], R6 ;  /* 0x0000010612009986 */ /* 0x0001e4000c10112e */
[----:B0-----:R-:W-:Y:S02]  /*34ac0*/  FMUL R18, R45, UR39 ;  /* 0x000000272d127c20 */ /* 0x001fe40008400000 */
[----:B------:R-:W4:Y:S01]  /*34ad0*/  LDL.LU R45, [R1+0x200] ;  /* 0x00020000012d7983 */ /* 0x000f220000300800 */
[----:B------:R-:W-:Y:S02]  /*34ae0*/  ISETP.LT.OR P5, PT, R29, 0x19, !P3 ;  /* 0x000000191d00780c */ /* 0x000fe40005fa1670 */
[----:B------:R-:W-:Y:S01]  /*34af0*/  LOP3.LUT R3, R3, 0xffffefff, RZ, 0xc0, !PT ;  /* 0xffffefff03037812 */ /* 0x000fe200078ec0ff */
[----:B------:R-:W-:-:S03]  /*34b00*/  IMAD.U32 R22, RZ, RZ, UR8 ;  /* 0x00000008ff167e24 */ /* 0x000fc6000f8e00ff */
[----:B------:R-:W-:Y:S02]  /*34b10*/  @P6 LOP3.LUT R3, R3, 0x1000, RZ, 0xfc, !PT ;  /* 0x0000100003036812 */ /* 0x000fe400078efcff */
[----:B------:R-:W-:Y:S01]  /*34b20*/  LOP3.LUT P6, RZ, R0, 0x1000, RZ, 0xc0, !PT ;  /* 0x0000100000ff7812 */ /* 0x000fe200078cc0ff */
[----:B------:R-:W-:-:S04]  /*34b30*/  IMAD.U32 R38, RZ, RZ, UR7 ;  /* 0x00000007ff267e24 */ /* 0x000fc8000f8e00ff */
[----:B------:R-:W-:Y:S02]  /*34b40*/  @!P5 IADD3 R22, P0, P4, R22, UR10, R24 ;  /* 0x0000000a1616dc10 */ /* 0x000fe4000fc1e018 */
[----:B------:R-:W-:Y:S02]  /*34b50*/  LOP3.LUT R3, R3, 0xffffdfff, RZ, 0xc0, !PT ;  /* 0xffffdfff03037812 */ /* 0x000fe400078ec0ff */
[----:B------:R-:W-:Y:S02]  /*34b60*/  @!P5 IADD3.X R38, R38, UR9, R30, P0, P4 ;  /* 0x000000092626dc10 */ /* 0x000fe400087e841e */
[----:B------:R-:W-:Y:S02]  /*34b70*/  ISETP.LT.OR P0, PT, R29, 0x1a, !P3 ;  /* 0x0000001a1d00780c */ /* 0x000fe40005f01670 */
[----:B------:R-:W-:Y:S01]  /*34b80*/  @P6 LOP3.LUT R3, R3, 0x2000, RZ, 0xfc, !PT ;  /* 0x0000200003036812 */ /* 0x000fe200078efcff */
[----:B------:R-:W-:-:S03]  /*34b90*/  IMAD.U32 R43, RZ, RZ, UR8 ;  /* 0x00000008ff2b7e24 */ /* 0x000fc6000f8e00ff */
[----:B------:R-:W-:Y:S01]  /*34ba0*/  LOP3.LUT R3, R3, 0xffffbfff, RZ, 0xc0, !PT ;  /* 0xffffbfff03037812 */ /* 0x000fe200078ec0ff */
[----:B------:R-:W-:-:S03]  /*34bb0*/  IMAD.U32 R44, RZ, RZ, UR7 ;  /* 0x00000007ff2c7e24 */ /* 0x000fc6000f8e00ff */
[----:B------:R-:W-:-:S03]  /*34bc0*/  @P5 LOP3.LUT R3, R3, 0x4000, RZ, 0xfc, !PT ;  /* 0x0000400003035812 */ /* 0x000fc600078efcff */
[----:B------:R-:W-:-:S04]  /*34bd0*/  @!P0 IADD3 R43, P6, P5, R43, UR10, R24 ;  /* 0x0000000a2b2b8c10 */ /* 0x000fc8000fdde018 */
[----:B------:R-:W-:Y:S02]  /*34be0*/  @!P0 IADD3.X R44, R44, UR9, R30, P6, P5 ;  /* 0x000000092c2c8c10 */ /* 0x000fe4000b7ea41e */
[----:B------:R-:W-:-:S13]  /*34bf0*/  ISETP.LT.OR P5, PT, R29, 0x1, !P3 ;  /* 0x000000011d00780c */ /* 0x000fda0005fa1670 */
[----:B------:R-:W0:Y:S01]  /*34c00*/  @!P5 LDC.64 R6, c[0x0][0x5c0] ;  /* 0x00017000ff06db82 */ /* 0x000e220000000a00 */
[----:B------:R-:W-:Y:S02]  /*34c10*/  ISETP.LT.OR P6, PT, R29, 0x2, !P3 ;  /* 0x000000021d00780c */ /* 0x000fe40005fc1670 */
[----:B------:R-:W-:Y:S02]  /*34c20*/  F2FP.SATFINITE.E4M3.F32.PACK_AB_MERGE_C R18, RZ, R18, RZ ;  /* 0x00000012ff12723e */ /* 0x000fe400048070ff */
[----:B0-----:R-:W-:-:S05]  /*34c30*/  @!P5 IADD3 R6, P1, R31, R6, RZ ;  /* 0x000000061f06d210 */ /* 0x001fca0007f3e0ff */
[----:B------:R-:W-:-:S05]  /*34c40*/  @!P5 IMAD.X R7, R32, 0x1, R7, P1 ;  /* 0x000000012007d824 */ /* 0x000fca00008e0607 */
[----:B------:R0:W-:Y:S02]  /*34c50*/  @!P5 STG.E.U8 desc[UR46][R6.64], R18 ;  /* 0x000000120600d986 */ /* 0x0001e4000c10112e */
[----:B0-----:R-:W0:Y:S01]  /*34c60*/  @!P6 LDC.64 R6, c[0x0][0x5c0] ;  /* 0x00017000ff06eb82 */ /* 0x001e220000000a00 */
[----:B------:R-:W-:Y:S02]  /*34c70*/  FMUL R18, R49, UR39 ;  /* 0x0000002731127c20 */ /* 0x000fe40008400000 */
[----:B------:R-:W4:Y:S03]  /*34c80*/  LDL.LU R49, [R1+0x204] ;  /* 0x0002040001317983 */ /* 0x000f260000300800 */
[----:B------:R-:W-:Y:S02]  /*34c90*/  F2FP.SATFINITE.E4M3.F32.PACK_AB_MERGE_C R18, RZ, R18, RZ ;  /* 0x00000012ff12723e */ /* 0x000fe400048070ff */
[----:B0-----:R-:W-:-:S05]  /*34ca0*/  @!P6 IADD3 R6, P5, R40, R6, RZ ;  /* 0x000000062806e210 */ /* 0x001fca0007fbe0ff */
[----:B------:R-:W-:-:S05]  /*34cb0*/  @!P6 IMAD.X R7, R41, 0x1, R7, P5 ;  /* 0x000000012907e824 */ /* 0x000fca00028e0607 */
[----:B------:R0:W-:Y:S01]  /*34cc0*/  @!P6 STG.E.U8 desc[UR46][R6.64+0x1], R18 ;  /* 0x000001120600e986 */ /* 0x0001e2000c10112e */
[----:B------:R-:W-:Y:S01]  /*34cd0*/  LOP3.LUT P6, RZ, R3, 0x2000, RZ, 0xc0, !PT ;  /* 0x0000200003ff7812 */ /* 0x000fe200078cc0ff */
[----:B0-----:R-:W-:Y:S02]  /*34ce0*/  FMUL R6, R48, UR39 ;  /* 0x0000002730067c20 */ /* 0x001fe40008400000 */
[----:B------:R-:W4:Y:S03]  /*34cf0*/  LDL.LU R48, [R1+0x208] ;  /* 0x0002080001307983 */ /* 0x000f260000300800 */
[----:B------:R-:W-:Y:S02]  /*34d00*/  F2FP.SATFINITE.E4M3.F32.PACK_AB_MERGE_C R6, RZ, R6, RZ ;  /* 0x00000006ff06723e */ /* 0x000fe400048070ff */
[----:B------:R-:W-:-:S05]  /*34d10*/  LOP3.LUT P4, RZ, R0, 0x800, RZ, 0xc0, !PT ;  /* 0x0000080000ff7812 */ /* 0x000fca000788c0ff */
[----:B------:R2:W-:Y:S01]  /*34d20*/  @!P6 STG.E.U8 desc[UR46][R14.64+0x8], R6 ;  /* 0x000008060e00e986 */ /* 0x0005e2000c10112e */
[----:B------:R-:W-:Y:S01]  /*34d30*/  ISETP.LT.OR P6, PT, R29, 0x9, !P3 ;  /* 0x000000091d00780c */ /* 0x000fe20005fc1670 */
[----:B--2---:R-:W-:Y:S02]  /*34d40*/  FMUL R6, R47, UR39 ;  /* 0x000000272f067c20 */ /* 0x004fe40008400000 */
[----:B------:R-:W2:Y:S03]  /*34d50*/  LDL.LU R47, [R1+0x20c] ;  /* 0x00020c00012f7983 */ /* 0x000ea60000300800 */
[----:B------:R-:W-:-:S05]  /*34d60*/  F2FP.SATFINITE.E4M3.F32.PACK_AB_MERGE_C R6, RZ, R6, RZ ;  /* 0x00000006ff06723e */ /* 0x000fca00048070ff */
[----:B------:R0:W-:Y:S02]  /*34d70*/  @!P4 STG.E.U8 desc[UR46][R12.64+0x9], R6 ;  /* 0x000009060c00c986 */ /* 0x0001e4000c10112e */
[----:B0-----:R-:W0:Y:S01]  /*34d80*/  @!P6 LDC.64 R6, c[0x0][0x5c0] ;  /* 0x00017000ff06eb82 */ /* 0x001e220000000a00 */
[----:B---3--:R-:W-:Y:S02]  /*34d90*/  FMUL R12, R46, UR39 ;  /* 0x000000272e0c7c20 */ /* 0x008fe40008400000 */
[----:B------:R-:W3:Y:S03]  /*34da0*/  LDL.LU R46, [R1+0x210] ;  /* 0x00021000012e7983 */ /* 0x000ee60000300800 */
[----:B------:R-:W-:Y:S02]  /*34db0*/  F2FP.SATFINITE.E4M3.F32.PACK_AB_MERGE_C R12, RZ, R12, RZ ;  /* 0x0000000cff0c723e */ /* 0x000fe400048070ff */
[----:B0-----:R-:W-:-:S05]  /*34dc0*/  @!P6 IADD3 R6, P4, R36, R6, RZ ;  /* 0x000000062406e210 */ /* 0x001fca0007f9e0ff */
[----:B------:R-:W-:Y:S01]  /*34dd0*/  @!P6 IMAD.X R7, R37, 0x1, R7, P4 ;  /* 0x000000012507e824 */ /* 0x000fe200020e0607 */
[----:B------:R-:W-:-:S04]  /*34de0*/  ISETP.LT.OR P4, PT, R29, 0xa, !P3 ;  /* 0x0000000a1d00780c */ /* 0x000fc80005f81670 */
[----:B------:R0:W-:Y:S09]  /*34df0*/  @!P6 STG.E.U8 desc[UR46][R6.64+0x8], R12 ;  /* 0x0000080c0600e986 */ /* 0x0001f2000c10112e */
[----:B0-----:R-:W0:Y:S01]  /*34e00*/  @!P4 LDC.64 R6, c[0x0][0x5c0] ;  /* 0x00017000ff06cb82 */ /* 0x001e220000000a00 */
[----:B----4-:R-:W-:-:S05]  /*34e10*/  FMUL R12, R50, UR39 ;  /* 0x00000027320c7c20 */ /* 0x010fca0008400000 */
[----:B------:R-:W-:Y:S02]  /*34e20*/  F2FP.SATFINITE.E4M3.F32.PACK_AB_MERGE_C R12, RZ, R12, RZ ;  /* 0x0000000cff0c723e */ /* 0x000fe400048070ff */
[----:B0-----:R-:W-:-:S05]  /*34e30*/  @!P4 IADD3 R6, P6, R26, R6, RZ ;  /* 0x000000061a06c210 */ /* 0x001fca0007fde0ff */
[----:B------:R-:W-:-:S05]  /*34e40*/  @!P4 IMAD.X R7, R27, 0x1, R7, P6 ;  /* 0x000000011b07c824 */ /* 0x000fca00030e0607 */
[----:B------:R0:W-:Y:S02]  /*34e50*/  @!P4 STG.E.U8 desc[UR46][R6.64+0x9], R12 ;  /* 0x0000090c0600c986 */ /* 0x0001e4000c10112e */
[----:B0-----:R-:W-:Y:S02]  /*34e60*/  FMUL R6, R45, UR39 ;  /* 0x000000272d067c20 */ /* 0x001fe40008400000 */
[----:B------:R-:W4:Y:S01]  /*34e70*/  LDL.LU R45, [R1+0x214] ;  /* 0x00021400012d7983 */ /* 0x000f220000300800 */
[C---:B------:R-:W-:Y:S02]  /*34e80*/  LOP3.LUT P2, RZ, R0.reuse, 0x400, RZ, 0xc0, !PT ;  /* 0x0000040000ff7812 */ /* 0x040fe4000784c0ff */
[----:B------:R-:W-:Y:S01]  /*34e90*/  F2FP.SATFINITE.E4M3.F32.PACK_AB_MERGE_C R6, RZ, R6, RZ ;  /* 0x00000006ff06723e */ /* 0x000fe200048070ff */
[----:B------:R-:W4:Y:S01]  /*34ea0*/  LDL.LU R50, [R1+0x218] ;  /* 0x0002180001327983 */ /* 0x000f220000300800 */
[----:B------:R-:W-:Y:S02]  /*34eb0*/  LOP3.LUT P1, RZ, R0, 0x200, RZ, 0xc0, !PT ;  /* 0x0000020000ff7812 */ /* 0x000fe4000782c0ff */
[----:B------:R-:W-:-:S07]  /*34ec0*/  LOP3.LUT P4, RZ, R3, 0x800, RZ, 0xc0, !PT ;  /* 0x0000080003ff7812 */ /* 0x000fce000788c0ff */
[----:B------:R0:W-:Y:S02]  /*34ed0*/  @!P2 STG.E.U8 desc[UR46][R20.64+0x10], R6 ;  /* 0x000010061400a986 */ /* 0x0001e4000c10112e */
[----:B0-----:R-:W-:Y:S01]  /*34ee0*/  FMUL R6, R49, UR39 ;  /* 0x0000002731067c20 */ /* 0x001fe20008400000 */
[----:B------:R-:W-:Y:S01]  /*34ef0*/  LOP3.LUT P6, RZ, R3, 0x1000, RZ, 0xc0, !PT ;  /* 0x0000100003ff7812 */ /* 0x000fe200078cc0ff */
[----:B------:R-:W4:Y:S03]  /*34f00*/  LDL.LU R49, [R1+0x21c] ;  /* 0x00021c0001317983 */ /* 0x000f260000300800 */
[----:B------:R-:W-:-:S05]  /*34f10*/  F2FP.SATFINITE.E4M3.F32.PACK_AB_MERGE_C R6, RZ, R6, RZ ;  /* 0x00000006ff06723e */ /* 0x000fca00048070ff */
[----:B------:R0:W-:Y:S02]  /*34f20*/  @!P1 STG.E.U8 desc[UR46][R10.64+0x11], R6 ;  /* 0x000011060a009986 */ /* 0x0001e4000c10112e */
[----:B0-----:R-:W0:Y:S01]  /*34f30*/  @!P4 LDC.64 R6, c[0x0][0x5c0] ;  /* 0x00017000ff06cb82 */ /* 0x001e220000000a00 */
[----:B------:R-:W-:Y:S01]  /*34f40*/  FMUL R10, R48, UR39 ;  /* 0x00000027300a7c20 */ /* 0x000fe20008400000 */
[----:B0-----:R-:W-:Y:S01]  /*34f50*/  @!P4 IADD3 R6, P1, R33, R6, RZ ;  /* 0x000000062106c210 */ /* 0x001fe20007f3e0ff */
[----:B------:R-:W4:Y:S03]  /*34f60*/  LDL.LU R48, [R1+0x220] ;  /* 0x0002200001307983 */ /* 0x000f260000300800 */
[----:B------:R-:W-:Y:S01]  /*34f70*/  F2FP.SATFINITE.E4M3.F32.PACK_AB_MERGE_C R10, RZ, R10, RZ ;  /* 0x0000000aff0a723e */ /* 0x000fe200048070ff */
[----:B------:R-:W-:-:S05]  /*34f80*/  @!P4 IMAD.X R7, R42, 0x1, R7, P1 ;  /* 0x000000012a07c824 */ /* 0x000fca00008e0607 */
[----:B------:R0:W-:Y:S02]  /*34f90*/  @!P4 STG.E.U8 desc[UR46][R6.64+0x10], R10 ;  /* 0x0000100a0600c986 */ /* 0x0001e4000c10112e */
[----:B0-----:R-:W0:Y:S01]  /*34fa0*/  @!P6 LDC.64 R6, c[0x0][0x5c0] ;  /* 0x00017000ff06eb82 */ /* 0x001e220000000a00 */
[----:B------:R-:W-:Y:S02]  /*34fb0*/  LOP3.LUT P5, RZ, R3, 0x4000, RZ, 0xc0, !PT ;  /* 0x0000400003ff7812 */ /* 0x000fe400078ac0ff */
[----:B0-----:R-:W-:-:S05]  /*34fc0*/  @!P6 IADD3 R6, P4, R23, R6, RZ ;  /* 0x000000061706e210 */ /* 0x001fca0007f9e0ff */
[----:B------:R-:W-:Y:S01]  /*34fd0*/  @!P6 IMAD.X R7, R39, 0x1, R7, P4 ;  /* 0x000000012707e824 */ /* 0x000fe200020e0607 */
[----:B------:R-:W-:Y:S01]  /*34fe0*/  LOP3.LUT P4, RZ, R0, 0x100, RZ, 0xc0, !PT ;  /* 0x0000010000ff7812 */ /* 0x000fe2000788c0ff */
[----:B--2---:R-:W-:Y:S02]  /*34ff0*/  FMUL R10, R47, UR39 ;  /* 0x000000272f0a7c20 */ /* 0x004fe40008400000 */
[----:B------:R-:W2:Y:S03]  /*35000*/  LDL.LU R47, [R1+0x224] ;  /* 0x00022400012f7983 */ /* 0x000ea60000300800 */
[----:B------:R-:W-:-:S05]  /*35010*/  F2FP.SATFINITE.E4M3.F32.PACK_AB_MERGE_C R10, RZ, R10, RZ ;  /* 0x0000000aff0a723e */ /* 0x000fca00048070ff */
[----:B------:R3:W-:Y:S02]  /*35020*/  @!P6 STG.E.U8 desc[UR46][R6.64+0x11], R10 ;  /* 0x0000110a0600e986 */ /* 0x0007e4000c10112e */
[----:B---3--:R-:W-:Y:S02]  /*35030*/  FMUL R6, R46, UR39 ;  /* 0x000000272e067c20 */ /* 0x008fe40008400000 */
[----:B------:R-:W3:Y:S03]  /*35040*/  LDL.LU R46, [R1+0x228] ;  /* 0x00022800012e7983 */ /* 0x000ee60000300800 */
[----:B------:R-:W-:-:S05]  /*35050*/  F2FP.SATFINITE.E4M3.F32.PACK_AB_MERGE_C R6, RZ, R6, RZ ;  /* 0x00000006ff06723e */ /* 0x000fca00048070ff */
[----:B------:R0:W-:Y:S02]  /*35060*/  @!P4 STG.E.U8 desc[UR46][R8.64+0x18], R6 ;  /* 0x000018060800c986 */ /* 0x0001e4000c10112e */
[----:B0-----:R-:W0:Y:S02]  /*35070*/  @!P5 LDC.64 R6, c[0x0][0x5c0] ;  /* 0x00017000ff06db82 */ /* 0x001e240000000a00 */
[----:B0-----:R-:W-:-:S05]  /*35080*/  @!P5 IADD3 R12, P4, R22, R6, RZ ;  /* 0x00000006160cd210 */ /* 0x001fca0007f9e0ff */
[----:B------:R-:W-:Y:S02]  /*35090*/  @!P5 IMAD.X R13, R38, 0x1, R7, P4 ;  /* 0x00000001260dd824 */ /* 0x000fe400020e0607 */
[----:B------:R-:W0:Y:S02]  /*350a0*/  @!P0 LDC.64 R6, c[0x0][0x5c0] ;  /* 0x00017000ff068b82 */ /* 0x000e240000000a00 */
[----:B0-----:R-:W-:Y:S01]  /*350b0*/  @!P0 IADD3 R14, P4, R43, R6, RZ ;  /* 0x000000062b0e8210 */ /* 0x001fe20007f9e0ff */
[----:B----4-:R-:W-:Y:S02]  /*350c0*/  FMUL R6, R45, UR39 ;  /* 0x000000272d067c20 */ /* 0x010fe40008400000 */
[----:B------:R-:W4:Y:S02]  /*350d0*/  LDL.LU R45, [R1+0x22c] ;  /* 0x00022c00012d7983 */ /* 0x000f240000300800 */
[----:B------:R-:W-:Y:S01]  /*350e0*/  @!P0 IMAD.X R15, R44, 0x1, R7, P4 ;  /* 0x000000012c0f8824 */ /* 0x000fe200020e0607 */
[----:B------:R-:W-:-:S02]  /*350f0*/  ISETP.GE.AND P4, PT, R28, 0x181, PT ;  /* 0x000001811c00780c */ /* 0x000fc40003f86270 */
[----:B------:R-:W-:Y:S02]  /*35100*/  LOP3.LUT P1, RZ, R3, 0x200, RZ, 0xc0, !PT ;  /* 0x0000020003ff7812 */ /* 0x000fe4000782c0ff */
[----:B------:R-:W-:Y:S02]  /*35110*/  ISETP.LT.OR P6, PT, R29, 0x1, !P4 ;  /* 0x000000011d00780c */ /* 0x000fe400067c1670 */
[----:B------:R-:W-:-:S09]  /*35120*/  F2FP.SATFINITE.E4M3.F32.PACK_AB_MERGE_C R6, RZ, R6, RZ ;  /* 0x00000006ff06723e */ /* 0x000fd200048070ff */
[----:B------:R0:W-:Y:S02]  /*35130*/  @!P1 STG.E.U8 desc[UR46][R16.64+0x19], R6 ;  /* 0x0000190610009986 */ /* 0x0001e4000c10112e */
[----:B0-----:R-:W0:Y:S01]  /*35140*/  @!P6 LDC.64 R6, c[0x0][0x5c0] ;  /* 0x00017000ff06eb82 */ /* 0x001e220000000a00 */
[----:B------:R-:W-:Y:S02]  /*35150*/  @!P6 IMAD.MOV.U32 R8, RZ, RZ, R24 ;  /* 0x000000ffff08e224 */ /* 0x000fe400078e0018 */
[----:B------:R-:W-:Y:S02]  /*35160*/  @!P6 IMAD.MOV.U32 R9, RZ, RZ, R30 ;  /* 0x000000ffff09e224 */ /* 0x000fe400078e001e */
[----:B------:R-:W-:-:S03]  /*35170*/  @!P6 IMAD.WIDE.U32 R8, R4, 0x180, R8 ;  /* 0x000001800408e825 */ /* 0x000fc600078e0008 */
[----:B0-----:R-:W-:Y:S01]  /*35180*/  @!P6 IADD3 R10, P1, R8, R6, RZ ;  /* 0x00000006080ae210 */ /* 0x001fe20007f3e0ff */
[----:B------:R-:W-:-:S05]  /*35190*/  FMUL R6, R50, UR39 ;  /* 0x0000002732067c20 */ /* 0x000fca0008400000 */
[----:B------:R-:W-:-:S05]  /*351a0*/  F2FP.SATFINITE.E4M3.F32.PACK_AB_MERGE_C R6, RZ, R6, RZ ;  /* 0x00000006ff06723e */ /* 0x000fca00048070ff */
[----:B------:R0:W-:Y:S01]  /*351b0*/  @!P5 STG.E.U8 desc[UR46][R12.64+0x18], R6 ;  /* 0x000018060c00d986 */ /* 0x0001e2000c10112e */
[----:B------:R-:W-:Y:S01]  /*351c0*/  ISETP.LT.OR P5, PT, R29, 0x2, !P4 ;  /* 0x000000021d00780c */ /* 0x000fe200067a1670 */
[----:B------:R-:W-:-:S05]  /*351d0*/  @!P6 IMAD R11, R5, 0x180, RZ ;  /* 0x00000180050be824 */ /* 0x000fca00078e02ff */
[----:B------:R-:W-:-:S07]  /*351e0*/  @!P6 IADD3.X R11, R7, R9, R11, P1, !PT ;  /* 0x00000009070be210 */ /* 0x000fce0000ffe40b */
[----:B------:R-:W1:Y:S01]  /*351f0*/  @!P5 LDC.64 R8, c[0x0][0x5c0] ;  /* 0x00017000ff08db82 */ /* 0x000e620000000a00 */
[----:B0-----:R-:W-:Y:S02]  /*35200*/  @!P5 IMAD.MOV.U32 R6, RZ, RZ, R24 ;  /* 0x000000ffff06d224 */ /* 0x001fe400078e0018 */
[----:B------:R-:W-:Y:S02]  /*35210*/  @!P5 IMAD.MOV.U32 R7, RZ, RZ, R30 ;  /* 0x000000ffff07d224 */ /* 0x000fe400078e001e */
[----:B------:R-:W-:-:S03]  /*35220*/  @!P5 IMAD.WIDE.U32 R6, R4, 0x180, R6 ;  /* 0x000001800406d825 */ /* 0x000fc600078e0006 */
[----:B-1----:R-:W-:Y:S01]  /*35230*/  @!P5 IADD3 R6, P1, R6, R8, RZ ;  /* 0x000000080606d210 */ /* 0x002fe20007f3e0ff */
[----:B------:R-:W-:-:S05]  /*35240*/  FMUL R8, R49, UR39 ;  /* 0x0000002731087c20 */ /* 0x000fca0008400000 */
[----:B------:R-:W-:-:S05]  /*35250*/  F2FP.SATFINITE.E4M3.F32.PACK_AB_MERGE_C R8, RZ, R8, RZ ;  /* 0x00000008ff08723e */ /* 0x000fca00048070ff */
[----:B------:R0:W-:Y:S01]  /*35260*/  @!P0 STG.E.U8 desc[UR46][R14.64+0x19], R8 ;  /* 0x000019080e008986 */ /* 0x0001e2000c10112e */
[----:B------:R-:W-:Y:S02]  /*35270*/  @!P5 IMAD R12, R5, 0x180, RZ ;  /* 0x00000180050cd824 */ /* 0x000fe400078e02ff */
[----:B0-----:R-:W-:-:S05]  /*35280*/  FMUL R8, R48, UR39 ;  /* 0x0000002730087c20 */ /* 0x001fca0008400000 */
[----:B------:R-:W-:-:S05]  /*35290*/  F2FP.SATFINITE.E4M3.F32.PACK_AB_MERGE_C R8, RZ, R8, RZ ;  /* 0x00000008ff08723e */ /* 0x000fca00048070ff */
[----:B------:R2:W-:Y:S01]  /*352a0*/  @!P6 STG.E.U8 desc[UR46][R10.64], R8 ;  /* 0x000000080a00e986 */ /* 0x0005e2000c10112e */
[----:B------:R-:W-:Y:S02]  /*352b0*/  @!P5 IADD3.X R7, R9, R7, R12, P1, !PT ;  /* 0x000000070907d210 */ /* 0x000fe40000ffe40c */
[----:B------:R-:W-:Y:S01]  /*352c0*/  ISETP.GE.AND P6, PT, R28, 0x189, PT ;  /* 0x000001891c00780c */ /* 0x000fe20003fc6270 */
[----:B------:R-:W-:Y:S01]  /*352d0*/  BSSY B1, `(.L_x_40) ;  /* 0x000001a000017945 */ /* 0x000fe20003800000 */
[----:B------:R-:W-:Y:S02]  /*352e0*/  LOP3.LUT R0, R0, 0xfffbffff, RZ, 0xc0, !PT ;  /* 0xfffbffff00007812 */ /* 0x000fe400078ec0ff */
[C---:B------:R-:W-:Y:S02]  /*352f0*/  LOP3.LUT P2, RZ, R3.reuse, 0x400, RZ, 0xc0, !PT ;  /* 0x0000040003ff7812 */ /* 0x040fe4000784c0ff */
[C---:B------:R-:W-:Y:S02]  /*35300*/  LOP3.LUT P1, RZ, R3.reuse, 0x100, RZ, 0xc0, !PT ;  /* 0x0000010003ff7812 */ /* 0x040fe4000782c0ff */
[----:B------:R-:W-:-:S05]  /*35310*/  LOP3.LUT P0, RZ, R3, 0x80, RZ, 0xc0, !PT ;  /* 0x0000008003ff7812 */ /* 0x000fca000780c0ff */
[----:B------:R-:W-:Y:S01]  /*35320*/  @P6 LOP3.LUT R0, R0, 0x40000, RZ, 0xfc, !PT ;  /* 0x0004000000006812 */ /* 0x000fe200078efcff */
[----:B--2---:R-:W-:-:S05]  /*35330*/  FMUL R8, R47, UR39 ;  /* 0x000000272f087c20 */ /* 0x004fca0008400000 */
[----:B------:R-:W-:-:S05]  /*35340*/  F2FP.SATFINITE.E4M3.F32.PACK_AB_MERGE_C R8, RZ, R8, RZ ;  /* 0x00000008ff08723e */ /* 0x000fca00048070ff */
[----:B------:R3:W-:Y:S01]  /*35350*/  @!P5 STG.E.U8 desc[UR46][R6.64+0x1], R8 ;  /* 0x000001080600d986 */ /* 0x0007e2000c10112e */
[----:B------:R-:W-:Y:S01]  /*35360*/  ISETP.LT.OR P5, PT, R29, 0x1, !P6 ;  /* 0x000000011d00780c */ /* 0x000fe200077a1670 */
[----:B---3--:R-:W-:-:S05]  /*35370*/  FMUL R7, R46, UR39 ;  /* 0x000000272e077c20 */ /* 0x008fca0008400000 */
[----:B------:R-:W-:Y:S01]  /*35380*/  F2FP.SATFINITE.E4M3.F32.PACK_AB_MERGE_C R11, RZ, R7, RZ ;  /* 0x00000007ff0b723e */ /* 0x000fe200048070ff */
[----:B----4-:R-:W-:-:S05]  /*35390*/  FMUL R6, R45, UR39 ;  /* 0x000000272d067c20 */ /* 0x010fca0008400000 */
[----:B------:R-:W-:Y:S01]  /*353a0*/  F2FP.SATFINITE.E4M3.F32.PACK_AB_MERGE_C R10, RZ, R6, RZ ;  /* 0x00000006ff0a723e */ /* 0x000fe200048070ff */
[----:B------:R-:W-:Y:S06]  /*353b0*/  @P5 BRA `(.L_x_41) ;  /* 0x00000000002c5947 */ /* 0x000fec0003800000 */
[----:B------:R-:W-:Y:S01]  /*353c0*/  IMAD.MOV.U32 R6, RZ, RZ, R24 ;  /* 0x000000ffff067224 */ /* 0x000fe200078e0018 */
[----:B------:R-:W-:Y:S01]  /*353d0*/  ULDC.64 UR12, c[0x0][0x5c0] ;  /* 0x00017000000c7ab9 */ /* 0x000fe20000000a00 */
[----:B------:R-:W-:Y:S02]  /*353e0*/  IMAD.MOV.U32 R7, RZ, RZ, R30 ;  /* 0x000000ffff077224 */ /* 0x000fe400078e001e */
[----:B------:R-:W-:Y:S02]  /*353f0*/  IMAD R9, R5, 0x180, RZ ;  /* 0x0000018005097824 */ /* 0x000fe400078e02ff */
[----:B------:R-:W-:-:S04]  /*35400*/  IMAD.WIDE.U32 R6, R4, 0x180, R6 ;  /* 0x0000018004067825 */ /* 0x000fc800078e0006 */
[----:B------:R-:W-:Y:S02]  /*35410*/  IMAD.U32 R8, RZ, RZ, UR12 ;  /* 0x0000000cff087e24 */ /* 0x000fe4000f8e00ff */
[----:B------:R-:W-:Y:S02]  /*35420*/  IMAD.IADD R9, R7, 0x1, R9 ;  /* 0x0000000107097824 */ /* 0x000fe400078e0209 */
[----:B------:R-:W-:Y:S01]  /*35430*/  IMAD.U32 R7, RZ, RZ, UR13 ;  /* 0x0000000dff077e24 */ /* 0x000fe2000f8e00ff */
[----:B------:R-:W-:-:S04]  /*35440*/  IADD3 R6, P5, P6, R6, UR8, R8 ;  /* 0x0000000806067c10 */ /* 0x000fc8000febe008 */
[----:B------:R-:W-:-:S05]  /*35450*/  IADD3.X R7, R9, UR7, R7, P5, P6 ;  /* 0x0000000709077c10 */ /* 0x000fca000afec407 */
[----:B------:R0:W-:Y:S04]  /*35460*/  STG.E.U8 desc[UR46][R6.64], R11 ;  /* 0x0000000b06007986 */ /* 0x0001e8000c10112e */
.L_x_41:
[----:B------:R-:W-:Y:S05]  /*35470*/  BSYNC B1 ;  /* 0x0000000000017941 */ /* 0x000fea0003800000 */
.L_x_40:
[----:B------:R-:W-:Y:S01]  /*35480*/  LOP3.LUT P5, RZ, R0, 0x40000, RZ, 0xc0, !PT ;  /* 0x0004000000ff7812 */ /* 0x000fe200078ac0ff */
[----:B------:R-:W-:Y:S03]  /*35490*/  BSSY B1, `(.L_x_42) ;  /* 0x000000e000017945 */ /* 0x000fe60003800000 */
[----:B------:R-:W-:-:S13]  /*354a0*/  ISETP.LT.OR P5, PT, R29, 0x2, !P5 ;  /* 0x000000021d00780c */ /* 0x000fda0006fa1670 */
[----:B------:R-:W-:Y:S05]  /*354b0*/  @P5 BRA `(.L_x_43) ;  /* 0x00000000002c5947 */ /* 0x000fea0003800000 */
[----:B0-----:R-:W-:Y:S01]  /*354c0*/  IMAD.MOV.U32 R6, RZ, RZ, R24 ;  /* 0x000000ffff067224 */ /* 0x001fe200078e0018 */
        /* <DEDUP_REMOVED lines=10> */
.L_x_43:
[----:B------:R-:W-:Y:S05]  /*35570*/  BSYNC B1 ;  /* 0x0000000000017941 */ /* 0x000fea0003800000 */
.L_x_42:
[----:B------:R-:W2:Y:S04]  /*35580*/  LDL.LU R16, [R1+0x230] ;  /* 0x0002300001107983 */ /* 0x000ea80000300800 */
[----:B------:R-:W3:Y:S04]  /*35590*/  LDL.LU R15, [R1+0x234] ;  /* 0x00023400010f7983 */ /* 0x000ee80000300800 */
[----:B------:R-:W4:Y:S04]  /*355a0*/  LDL.LU R14, [R1+0x238] ;  /* 0x00023800010e7983 */ /* 0x000f280000300800 */
[----:B------:R-:W5:Y:S01]  /*355b0*/  LDL.LU R13, [R1+0x23c] ;  /* 0x00023c00010d7983 */ /* 0x000f620000300800 */
[----:B------:R-:W-:Y:S01]  /*355c0*/  ISETP.LT.OR P6, PT, R29, 0x9, !P4 ;  /* 0x000000091d00780c */ /* 0x000fe200067c1670 */
[----:B------:R-:W-:Y:S01]  /*355d0*/  BSSY B1, `(.L_x_44) ;  /* 0x000002b000017945 */ /* 0x000fe20003800000 */
[----:B------:R-:W-:-:S04]  /*355e0*/  LOP3.LUT R3, R3, 0xffffff7f, RZ, 0xc0, !PT ;  /* 0xffffff7f03037812 */ /* 0x000fc800078ec0ff */
[----:B------:R-:W-:-:S07]  /*355f0*/  @P0 LOP3.LUT R3, R3, 0x80, RZ, 0xfc, !PT ;  /* 0x0000008003030812 */ /* 0x000fce00078efcff */
[----:B01----:R-:W0:Y:S01]  /*35600*/  @!P6 LDC.64 R6, c[0x0][0x5c0] ;  /* 0x00017000ff06eb82 */ /* 0x003e220000000a00 */
[----:B------:R-:W-:Y:S02]  /*35610*/  @!P6 IMAD.MOV.U32 R8, RZ, RZ, R24 ;  /* 0x000000ffff08e224 */ /* 0x000fe400078e0018 */
[----:B------:R-:W-:Y:S02]  /*35620*/  @!P6 IMAD.MOV.U32 R9, RZ, RZ, R30 ;  /* 0x000000ffff09e224 */ /* 0x000fe400078e001e */
[----:B------:R-:W-:Y:S02]  /*35630*/  @!P6 IMAD R11, R5, 0x180, RZ ;  /* 0x00000180050be824 */ /* 0x000fe400078e02ff */
[----:B------:R-:W-:-:S03]  /*35640*/  @!P6 IMAD.WIDE.U32 R8, R4, 0x180, R8 ;  /* 0x000001800408e825 */ /* 0x000fc600078e0008 */
[----:B0-----:R-:W-:-:S04]  /*35650*/  @!P6 IADD3 R10, P5, R8, R6, RZ ;  /* 0x00000006080ae210 */ /* 0x001fc80007fbe0ff */
[----:B------:R-:W-:Y:S02]  /*35660*/  @!P6 IADD3.X R11, R7, R9, R11, P5, !PT ;  /* 0x00000009070be210 */ /* 0x000fe40002ffe40b */
[----:B------:R-:W-:-:S13]  /*35670*/  ISETP.LT.OR P5, PT, R29, 0xa, !P4 ;  /* 0x0000000a1d00780c */ /* 0x000fda00067a1670 */
[----:B------:R-:W0:Y:S01]  /*35680*/  @!P5 LDC.64 R8, c[0x0][0x5c0] ;  /* 0x00017000ff08db82 */ /* 0x000e220000000a00 */
[----:B------:R-:W-:Y:S02]  /*35690*/  @!P5 IMAD.MOV.U32 R6, RZ, RZ, R24 ;  /* 0x000000ffff06d224 */ /* 0x000fe400078e0018 */
[----:B------:R-:W-:Y:S02]  /*356a0*/  @!P5 IMAD.MOV.U32 R7, RZ, RZ, R30 ;  /* 0x000000ffff07d224 */ /* 0x000fe400078e001e */
[----:B------:R-:W-:Y:S02]  /*356b0*/  @!P5 IMAD R12, R5, 0x180, RZ ;  /* 0x00000180050cd824 */ /* 0x000fe400078e02ff */
[----:B------:R-:W-:-:S03]  /*356c0*/  @!P5 IMAD.WIDE.U32 R6, R4, 0x180, R6 ;  /* 0x000001800406d825 */ /* 0x000fc600078e0006 */
[----:B0-----:R-:W-:-:S04]  /*356d0*/  @!P5 IADD3 R6, P0, R6, R8, RZ ;  /* 0x000000080606d210 */ /* 0x001fc80007f1e0ff */
[----:B------:R-:W-:Y:S02]  /*356e0*/  @!P5 IADD3.X R7, R9, R7, R12, P0, !PT ;  /* 0x000000070907d210 */ /* 0x000fe400007fe40c */
[----:B------:R-:W-:Y:S01]  /*356f0*/  LOP3.LUT P0, RZ, R3, 0x80, RZ, 0xc0, !PT ;  /* 0x0000008003ff7812 */ /* 0x000fe2000780c0ff */
[----:B--2---:R-:W-:-:S05]  /*35700*/  FMUL R8, R16, UR39 ;  /* 0x0000002710087c20 */ /* 0x004fca0008400000 */
[----:B------:R-:W-:-:S05]  /*35710*/  F2FP.SATFINITE.E4M3.F32.PACK_AB_MERGE_C R8, RZ, R8, RZ ;  /* 0x00000008ff08723e */ /* 0x000fca00048070ff */
[----:B------:R3:W-:Y:S01]  /*35720*/  @!P6 STG.E.U8 desc[UR46][R10.64+0x8], R8 ;  /* 0x000008080a00e986 */ /* 0x0007e2000c10112e */
[----:B------:R-:W-:Y:S01]  /*35730*/  LOP3.LUT P6, RZ, R0, 0x40000, RZ, 0xc0, !PT ;  /* 0x0004000000ff7812 */ /* 0x000fe200078cc0ff */
[----:B---3--:R-:W-:-:S05]  /*35740*/  FMUL R8, R15, UR39 ;  /* 0x000000270f087c20 */ /* 0x008fca0008400000 */
[----:B------:R-:W-:-:S05]  /*35750*/  F2FP.SATFINITE.E4M3.F32.PACK_AB_MERGE_C R8, RZ, R8, RZ ;  /* 0x00000008ff08723e */ /* 0x000fca00048070ff */
[----:B------:R4:W-:Y:S01]  /*35760*/  @!P5 STG.E.U8 desc[UR46][R6.64+0x9], R8 ;  /* 0x000009080600d986 */ /* 0x0009e2000c10112e */
[----:B------:R-:W-:Y:S01]  /*35770*/  ISETP.LT.OR P5, PT, R29, 0x9, !P6 ;  /* 0x000000091d00780c */ /* 0x000fe200077a1670 */
[----:B----4-:R-:W-:Y:S01]  /*35780*/  FMUL R7, R14, UR39 ;  /* 0x000000270e077c20 */ /* 0x010fe20008400000 */
[----:B-----5:R-:W-:-:S04]  /*35790*/  FMUL R6, R13, UR39 ;  /* 0x000000270d067c20 */ /* 0x020fc80008400000 */
[----:B------:R-:W-:Y:S02]  /*357a0*/  F2FP.SATFINITE.E4M3.F32.PACK_AB_MERGE_C R11, RZ, R7, RZ ;  /* 0x00000007ff0b723e */ /* 0x000fe400048070ff */
[----:B------:R-:W-:-:S05]  /*357b0*/  F2FP.SATFINITE.E4M3.F32.PACK_AB_MERGE_C R10, RZ, R6, RZ ;  /* 0x00000006ff0a723e */ /* 0x000fca00048070ff */
[----:B------:R-:W-:Y:S05]  /*357c0*/  @P5 BRA `(.L_x_45) ;  /* 0x00000000002c5947 */ /* 0x000fea0003800000 */
        /* <DEDUP_REMOVED lines=11> */
.L_x_45:
[----:B------:R-:W-:Y:S05]  /*35880*/  BSYNC B1 ;  /* 0x0000000000017941 */ /* 0x000fea0003800000 */
.L_x_44:
        /* <DEDUP_REMOVED lines=15> */
.L_x_47:
[----:B------:R-:W-:Y:S05]  /*35980*/  BSYNC B1 ;  /* 0x0000000000017941 */ /* 0x000fea0003800000 */
.L_x_46:
        /* <DEDUP_REMOVED lines=48> */
.L_x_49:
[----:B------:R-:W-:Y:S05]  /*35c90*/  BSYNC B1 ;  /* 0x0000000000017941 */ /* 0x000fea0003800000 */
.L_x_48:
        /* <DEDUP_REMOVED lines=15> */
.L_x_51:
[----:B------:R-:W-:Y:S05]  /*35d90*/  BSYNC B1 ;  /* 0x0000000000017941 */ /* 0x000fea0003800000 */
.L_x_50:
        /* <DEDUP_REMOVED lines=48> */
.L_x_53:
[----:B------:R-:W-:Y:S05]  /*360a0*/  BSYNC B1 ;  /* 0x0000000000017941 */ /* 0x000fea0003800000 */
.L_x_52:
        /* <DEDUP_REMOVED lines=15> */
.L_x_55:
[----:B------:R-:W-:Y:S05]  /*361a0*/  BSYNC B1 ;  /* 0x0000000000017941 */ /* 0x000fea0003800000 */
.L_x_54:
[----:B------:R-:W-:Y:S01]  /*361b0*/  LOP3.LUT R3, R3, 0xffdfffff, RZ, 0xc0, !PT ;  /* 0xffdfffff03037812 */ /* 0x000fe200078ec0ff */
[----:B------:R-:W2:Y:S03]  /*361c0*/  LDL.LU R28, [R1+0x260] ;  /* 0x00026000011c7983 */ /* 0x000ea60000300800 */
[----:B------:R-:W-:Y:S01]  /*361d0*/  @P3 LOP3.LUT R3, R3, 0x200000, RZ, 0xfc, !PT ;  /* 0x0020000003033812 */ /* 0x000fe200078efcff */
[----:B------:R-:W3:Y:S03]  /*361e0*/  LDL.LU R76, [R1+0x264] ;  /* 0x00026400014c7983 */ /* 0x000ee60000300800 */
[----:B------:R-:W-:Y:S01]  /*361f0*/  LOP3.LUT R3, R3, 0xfffffdff, RZ, 0xc0, !PT ;  /* 0xfffffdff03037812 */ /* 0x000fe200078ec0ff */
[----:B------:R-:W4:Y:S01]  /*36200*/  LDL.LU R78, [R1+0x268] ;  /* 0x00026800014e7983 */ /* 0x000f220000300800 */
[----:B------:R-:W-:Y:S01]  /*36210*/  LOP3.LUT R2, R2, 0xffffffbf, RZ, 0xc0, !PT ;  /* 0xffffffbf02027812 */ /* 0x000fe200078ec0ff */
[----:B------:R-:W-:Y:S01]  /*36220*/  IMAD.U32 R31, RZ, RZ, UR8 ;  /* 0x00000008ff1f7e24 */ /* 0x000fe2000f8e00ff */
[----:B------:R-:W-:Y:S01]  /*36230*/  @P4 LOP3.LUT R3, R3, 0x200, RZ, 0xfc, !PT ;  /* 0x0000020003034812 */ /* 0x000fe200078efcff */
[----:B------:R-:W-:Y:S01]  /*36240*/  IMAD.U32 R62, RZ, RZ, UR7 ;  /* 0x00000007ff3e7e24 */ /* 0x000fe2000f8e00ff */
[C---:B------:R-:W-:Y:S01]  /*36250*/  LOP3.LUT P4, RZ, R0.reuse, 0x8000, RZ, 0xc0, !PT ;  /* 0x0000800000ff7812 */ /* 0x040fe2000788c0ff */
[----:B------:R-:W-:Y:S01]  /*36260*/  IMAD.U32 R63, RZ, RZ, UR8 ;  /* 0x00000008ff3f7e24 */ /* 0x000fe2000f8e00ff */
[----:B------:R-:W-:Y:S01]  /*36270*/  LOP3.LUT R0, R0, 0xfffffffe, RZ, 0xc0, !PT ;  /* 0xfffffffe00007812 */ /* 0x000fe200078ec0ff */
[----:B------:R-:W-:Y:S01]  /*36280*/  IMAD.U32 R64, RZ, RZ, UR7 ;  /* 0x00000007ff407e24 */ /* 0x000fe2000f8e00ff */
[----:B------:R-:W-:Y:S01]  /*36290*/  ISETP.LT.OR P3, PT, R29, 0x21, !P4 ;  /* 0x000000211d00780c */ /* 0x000fe20006761670 */
[----:B------:R-:W-:Y:S01]  /*362a0*/  IMAD.U32 R65, RZ, RZ, UR8 ;  /* 0x00000008ff417e24 */ /* 0x000fe2000f8e00ff */
[----:B------:R-:W5:Y:S01]  /*362b0*/  LDL.LU R80, [R1+0x26c] ;  /* 0x00026c0001507983 */ /* 0x000f620000300800 */
[----:B------:R-:W-:-:S02]  /*362c0*/  IMAD.U32 R66, RZ, RZ, UR7 ;  /* 0x00000007ff427e24 */ /* 0x000fc4000f8e00ff */
[----:B------:R-:W-:Y:S01]  /*362d0*/  IMAD.U32 R67, RZ, RZ, UR8 ;  /* 0x00000008ff437e24 */ /* 0x000fe2000f8e00ff */
[----:B------:R-:W5:Y:S01]  /*362e0*/  LDL.LU R79, [R1+0x270] ;  /* 0x00027000014f7983 */ /* 0x000f620000300800 */
[----:B------:R-:W-:Y:S02]  /*362f0*/  IMAD.U32 R68, RZ, RZ, UR7 ;  /* 0x00000007ff447e24 */ /* 0x000fe4000f8e00ff */
[----:B------:R-:W-:Y:S02]  /*36300*/  IMAD.U32 R69, RZ, RZ, UR8 ;  /* 0x00000008ff457e24 */ /* 0x000fe4000f8e00ff */
[----:B------:R-:W-:Y:S02]  /*36310*/  IMAD.U32 R70, RZ, RZ, UR7 ;  /* 0x00000007ff467e24 */ /* 0x000fe4000f8e00ff */
[----:B01----:R-:W0:Y:S01]  /*36320*/  @!P3 LDC.64 R6, c[0x0][0x5c0] ;  /* 0x00017000ff06bb82 */ /* 0x003e220000000a00 */
[----:B------:R-:W-:Y:S01]  /*36330*/  @P3 LOP3.LUT R0, R0, 0x1, RZ, 0xfc, !PT ;  /* 0x0000000100003812 */ /* 0x000fe200078efcff */
[----:B------:R-:W-:-:S02]  /*36340*/  IMAD.U32 R71, RZ, RZ, UR8 ;  /* 0x00000008ff477e24 */ /* 0x000fc4000f8e00ff */
[----:B------:R-:W-:Y:S01]  /*36350*/  IMAD.U32 R72, RZ, RZ, UR7 ;  /* 0x00000007ff487e24 */ /* 0x000fe2000f8e00ff */
[----:B------:R-:W-:Y:S01]  /*36360*/  LOP3.LUT R0, R0, 0xfffffffd, RZ, 0xc0, !PT ;  /* 0xfffffffd00007812 */ /* 0x000fe200078ec0ff */
[----:B------:R-:W-:Y:S02]  /*36370*/  IMAD.U32 R74, RZ, RZ, UR8 ;  /* 0x00000008ff4a7e24 */ /* 0x000fe4000f8e00ff */
[----:B------:R-:W-:Y:S01]  /*36380*/  IMAD.U32 R77, RZ, RZ, UR7 ;  /* 0x00000007ff4d7e24 */ /* 0x000fe2000f8e00ff */
        /* <DEDUP_REMOVED lines=32> */
[C---:B------:R-:W-:Y:S02]  /*36590*/  ISETP.LT.OR P3, PT, R29.reuse, 0x39, !P4 ;  /* 0x000000391d00780c */ /* 0x040fe40006761670 */
[----:B------:R-:W-:-:S11]  /*365a0*/  ISETP.LT.OR P4, PT, R29, 0x3a, !P4 ;  /* 0x0000003a1d00780c */ /* 0x000fd60006781670 */
[----:B------:R-:W0:Y:S01]  /*365b0*/  @!P3 LDC.64 R6, c[0x0][0x5c0] ;  /* 0x00017000ff06bb82 */ /* 0x000e220000000a00 */
[----:B------:R-:W-:-:S04]  /*365c0*/  @P3 LOP3.LUT R2, R2, 0x20, RZ, 0xfc, !PT ;  /* 0x0000002002023812 */ /* 0x000fc800078efcff */
[----:B------:R-:W-:-:S04]  /*365d0*/  LOP3.LUT R2, R2, 0xfffffff7, RZ, 0xc0, !PT ;  /* 0xfffffff702027812 */ /* 0x000fc800078ec0ff */
[----:B------:R-:W-:Y:S01]  /*365e0*/  @P4 LOP3.LUT R2, R2, 0x8, RZ, 0xfc, !PT ;  /* 0x0000000802024812 */ /* 0x000fe200078efcff */
[----:B--2---:R-:W-:-:S03]  /*365f0*/  FMUL R28, R28, UR39 ;  /* 0x000000271c1c7c20 */ /* 0x004fc60008400000 */
[----:B------:R-:W-:Y:S02]  /*36600*/  LOP3.LUT R2, R2, 0xfffffffb, RZ, 0xc0, !PT ;  /* 0xfffffffb02027812 */ /* 0x000fe400078ec0ff */
[----:B0-----:R-:W-:-:S04]  /*36610*/  @!P3 IADD3 R36, P5, P6, R24, UR8, R6 ;  /* 0x000000081824bc10 */ /* 0x001fc8000febe006 */
[----:B------:R-:W-:Y:S02]  /*36620*/  @!P3 IADD3.X R37, R30, UR7, R7, P5, P6 ;  /* 0x000000071e25bc10 */ /* 0x000fe4000afec407 */
[----:B------:R-:W0:Y:S01]  /*36630*/  @!P4 LDC.64 R6, c[0x0][0x5c0] ;  /* 0x00017000ff06cb82 */ /* 0x000e220000000a00 */
[C---:B------:R-:W-:Y:S02]  /*36640*/  LOP3.LUT P3, RZ, R3.reuse, 0x200000, RZ, 0xc0, !PT ;  /* 0x0020000003ff7812 */ /* 0x040fe4000786c0ff */
[----:B------:R-:W-:-:S04]  /*36650*/  LOP3.LUT R3, R3, 0xffffff7f, RZ, 0xc0, !PT ;  /* 0xffffff7f03037812 */ /* 0x000fc800078ec0ff */
[----:B------:R-:W-:-:S04]  /*36660*/  @P0 LOP3.LUT R3, R3, 0x80, RZ, 0xfc, !PT ;  /* 0x0000008003030812 */ /* 0x000fc800078efcff */
[----:B------:R-:W-:-:S04]  /*36670*/  LOP3.LUT R3, R3, 0xfffffeff, RZ, 0xc0, !PT ;  /* 0xfffffeff03037812 */ /* 0x000fc800078ec0ff */
        /* <DEDUP_REMOVED lines=18> */
[----:B------:R-:W-:Y:S02]  /*367a0*/  @P4 LOP3.LUT R2, R2, 0x1, RZ, 0xfc, !PT ;  /* 0x0000000102024812 */ /* 0x000fe400078efcff */
        /* <DEDUP_REMOVED lines=31> */
[----:B------:R-:W-:-:S04]  /*369a0*/  @P0 LOP3.LUT R0, R0, 0x4000000, RZ, 0xfc, !PT ;  /* 0x0400000000000812 */ /* 0x000fc800078efcff */
[----:B------:R-:W-:Y:S02]  /*369b0*/  LOP3.LUT R0, R0, 0xfdffffff, RZ, 0xc0, !PT ;  /* 0xfdffffff00007812 */ /* 0x000fe400078ec0ff */
[----:B0-----:R-:W-:-:S04]  /*369c0*/  @!P4 IADD3 R42, P5, P6, R24, UR6, R6 ;  /* 0x00000006182acc10 */ /* 0x001fc8000febe006 */
        /* <DEDUP_REMOVED lines=41> */
[----:B------:R-:W-:Y:S02]  /*36c60*/  @P0 LOP3.LUT R0, R0, 0x80000, RZ, 0xfc, !PT ;  /* 0x0008000000000812 */ /* 0x000fe400078efcff */
[----:B------:R-:W-:Y:S02]  /*36c70*/  ISETP.LT.OR P0, PT, R29, 0x21, !P2 ;  /* 0x000000211d00780c */ /* 0x000fe40005701670 */
[C---:B------:R-:W-:Y:S02]  /*36c80*/  LOP3.LUT P1, RZ, R0.reuse, 0x80000, RZ, 0xc0, !PT ;  /* 0x0008000000ff7812 */ /* 0x040fe4000782c0ff */
[----:B------:R-:W-:-:S09]  /*36c90*/  LOP3.LUT R0, R0, 0xffffbfff, RZ, 0xc0, !PT ;  /* 0xffffbfff00007812 */ /* 0x000fd200078ec0ff */
[----:B------:R-:W-:Y:S02]  /*36ca0*/  @P0 LOP3.LUT R0, R0, 0x4000, RZ, 0xfc, !PT ;  /* 0x0000400000000812 */ /* 0x000fe400078efcff */
[----:B------:R-:W0:Y:S01]  /*36cb0*/  @!P1 LDC.64 R6, c[0x0][0x5c0] ;  /* 0x00017000ff069b82 */ /* 0x000e220000000a00 */
[----:B------:R-:W-:Y:S02]  /*36cc0*/  @P1 LOP3.LUT R3, R3, 0x400, RZ, 0xfc, !PT ;  /* 0x0000040003031812 */ /* 0x000fe400078efcff */
[C---:B------:R-:W-:Y:S02]  /*36cd0*/  LOP3.LUT P4, RZ, R0.reuse, 0x10000, RZ, 0xc0, !PT ;  /* 0x0001000000ff7812 */ /* 0x040fe4000788c0ff */
[----:B------:R-:W-:Y:S02]  /*36ce0*/  LOP3.LUT R0, R0, 0xffffdfff, RZ, 0xc0, !PT ;  /* 0xffffdfff00007812 */ /* 0x000fe400078ec0ff */
[----:B------:R-:W-:Y:S02]  /*36cf0*/  LOP3.LUT R3, R3, 0xfffbffff, RZ, 0xc0, !PT ;  /* 0xfffbffff03037812 */ /* 0x000fe400078ec0ff */
[----:B0-----:R-:W-:-:S04]  /*36d00*/  @!P1 IADD3 R60, P5, P6, R24, UR10, R6 ;  /* 0x0000000a183c9c10 */ /* 0x001fc8000febe006 */
[----:B------:R-:W-:Y:S02]  /*36d10*/  @!P1 IADD3.X R61, R30, UR9, R7, P5, P6 ;  /* 0x000000091e3d9c10 */ /* 0x000fe4000afec407 */
[----:B------:R-:W-:Y:S02]  /*36d20*/  @!P0 IADD3 R31, P5, P6, R31, UR6, R24 ;  /* 0x000000061f1f8c10 */ /* 0x000fe4000febe018 */
[C---:B------:R-:W-:Y:S02]  /*36d30*/  ISETP.LT.OR P1, PT, R29.reuse, 0x31, !P2 ;  /* 0x000000311d00780c */ /* 0x040fe40005721670 */
[----:B------:R-:W-:Y:S02]  /*36d40*/  @!P0 IADD3.X R62, R62, UR5, R30, P5, P6 ;  /* 0x000000053e3e8c10 */ /* 0x000fe4000afec41e */
[----:B------:R-:W-:-:S09]  /*36d50*/  ISETP.LT.OR P0, PT, R29, 0x22, !P2 ;  /* 0x000000221d00780c */ /* 0x000fd20005701670 */
[----:B------:R-:W-:-:S04]  /*36d60*/  @P1 LOP3.LUT R3, R3, 0x40000, RZ, 0xfc, !PT ;  /* 0x0004000003031812 */ /* 0x000fc800078efcff */
[----:B------:R-:W-:Y:S02]  /*36d70*/  @!P0 IADD3 R63, P5, P6, R63, UR6, R24 ;  /* 0x000000063f3f8c10 */ /* 0x000fe4000febe018 */
[----:B------:R-:W-:Y:S02]  /*36d80*/  @P0 LOP3.LUT R0, R0, 0x2000, RZ, 0xfc, !PT ;  /* 0x0000200000000812 */ /* 0x000fe400078efcff */
[----:B------:R-:W-:Y:S02]  /*36d90*/  @!P0 IADD3.X R64, R64, UR5, R30, P5, P6 ;  /* 0x0000000540408c10 */ /* 0x000fe4000afec41e */
[----:B------:R-:W-:Y:S02]  /*36da0*/  ISETP.LT.OR P0, PT, R29, 0x29, !P2 ;  /* 0x000000291d00780c */ /* 0x000fe40005701670 */
[----:B------:R-:W-:Y:S02]  /*36db0*/  LOP3.LUT R0, R0, 0xffffefff, RZ, 0xc0, !PT ;  /* 0xffffefff00007812 */ /* 0x000fe400078ec0ff */
[----:B------:R-:W-:-:S09]  /*36dc0*/  LOP3.LUT R3, R3, 0xffefffff, RZ, 0xc0, !PT ;  /* 0xffefffff03037812 */ /* 0x000fd200078ec0ff */
        /* <DEDUP_REMOVED lines=8> */
[----:B------:R-:W-:Y:S02]  /*36e50*/  ISETP.LT.OR P0, PT, R29, 0x32, !P2 ;  /* 0x000000321d00780c */ /* 0x000fe40005701670 */
[----:B------:R-:W-:Y:S02]  /*36e60*/  @!P1 IADD3 R69, P5, P6, R69, UR6, R24 ;  /* 0x0000000645459c10 */ /* 0x000fe4000febe018 */
[----:B------:R-:W-:-:S02]  /*36e70*/  LOP3.LUT R0, R0, 0xfffffdff, RZ, 0xc0, !PT ;  /* 0xfffffdff00007812 */ /* 0x000fc400078ec0ff */
[----:B------:R-:W-:-:S07]  /*36e80*/  @!P1 IADD3.X R70, R70, UR5, R30, P5, P6 ;  /* 0x0000000546469c10 */ /* 0x000fce000afec41e */
[----:B------:R-:W-:Y:S02]  /*36e90*/  @!P0 IADD3 R71, P6, P5, R71, UR6, R24 ;  /* 0x0000000647478c10 */ /* 0x000fe4000fdde018 */
[----:B------:R-:W-:Y:S02]  /*36ea0*/  @P0 LOP3.LUT R0, R0, 0x200, RZ, 0xfc, !PT ;  /* 0x0000020000000812 */ /* 0x000fe400078efcff */
[----:B------:R-:W-:Y:S02]  /*36eb0*/  @!P0 IADD3.X R72, R72, UR5, R30, P6, P5 ;  /* 0x0000000548488c10 */ /* 0x000fe4000b7ea41e */
[----:B------:R-:W-:Y:S02]  /*36ec0*/  ISETP.LT.OR P0, PT, R29, 0x39, !P2 ;  /* 0x000000391d00780c */ /* 0x000fe40005701670 */
[C---:B------:R-:W-:Y:S01]  /*36ed0*/  LOP3.LUT P1, RZ, R0.reuse, 0x1, RZ, 0xc0, !PT ;  /* 0x0000000100ff7812 */ /* 0x040fe2000782c0ff */
[----:B------:R-:W-:Y:S01]  /*36ee0*/  IMAD.U32 R73, RZ, RZ, UR8 ;  /* 0x00000008ff497e24 */ /* 0x000fe2000f8e00ff */
[----:B------:R-:W-:Y:S01]  /*36ef0*/  F2FP.SATFINITE.E4M3.F32.PACK_AB_MERGE_C R28, RZ, R28, RZ ;  /* 0x0000001cff1c723e */ /* 0x000fe200048070ff */
[----:B------:R-:W-:Y:S01]  /*36f00*/  IMAD.U32 R75, RZ, RZ, UR7 ;  /* 0x00000007ff4b7e24 */ /* 0x000fe2000f8e00ff */
[----:B------:R-:W-:-:S07]  /*36f10*/  LOP3.LUT R0, R0, 0xfffffeff, RZ, 0xc0, !PT ;  /* 0xfffffeff00007812 */ /* 0x000fce00078ec0ff */
[----:B------:R-:W-:Y:S02]  /*36f20*/  @!P0 IADD3 R74, P6, P5, R74, UR6, R24 ;  /* 0x000000064a4a8c10 */ /* 0x000fe4000fdde018 */
[----:B------:R-:W-:Y:S02]  /*36f30*/  @P1 LOP3.LUT R3, R3, 0x100000, RZ, 0xfc, !PT ;  /* 0x0010000003031812 */ /* 0x000fe400078efcff */
[----:B------:R-:W-:Y:S02]  /*36f40*/  @!P0 IADD3.X R77, R77, UR5, R30, P6, P5 ;  /* 0x000000054d4d8c10 */ /* 0x000fe4000b7ea41e */
[C---:B------:R-:W-:Y:S02]  /*36f50*/  ISETP.LT.OR P5, PT, R29.reuse, 0x21, !P4 ;  /* 0x000000211d00780c */ /* 0x040fe400067a1670 */
[----:B------:R-:W-:Y:S02]  /*36f60*/  @P0 LOP3.LUT R0, R0, 0x100, RZ, 0xfc, !PT ;  /* 0x0000010000000812 */ /* 0x000fe400078efcff */
[----:B------:R-:W-:-:S02]  /*36f70*/  ISETP.LT.OR P1, PT, R29, 0x3a, !P2 ;  /* 0x0000003a1d00780c */ /* 0x000fc40005721670 */
[----:B------:R-:W-:Y:S02]  /*36f80*/  LOP3.LUT R3, R3, 0xfffff7ff, RZ, 0xc0, !PT ;  /* 0xfffff7ff03037812 */ /* 0x000fe400078ec0ff */
[----:B------:R-:W-:-:S05]  /*36f90*/  LOP3.LUT P0, RZ, R0, 0x2, RZ, 0xc0, !PT ;  /* 0x0000000200ff7812 */ /* 0x000fca000780c0ff */
[----:B------:R-:W0:Y:S02]  /*36fa0*/  @!P5 LDC.64 R6, c[0x0][0x5c0] ;  /* 0x00017000ff06db82 */ /* 0x000e240000000a00 */
[----:B0-----:R-:W-:-:S05]  /*36fb0*/  @!P5 IADD3 R6, P6, R24, R6, RZ ;  /* 0x000000061806d210 */ /* 0x001fca0007fde0ff */
[----:B------:R-:W-:-:S05]  /*36fc0*/  @!P5 IMAD.X R7, R30, 0x1, R7, P6 ;  /* 0x000000011e07d824 */ /* 0x000fca00030e0607 */
[----:B------:R0:W-:Y:S01]  /*36fd0*/  @!P5 STG.E.U8 desc[UR46][R6.64+0x20], R28 ;  /* 0x0000201c0600d986 */ /* 0x0001e2000c10112e */
[----:B------:R-:W-:-:S04]  /*36fe0*/  @!P1 IADD3 R73, P6, P5, R73, UR6, R24 ;  /* 0x0000000649499c10 */ /* 0x000fc8000fdde018 */
[----:B------:R-:W-:Y:S02]  /*36ff0*/  @!P1 IADD3.X R75, R75, UR5, R30, P6, P5 ;  /* 0x000000054b4b9c10 */ /* 0x000fe4000b7ea41e */
[----:B------:R-:W-:-:S13]  /*37000*/  ISETP.LT.OR P5, PT, R29, 0x22, !P4 ;  /* 0x000000221d00780c */ /* 0x000fda00067a1670 */
[----:B0-----:R-:W0:Y:S01]  /*37010*/  @!P5 LDC.64 R6, c[0x0][0x5c0] ;  /* 0x00017000ff06db82 */ /* 0x001e220000000a00 */
[----:B---3--:R-:W-:-:S05]  /*37020*/  FMUL R28, R76, UR39 ;  /* 0x000000274c1c7c20 */ /* 0x008fca0008400000 */
[----:B------:R-:W-:Y:S02]  /*37030*/  F2FP.SATFINITE.E4M3.F32.PACK_AB_MERGE_C R28, RZ, R28, RZ ;  /* 0x0000001cff1c723e */ /* 0x000fe400048070ff */
[----:B0-----:R-:W-:-:S05]  /*37040*/  @!P5 IADD3 R6, P6, R24, R6, RZ ;  /* 0x000000061806d210 */ /* 0x001fca0007fde0ff */
[----:B------:R-:W-:-:S05]  /*37050*/  @!P5 IMAD.X R7, R30, 0x1, R7, P6 ;  /* 0x000000011e07d824 */ /* 0x000fca00030e0607 */
[----:B------:R4:W-:Y:S02]  /*37060*/  @!P5 STG.E.U8 desc[UR46][R6.64+0x21], R28 ;  /* 0x0000211c0600d986 */ /* 0x0009e4000c10112e */
[----:B----4-:R-:W-:Y:S02]  /*37070*/  FMUL R6, R78, UR39 ;  /* 0x000000274e067c20 */ /* 0x010fe40008400000 */
[----:B------:R-:W2:Y:S04]  /*37080*/  LDL.LU R78, [R1+0x274] ;  /* 0x00027400014e7983 */ /* 0x000ea80000300800 */
[----:B------:R-:W3:Y:S04]  /*37090*/  LDL.LU R81, [R1+0x278] ;  /* 0x0002780001517983 */ /* 0x000ee80000300800 */
[----:B------:R-:W4:Y:S04]  /*370a0*/  LDL.LU R88, [R1+0x27c] ;  /* 0x00027c0001587983 */ /* 0x000f280000300800 */
[----:B------:R-:W4:Y:S01]  /*370b0*/  LDL.LU R87, [R1+0x280] ;  /* 0x0002800001577983 */ /* 0x000f220000300800 */
[----:B------:R-:W-:-:S02]  /*370c0*/  LOP3.LUT R0, R0, 0xffffffbf, RZ, 0xc0, !PT ;  /* 0xffffffbf00007812 */ /* 0x000fc400078ec0ff */
[----:B------:R-:W-:Y:S01]  /*370d0*/  @P2 LOP3.LUT R3, R3, 0x800, RZ, 0xfc, !PT ;  /* 0x0000080003032812 */ /* 0x000fe200078efcff */
[----:B------:R-:W-:Y:S01]  /*370e0*/  IMAD.U32 R28, RZ, RZ, UR8 ;  /* 0x00000008ff1c7e24 */ /* 0x000fe2000f8e00ff */
[----:B------:R-:W-:Y:S01]  /*370f0*/  @P1 LOP3.LUT R0, R0, 0x40, RZ, 0xfc, !PT ;  /* 0x0000004000001812 */ /* 0x000fe200078efcff */
[----:B------:R-:W-:Y:S01]  /*37100*/  IMAD.U32 R76, RZ, RZ, UR7 ;  /* 0x00000007ff4c7e24 */ /* 0x000fe2000f8e00ff */
[----:B------:R-:W-:Y:S01]  /*37110*/  LOP3.LUT P1, RZ, R3, 0x100000, RZ, 0xc0, !PT ;  /* 0x0010000003ff7812 */ /* 0x000fe2000782c0ff */
[----:B------:R-:W-:Y:S01]  /*37120*/  IMAD.U32 R83, RZ, RZ, UR8 ;  /* 0x00000008ff537e24 */ /* 0x000fe2000f8e00ff */
[----:B------:R-:W-:Y:S01]  /*37130*/  F2FP.SATFINITE.E4M3.F32.PACK_AB_MERGE_C R6, RZ, R6, RZ ;  /* 0x00000006ff06723e */ /* 0x000fe200048070ff */
[----:B------:R-:W-:Y:S01]  /*37140*/  IMAD.U32 R84, RZ, RZ, UR7 ;  /* 0x00000007ff547e24 */ /* 0x000fe2000f8e00ff */
[C---:B------:R-:W-:Y:S01]  /*37150*/  ISETP.LT.OR P2, PT, R29.reuse, 0x21, !P3 ;  /* 0x000000211d00780c */ /* 0x040fe20005f41670 */
[----:B------:R-:W4:Y:S04]  /*37160*/  LDL.LU R90, [R1+0x284] ;  /* 0x00028400015a7983 */ /* 0x000f280000300800 */
[----:B------:R-:W4:Y:S04]  /*37170*/  LDL.LU R89, [R1+0x288] ;  /* 0x0002880001597983 */ /* 0x000f280000300800 */
[----:B------:R0:W-:Y:S01]  /*37180*/  @!P1 STG.E.U8 desc[UR46][R10.64+0x20], R6 ;  /* 0x000020060a009986 */ /* 0x0001e2000c10112e */
[----:B------:R-:W-:-:S03]  /*37190*/  ISETP.LT.OR P1, PT, R29, 0x22, !P3 ;  /* 0x000000221d00780c */ /* 0x000fc60005f21670 */
[----:B------:R-:W-:-:S04]  /*371a0*/  @!P2 IADD3 R28, P6, P5, R28, UR10, R24 ;  /* 0x0000000a1c1cac10 */ /* 0x000fc8000fdde018 */
[----:B------:R-:W-:Y:S01]  /*371b0*/  @!P2 IADD3.X R76, R76, UR9, R30, P6, P5 ;  /* 0x000000094c4cac10 */ /* 0x000fe2000b7ea41e */
[----:B0-----:R-:W-:Y:S02]  /*371c0*/  IMAD.U32 R10, RZ, RZ, UR8 ;  /* 0x00000008ff0a7e24 */ /* 0x001fe4000f8e00ff */
[----:B------:R-:W-:-:S03]  /*371d0*/  IMAD.U32 R11, RZ, RZ, UR7 ;  /* 0x00000007ff0b7e24 */ /* 0x000fc6000f8e00ff */
[----:B------:R-:W-:-:S04]  /*371e0*/  @!P1 IADD3 R10, P6, P5, R10, UR10, R24 ;  /* 0x0000000a0a0a9c10 */ /* 0x000fc8000fdde018 */
[----:B------:R-:W-:Y:S02]  /*371f0*/  @!P1 IADD3.X R11, R11, UR9, R30, P6, P5 ;  /* 0x000000090b0b9c10 */ /* 0x000fe4000b7ea41e */
[----:B------:R-:W-:Y:S01]  /*37200*/  ISETP.LT.OR P1, PT, R29, 0x29, !P3 ;  /* 0x000000291d00780c */ /* 0x000fe20005f21670 */
[----:B-----5:R-:W-:-:S12]  /*37210*/  FMUL R6, R80, UR39 ;  /* 0x0000002750067c20 */ /* 0x020fd80008400000 */
[----:B------:R-:W-:-:S04]  /*37220*/  @!P1 IADD3 R83, P6, P5, R83, UR10, R24 ;  /* 0x0000000a53539c10 */ /* 0x000fc8000fdde018 */
[----:B------:R-:W-:Y:S02]  /*37230*/  @!P1 IADD3.X R84, R84, UR9, R30, P6, P5 ;  /* 0x0000000954549c10 */ /* 0x000fe4000b7ea41e */
[----:B------:R-:W-:Y:S02]  /*37240*/  ISETP.LT.OR P5, PT, R29, 0x29, !P4 ;  /* 0x000000291d00780c */ /* 0x000fe400067a1670 */
[----:B------:R-:W-:-:S05]  /*37250*/  F2FP.SATFINITE.E4M3.F32.PACK_AB_MERGE_C R6, RZ, R6, RZ ;  /* 0x00000006ff06723e */ /* 0x000fca00048070ff */
[----:B------:R0:W-:Y:S06]  /*37260*/  @!P0 STG.E.U8 desc[UR46][R8.64+0x21], R6 ;  /* 0x0000210608008986 */ /* 0x0001ec000c10112e */
[----:B0-----:R-:W0:Y:S01]  /*37270*/  @!P5 LDC.64 R6, c[0x0][0x5c0] ;  /* 0x00017000ff06db82 */ /* 0x001e220000000a00 */
[----:B------:R-:W-:Y:S01]  /*37280*/  ISETP.LT.OR P0, PT, R29, 0x2a, !P3 ;  /* 0x0000002a1d00780c */ /* 0x000fe20005f01670 */
[----:B------:R-:W-:Y:S01]  /*37290*/  FMUL R8, R79, UR39 ;  /* 0x000000274f087c20 */ /* 0x000fe20008400000 */
[----:B------:R-:W-:-:S04]  /*372a0*/  IMAD.U32 R79, RZ, RZ, UR8 ;  /* 0x00000008ff4f7e24 */ /* 0x000fc8000f8e00ff */
[----:B------:R-:W-:Y:S01]  /*372b0*/  F2FP.SATFINITE.E4M3.F32.PACK_AB_MERGE_C R8, RZ, R8, RZ ;  /* 0x00000008ff08723e */ /* 0x000fe200048070ff */
[----:B------:R-:W-:Y:S01]  /*372c0*/  IMAD.U32 R80, RZ, RZ, UR7 ;  /* 0x00000007ff507e24 */ /* 0x000fe2000f8e00ff */
[----:B0-----:R-:W-:-:S05]  /*372d0*/  @!P5 IADD3 R6, P6, R24, R6, RZ ;  /* 0x000000061806d210 */ /* 0x001fca0007fde0ff */
[----:B------:R-:W-:-:S05]  /*372e0*/  @!P5 IMAD.X R7, R30, 0x1, R7, P6 ;  /* 0x000000011e07d824 */ /* 0x000fca00030e0607 */
[----:B------:R0:W-:Y:S01]  /*372f0*/  @!P5 STG.E.U8 desc[UR46][R6.64+0x28], R8 ;  /* 0x000028080600d986 */ /* 0x0001e2000c10112e */
[----:B------:R-:W-:-:S04]  /*37300*/  @!P0 IADD3 R79, P6, P5, R79, UR10, R24 ;  /* 0x0000000a4f4f8c10 */ /* 0x000fc8000fdde018 */
[----:B------:R-:W-:Y:S02]  /*37310*/  @!P0 IADD3.X R80, R80, UR9, R30, P6, P5 ;  /* 0x0000000950508c10 */ /* 0x000fe4000b7ea41e */
[----:B------:R-:W-:-:S13]  /*37320*/  ISETP.LT.OR P5, PT, R29, 0x2a, !P4 ;  /* 0x0000002a1d00780c */ /* 0x000fda00067a1670 */
[----:B0-----:R-:W0:Y:S01]  /*37330*/  @!P5 LDC.64 R6, c[0x0][0x5c0] ;  /* 0x00017000ff06db82 */ /* 0x001e220000000a00 */
[----:B------:R-:W-:Y:S02]  /*37340*/  LOP3.LUT P1, RZ, R0, 0x8, RZ, 0xc0, !PT ;  /* 0x0000000800ff7812 */ /* 0x000fe4000782c0ff */
[----:B0-----:R-:W-:-:S05]  /*37350*/  @!P5 IADD3 R6, P6, R24, R6, RZ ;  /* 0x000000061806d210 */ /* 0x001fca0007fde0ff */
[----:B------:R-:W-:Y:S02]  /*37360*/  @!P5 IMAD.X R7, R30, 0x1, R7, P6 ;  /* 0x000000011e07d824 */ /* 0x000fe400030e0607 */
[----:B--2---:R-:W-:-:S05]  /*37370*/  FMUL R8, R78, UR39 ;  /* 0x000000274e087c20 */ /* 0x004fca0008400000 */
[----:B------:R-:W-:-:S05]  /*37380*/  F2FP.SATFINITE.E4M3.F32.PACK_AB_MERGE_C R8, RZ, R8, RZ ;  /* 0x00000008ff08723e */ /* 0x000fca00048070ff */
[----:B------:R3:W-:Y:S02]  /*37390*/  @!P5 STG.E.U8 desc[UR46][R6.64+0x29], R8 ;  /* 0x000029080600d986 */ /* 0x0007e4000c10112e */
[----:B---3--:R-:W-:-:S05]  /*373a0*/  FMUL R6, R81, UR39 ;  /* 0x0000002751067c20 */ /* 0x008fca0008400000 */
[----:B------:R-:W-:-:S05]  /*373b0*/  F2FP.SATFINITE.E4M3.F32.PACK_AB_MERGE_C R6, RZ, R6, RZ ;  /* 0x00000006ff06723e */ /* 0x000fca00048070ff */
[----:B------:R4:W-:Y:S02]  /*373c0*/  @!P1 STG.E.U8 desc[UR46][R14.64+0x28], R6 ;  /* 0x000028060e009986 */ /* 0x0009e4000c10112e */
[----:B----4-:R-:W-:Y:S02]  /*373d0*/  FMUL R6, R88, UR39 ;  /* 0x0000002758067c20 */ /* 0x010fe40008400000 */
[----:B------:R-:W2:Y:S01]  /*373e0*/  LDL.LU R88, [R1+0x28c] ;  /* 0x00028c0001587983 */ /* 0x000ea20000300800 */
[----:B------:R-:W-:-:S03]  /*373f0*/  FMUL R8, R87, UR39 ;  /* 0x0000002757087c20 */ /* 0x000fc60008400000 */
[----:B------:R-:W3:Y:S01]  /*37400*/  LDL.LU R87, [R1+0x290] ;  /* 0x0002900001577983 */ /* 0x000ee20000300800 */
[----:B------:R-:W-:Y:S01]  /*37410*/  ISETP.LT.OR P4, PT, R29, 0x31, !P3 ;  /* 0x000000311d00780c */ /* 0x000fe20005f81670 */
[----:B------:R-:W-:Y:S02]  /*37420*/  IMAD.U32 R78, RZ, RZ, UR8 ;  /* 0x00000008ff4e7e24 */ /* 0x000fe4000f8e00ff */
[----:B------:R-:W-:Y:S01]  /*37430*/  IMAD.U32 R82, RZ, RZ, UR7 ;  /* 0x00000007ff527e24 */ /* 0x000fe2000f8e00ff */
[----:B------:R-:W-:Y:S01]  /*37440*/  LOP3.LUT R3, R3, 0xffffefff, RZ, 0xc0, !PT ;  /* 0xffffefff03037812 */ /* 0x000fe200078ec0ff */
[----:B------:R-:W-:Y:S01]  /*37450*/  IMAD.U32 R15, RZ, RZ, UR8 ;  /* 0x00000008ff0f7e24 */ /* 0x000fe2000f8e00ff */
[----:B------:R-:W-:Y:S01]  /*37460*/  LOP3.LUT P0, RZ, R0, 0x20000, RZ, 0xc0, !PT ;  /* 0x0002000000ff7812 */ /* 0x000fe2000780c0ff */
[----:B------:R-:W-:Y:S01]  /*37470*/  IMAD.U32 R81, RZ, RZ, UR7 ;  /* 0x00000007ff517e24 */ /* 0x000fe2000f8e00ff */
[----:B------:R-:W-:Y:S01]  /*37480*/  F2FP.SATFINITE.E4M3.F32.PACK_AB_MERGE_C R6, RZ, R6, RZ ;  /* 0x00000006ff06723e */ /* 0x000fe200048070ff */
[----:B------:R-:W4:Y:S04]  /*37490*/  LDL.LU R91, [R1+0x294] ;  /* 0x00029400015b7983 */ /* 0x000f280000300800 */
[----:B------:R-:W-:-:S04]  /*374a0*/  @!P4 IADD3 R78, P6, P5, R78, UR10, R24 ;  /* 0x0000000a4e4ecc10 */ /* 0x000fc8000fdde018 */
[----:B------:R-:W-:Y:S02]  /*374b0*/  @!P4 IADD3.X R82, R82, UR9, R30, P6, P5 ;  /* 0x000000095252cc10 */ /* 0x000fe4000b7ea41e */
[----:B------:R-:W-:Y:S02]  /*374c0*/  ISETP.LT.OR P5, PT, R29, 0x32, !P3 ;  /* 0x000000321d00780c */ /* 0x000fe40005fa1670 */
[----:B------:R-:W-:-:S04]  /*374d0*/  @P4 LOP3.LUT R3, R3, 0x1000, RZ, 0xfc, !PT ;  /* 0x0000100003034812 */ /* 0x000fc800078efcff */
[----:B------:R-:W-:-:S07]  /*374e0*/  LOP3.LUT R3, R3, 0xffffdfff, RZ, 0xc0, !PT ;  /* 0xffffdfff03037812 */ /* 0x000fce00078ec0ff */
[----:B------:R-:W-:Y:S02]  /*374f0*/  @!P5 IADD3 R15, P1, P6, R15, UR10, R24 ;  /* 0x0000000a0f0fdc10 */ /* 0x000fe4000fe3e018 */
[----:B------:R-:W-:Y:S02]  /*37500*/  @P5 LOP3.LUT R3, R3, 0x2000, RZ, 0xfc, !PT ;  /* 0x0000200003035812 */ /* 0x000fe400078efcff */
[----:B------:R-:W-:Y:S02]  /*37510*/  @!P5 IADD3.X R81, R81, UR9, R30, P1, P6 ;  /* 0x000000095151dc10 */ /* 0x000fe40008fec41e */
[----:B------:R-:W-:Y:S01]  /*37520*/  LOP3.LUT P5, RZ, R0, 0x10000, RZ, 0xc0, !PT ;  /* 0x0001000000ff7812 */ /* 0x000fe200078ac0ff */
[----:B------:R0:W-:Y:S03]  /*37530*/  @!P0 STG.E.U8 desc[UR46][R12.64+0x29], R6 ;  /* 0x000029060c008986 */ /* 0x0001e6000c10112e */
[----:B------:R-:W-:-:S13]  /*37540*/  ISETP.LT.OR P0, PT, R29, 0x31, !P5 ;  /* 0x000000311d00780c */ /* 0x000fda0006f01670 */
[----:B0-----:R-:W0:Y:S01]  /*37550*/  @!P0 LDC.64 R6, c[0x0][0x5c0] ;  /* 0x00017000ff068b82 */ /* 0x001e220000000a00 */
[----:B------:R-:W-:Y:S02]  /*37560*/  ISETP.LT.OR P6, PT, R29, 0x39, !P3 ;  /* 0x000000391d00780c */ /* 0x000fe40005fc1670 */
[----:B------:R-:W-:Y:S02]  /*37570*/  LOP3.LUT R3, R3, 0xffffbfff, RZ, 0xc0, !PT ;  /* 0xffffbfff03037812 */ /* 0x000fe400078ec0ff */
[----:B------:R-:W-:-:S09]  /*37580*/  F2FP.SATFINITE.E4M3.F32.PACK_AB_MERGE_C R8, RZ, R8, RZ ;  /* 0x00000008ff08723e */ /* 0x000fd200048070ff */
[----:B------:R-:W-:Y:S02]  /*37590*/  @P6 LOP3.LUT R3, R3, 0x4000, RZ, 0xfc, !PT ;  /* 0x0000400003036812 */ /* 0x000fe400078efcff */
[----:B0-----:R-:W-:Y:S02]  /*375a0*/  @!P0 IADD3 R6, P4, R24, R6, RZ ;  /* 0x0000000618068210 */ /* 0x001fe40007f9e0ff */
[----:B------:R-:W-:-:S03]  /*375b0*/  LOP3.LUT R3, R3, 0xfffeffff, RZ, 0xc0, !PT ;  /* 0xfffeffff03037812 */ /* 0x000fc600078ec0ff */
[----:B------:R-:W-:Y:S01]  /*375c0*/  @!P0 IMAD.X R7, R30, 0x1, R7, P4 ;  /* 0x000000011e078824 */ /* 0x000fe200020e0607 */
[----:B------:R-:W-:-:S04]  /*375d0*/  @P3 LOP3.LUT R3, R3, 0x10000, RZ, 0xfc, !PT ;  /* 0x0001000003033812 */ /* 0x000fc800078efcff */
[----:B------:R0:W-:Y:S01]  /*375e0*/  @!P0 STG.E.U8 desc[UR46][R6.64+0x30], R8 ;  /* 0x0000300806008986 */ /* 0x0001e2000c10112e */
[C---:B------:R-:W-:Y:S02]  /*375f0*/  ISETP.LT.OR P0, PT, R29.reuse, 0x3a, !P3 ;  /* 0x0000003a1d00780c */ /* 0x040fe40005f01670 */
[----:B------:R-:W-:Y:S01]  /*37600*/  ISETP.LT.OR P3, PT, R29, 0x32, !P5 ;  /* 0x000000321d00780c */ /* 0x000fe20006f61670 */
[----:B------:R-:W-:-:S12]  /*37610*/  IMAD.U32 R85, RZ, RZ, UR8 ;  /* 0x00000008ff557e24 */ /* 0x000fd8000f8e00ff */
[----:B0-----:R-:W0:Y:S01]  /*37620*/  @!P3 LDC.64 R6, c[0x0][0x5c0] ;  /* 0x00017000ff06bb82 */ /* 0x001e220000000a00 */
[----:B------:R-:W-:Y:S01]  /*37630*/  IMAD.U32 R86, RZ, RZ, UR7 ;  /* 0x00000007ff567e24 */ /* 0x000fe2000f8e00ff */
[----:B------:R-:W-:Y:S01]  /*37640*/  @!P6 IADD3 R85, P1, P2, R85, UR10, R24 ;  /* 0x0000000a5555ec10 */ /* 0x000fe2000fa3e018 */
[----:B------:R-:W-:Y:S02]  /*37650*/  IMAD.U32 R14, RZ, RZ, UR8 ;  /* 0x00000008ff0e7e24 */ /* 0x000fe4000f8e00ff */
[----:B------:R-:W-:Y:S01]  /*37660*/  FMUL R8, R90, UR39 ;  /* 0x000000275a087c20 */ /* 0x000fe20008400000 */
[----:B------:R-:W-:Y:S01]  /*37670*/  IMAD.U32 R9, RZ, RZ, UR7 ;  /* 0x00000007ff097e24 */ /* 0x000fe2000f8e00ff */
[----:B------:R-:W-:Y:S01]  /*37680*/  @!P6 IADD3.X R86, R86, UR9, R30, P1, P2 ;  /* 0x000000095656ec10 */ /* 0x000fe20008fe441e */
[----:B------:R-:W5:Y:S01]  /*37690*/  LDL.LU R90, [R1+0x298] ;  /* 0x00029800015a7983 */ /* 0x000f620000300800 */
[----:B------:R-:W-:-:S04]  /*376a0*/  @!P0 IADD3 R14, P4, P6, R14, UR10, R24 ;  /* 0x0000000a0e0e8c10 */ /* 0x000fc8000fe9e018 */
[----:B------:R-:W-:Y:S02]  /*376b0*/  @!P0 IADD3.X R9, R9, UR9, R30, P4, P6 ;  /* 0x0000000909098c10 */ /* 0x000fe4000a7ec41e */
[----:B------:R-:W-:Y:S02]  /*376c0*/  F2FP.SATFINITE.E4M3.F32.PACK_AB_MERGE_C R8, RZ, R8, RZ ;  /* 0x00000008ff08723e */ /* 0x000fe400048070ff */
[----:B0-----:R-:W-:-:S05]  /*376d0*/  @!P3 IADD3 R6, P4, R24, R6, RZ ;  /* 0x000000061806b210 */ /* 0x001fca0007f9e0ff */
[----:B------:R-:W-:-:S05]  /*376e0*/  @!P3 IMAD.X R7, R30, 0x1, R7, P4 ;  /* 0x000000011e07b824 */ /* 0x000fca00020e0607 */
[----:B------:R0:W-:Y:S02]  /*376f0*/  @!P3 STG.E.U8 desc[UR46][R6.64+0x31], R8 ;  /* 0x000031080600b986 */ /* 0x0001e4000c10112e */
[----:B0-----:R-:W-:Y:S02]  /*37700*/  FMUL R6, R89, UR39 ;  /* 0x0000002759067c20 */ /* 0x001fe40008400000 */
[----:B------:R-:W5:Y:S01]  /*37710*/  LDL.LU R89, [R1+0x29c] ;  /* 0x00029c0001597983 */ /* 0x000f620000300800 */
[----:B------:R-:W-:-:S03]  /*37720*/  LOP3.LUT P1, RZ, R2, 0x40, RZ, 0xc0, !PT ;  /* 0x0000004002ff7812 */ /* 0x000fc6000782c0ff */
[----:B------:R-:W5:Y:S01]  /*37730*/  LDL.LU R92, [R1+0x2a0] ;  /* 0x0002a000015c7983 */ /* 0x000f620000300800 */
[----:B------:R-:W-:-:S09]  /*37740*/  F2FP.SATFINITE.E4M3.F32.PACK_AB_MERGE_C R6, RZ, R6, RZ ;  /* 0x00000006ff06723e */ /* 0x000fd200048070ff */
[----:B------:R2:W-:Y:S02]  /*37750*/  @!P1 STG.E.U8 desc[UR46][R22.64+0x30], R6 ;  /* 0x0000300616009986 */ /* 0x0005e4000c10112e */
[----:B--2---:R-:W-:Y:S02]  /*37760*/  FMUL R6, R88, UR39 ;  /* 0x0000002758067c20 */ /* 0x004fe40008400000 */
[----:B------:R-:W2:Y:S01]  /*37770*/  LDL.LU R88, [R1+0x2a4] ;  /* 0x0002a40001587983 */ /* 0x000ea20000300800 */
[----:B---3--:R-:W-:-:S03]  /*37780*/  FMUL R8, R87, UR39 ;  /* 0x0000002757087c20 */ /* 0x008fc60008400000 */
[----:B------:R-:W3:Y:S01]  /*37790*/  LDL.LU R87, [R1+0x2a8] ;  /* 0x0002a80001577983 */ /* 0x000ee20000300800 */
[----:B------:R-:W-:Y:S02]  /*377a0*/  LOP3.LUT P2, RZ, R2, 0x10, RZ, 0xc0, !PT ;  /* 0x0000001002ff7812 */ /* 0x000fe4000784c0ff */
[----:B------:R-:W-:Y:S02]  /*377b0*/  ISETP.LT.OR P3, PT, R29, 0x39, !P5 ;  /* 0x000000391d00780c */ /* 0x000fe40006f61670 */
[----:B------:R-:W-:-:S09]  /*377c0*/  F2FP.SATFINITE.E4M3.F32.PACK_AB_MERGE_C R6, RZ, R6, RZ ;  /* 0x00000006ff06723e */ /* 0x000fd200048070ff */
[----:B------:R0:W-:Y:S02]  /*377d0*/  @!P2 STG.E.U8 desc[UR46][R18.64+0x31], R6 ;  /* 0x000031061200a986 */ /* 0x0001e4000c10112e */
[----:B0-----:R-:W0:Y:S01]  /*377e0*/  @!P3 LDC.64 R6, c[0x0][0x5c0] ;  /* 0x00017000ff06bb82 */ /* 0x001e220000000a00 */
[----:B------:R-:W-:Y:S02]  /*377f0*/  F2FP.SATFINITE.E4M3.F32.PACK_AB_MERGE_C R8, RZ, R8, RZ ;  /* 0x00000008ff08723e */ /* 0x000fe400048070ff */
[----:B0-----:R-:W-:-:S05]  /*37800*/  @!P3 IADD3 R6, P2, R24, R6, RZ ;  /* 0x000000061806b210 */ /* 0x001fca0007f5e0ff */
[----:B------:R-:W-:-:S05]  /*37810*/  @!P3 IMAD.X R7, R30, 0x1, R7, P2 ;  /* 0x000000011e07b824 */ /* 0x000fca00010e0607 */
[----:B------:R4:W-:Y:S01]  /*37820*/  @!P3 STG.E.U8 desc[UR46][R6.64+0x38], R8 ;  /* 0x000038080600b986 */ /* 0x0009e2000c10112e */
[----:B------:R-:W-:Y:S01]  /*37830*/  ISETP.LT.OR P3, PT, R29, 0x3a, !P5 ;  /* 0x0000003a1d00780c */ /* 0x000fe20006f61670 */
[----:B----4-:R-:W-:-:S12]  /*37840*/  FMUL R8, R91, UR39 ;  /* 0x000000275b087c20 */ /* 0x010fd80008400000 */
[----:B------:R-:W0:Y:S01]  /*37850*/  @!P3 LDC.64 R6, c[0x0][0x5c0] ;  /* 0x00017000ff06bb82 */ /* 0x000e220000000a00 */
[----:B------:R-:W4:Y:S01]  /*37860*/  LDL.LU R91, [R1+0x2ac] ;  /* 0x0002ac00015b7983 */ /* 0x000f220000300800 */
[----:B------:R-:W-:Y:S02]  /*37870*/  F2FP.SATFINITE.E4M3.F32.PACK_AB_MERGE_C R8, RZ, R8, RZ ;  /* 0x00000008ff08723e */ /* 0x000fe400048070ff */
[----:B0-----:R-:W-:-:S05]  /*37880*/  @!P3 IADD3 R6, P5, R24, R6, RZ ;  /* 0x000000061806b210 */ /* 0x001fca0007fbe0ff */
[----:B------:R-:W-:-:S05]  /*37890*/  @!P3 IMAD.X R7, R30, 0x1, R7, P5 ;  /* 0x000000011e07b824 */ /* 0x000fca00028e0607 */
[----:B------:R5:W-:Y:S02]  /*378a0*/  @!P3 STG.E.U8 desc[UR46][R6.64+0x39], R8 ;  /* 0x000039080600b986 */ /* 0x000be4000c10112e */
[----:B-----5:R-:W-:Y:S02]  /*378b0*/  FMUL R6, R90, UR39 ;  /* 0x000000275a067c20 */ /* 0x020fe40008400000 */
[----:B------:R-:W5:Y:S01]  /*378c0*/  LDL.LU R90, [R1+0x2b0] ;  /* 0x0002b000015a7983 */ /* 0x000f620000300800 */
[----:B------:R-:W-:Y:S02]  /*378d0*/  LOP3.LUT P1, RZ, R2, 0x4, RZ, 0xc0, !PT ;  /* 0x0000000402ff7812 */ /* 0x000fe4000782c0ff */
[----:B------:R-:W-:Y:S02]  /*378e0*/  F2FP.SATFINITE.E4M3.F32.PACK_AB_MERGE_C R13, RZ, R6, RZ ;  /* 0x00000006ff0d723e */ /* 0x000fe400048070ff */
[----:B------:R-:W-:-:S04]  /*378f0*/  LOP3.LUT R3, R3, 0xffff7fff, RZ, 0xc0, !PT ;  /* 0xffff7fff03037812 */ /* 0x000fc800078ec0ff */
[----:B------:R-:W-:-:S04]  /*37900*/  @P0 LOP3.LUT R3, R3, 0x8000, RZ, 0xfc, !PT ;  /* 0x0000800003030812 */ /* 0x000fc800078efcff */
[----:B------:R-:W-:Y:S02]  /*37910*/  LOP3.LUT R3, R3, 0xfff7ffff, RZ, 0xc0, !PT ;  /* 0xfff7ffff03037812 */ /* 0x000fe400078ec0ff */
[C---:B------:R-:W-:Y:S02]  /*37920*/  LOP3.LUT P4, RZ, R2.reuse, 0x20, RZ, 0xc0, !PT ;  /* 0x0000002002ff7812 */ /* 0x040fe4000788c0ff */
[----:B------:R-:W-:Y:S01]  /*37930*/  @P1 LOP3.LUT R3, R3, 0x80000, RZ, 0xfc, !PT ;  /* 0x0008000003031812 */ /* 0x000fe200078efcff */
[----:B------:R-:W-:Y:S02]  /*37940*/  FMUL R6, R89, UR39 ;  /* 0x0000002759067c20 */ /* 0x000fe40008400000 */
[----:B------:R-:W5:Y:S01]  /*37950*/  LDL.LU R89, [R1+0x2b4] ;  /* 0x0002b40001597983 */ /* 0x000f620000300800 */
[----:B------:R-:W-:Y:S02]  /*37960*/  LOP3.LUT P1, RZ, R2, 0x8, RZ, 0xc0, !PT ;  /* 0x0000000802ff7812 */ /* 0x000fe4000782c0ff */
[----:B------:R-:W-:-:S05]  /*37970*/  F2FP.SATFINITE.E4M3.F32.PACK_AB_MERGE_C R6, RZ, R6, RZ ;  /* 0x00000006ff06723e */ /* 0x000fca00048070ff */
[----:B------:R-:W-:Y:S06]  /*37980*/  @!P4 STG.E.U8 desc[UR46][R36.64+0x38], R13 ;  /* 0x0000380d2400c986 */ /* 0x000fec000c10112e */
[----:B------:R0:W-:Y:S01]  /*37990*/  @!P1 STG.E.U8 desc[UR46][R32.64+0x39], R6 ;  /* 0x0000390620009986 */ /* 0x0001e2000c10112e */
[----:B------:R-:W-:Y:S01]  /*379a0*/  LOP3.LUT P1, RZ, R3, 0x80000, RZ, 0xc0, !PT ;  /* 0x0008000003ff7812 */ /* 0x000fe2000782c0ff */
[----:B0-----:R-:W-:-:S05]  /*379b0*/  FMUL R6, R92, UR39 ;  /* 0x000000275c067c20 */ /* 0x001fca0008400000 */
[----:B------:R-:W-:-:S07]  /*379c0*/  F2FP.SATFINITE.E4M3.F32.PACK_AB_MERGE_C R6, RZ, R6, RZ ;  /* 0x00000006ff06723e */ /* 0x000fce00048070ff */
[----:B------:R2:W-:Y:S02]  /*379d0*/  @!P1 STG.E.U8 desc[UR46][R20.64+0x20], R6 ;  /* 0x0000200614009986 */ /* 0x0005e4000c10112e */
[----:B--2---:R-:W-:Y:S02]  /*379e0*/  FMUL R6, R88, UR39 ;  /* 0x0000002758067c20 */ /* 0x004fe40008400000 */
[----:B------:R-:W2:Y:S01]  /*379f0*/  LDL.LU R88, [R1+0x2b8] ;  /* 0x0002b80001587983 */ /* 0x000ea20000300800 */
[----:B---3--:R-:W-:-:S03]  /*37a00*/  FMUL R8, R87, UR39 ;  /* 0x0000002757087c20 */ /* 0x008fc60008400000 */
[----:B------:R-:W3:Y:S01]  /*37a10*/  LDL.LU R87, [R1+0x2bc] ;  /* 0x0002bc0001577983 */ /* 0x000ee20000300800 */
[----:B------:R-:W-:Y:S02]  /*37a20*/  LOP3.LUT P0, RZ, R2, 0x2, RZ, 0xc0, !PT ;  /* 0x0000000202ff7812 */ /* 0x000fe4000780c0ff */
[----:B------:R-:W-:Y:S02]  /*37a30*/  LOP3.LUT P6, RZ, R0, 0x4000, RZ, 0xc0, !PT ;  /* 0x0000400000ff7812 */ /* 0x000fe400078cc0ff */
[----:B------:R-:W-:-:S09]  /*37a40*/  F2FP.SATFINITE.E4M3.F32.PACK_AB_MERGE_C R6, RZ, R6, RZ ;  /* 0x00000006ff06723e */ /* 0x000fd200048070ff */
[----:B------:R0:W-:Y:S02]  /*37a50*/  @!P0 STG.E.U8 desc[UR46][R16.64+0x21], R6 ;  /* 0x0000210610008986 */ /* 0x0001e4000c10112e */
[----:B0-----:R-:W0:Y:S01]  /*37a60*/  @!P6 LDC.64 R6, c[0x0][0x5c0] ;  /* 0x00017000ff06eb82 */ /* 0x001e220000000a00 */
[----:B------:R-:W-:Y:S02]  /*37a70*/  LOP3.LUT P2, RZ, R0, 0x2000, RZ, 0xc0, !PT ;  /* 0x0000200000ff7812 */ /* 0x000fe4000784c0ff */
[----:B------:R-:W-:Y:S02]  /*37a80*/  F2FP.SATFINITE.E4M3.F32.PACK_AB_MERGE_C R8, RZ, R8, RZ ;  /* 0x00000008ff08723e */ /* 0x000fe400048070ff */
[----:B0-----:R-:W-:-:S05]  /*37a90*/  @!P6 IADD3 R6, P0, R31, R6, RZ ;  /* 0x000000061f06e210 */ /* 0x001fca0007f1e0ff */
[----:B------:R-:W-:-:S05]  /*37aa0*/  @!P6 IMAD.X R7, R62, 0x1, R7, P0 ;  /* 0x000000013e07e824 */ /* 0x000fca00000e0607 */
[----:B------:R0:W-:Y:S02]  /*37ab0*/  @!P6 STG.E.U8 desc[UR46][R6.64+0x20], R8 ;  /* 0x000020080600e986 */ /* 0x0001e4000c10112e */
[----:B0-----:R-:W0:Y:S01]  /*37ac0*/  @!P2 LDC.64 R6, c[0x0][0x5c0] ;  /* 0x00017000ff06ab82 */ /* 0x001e220000000a00 */
[----:B----4-:R-:W-:Y:S02]  /*37ad0*/  FMUL R8, R91, UR39 ;  /* 0x000000275b087c20 */ /* 0x010fe40008400000 */
[----:B------:R-:W4:Y:S03]  /*37ae0*/  LDL.LU R91, [R1+0x2c0] ;  /* 0x0002c000015b7983 */ /* 0x000f260000300800 */
[----:B------:R-:W-:Y:S02]  /*37af0*/  F2FP.SATFINITE.E4M3.F32.PACK_AB_MERGE_C R8, RZ, R8, RZ ;  /* 0x00000008ff08723e */ /* 0x000fe400048070ff */
[----:B------:R-:W-:-:S02]  /*37b00*/  LOP3.LUT P3, RZ, R2, 0x1, RZ, 0xc0, !PT ;  /* 0x0000000102ff7812 */ /* 0x000fc4000786c0ff */
[----:B0-----:R-:W-:-:S05]  /*37b10*/  @!P2 IADD3 R6, P0, R63, R6, RZ ;  /* 0x000000063f06a210 */ /* 0x001fca0007f1e0ff */
[----:B------:R-:W-:-:S05]  /*37b20*/  @!P2 IMAD.X R7, R64, 0x1, R7, P0 ;  /* 0x000000014007a824 */ /* 0x000fca00000e0607 */
[----:B------:R5:W-:Y:S02]  /*37b30*/  @!P2 STG.E.U8 desc[UR46][R6.64+0x21], R8 ;  /* 0x000021080600a986 */ /* 0x000be4000c10112e */
[----:B-----5:R-:W-:Y:S02]  /*37b40*/  FMUL R6, R90, UR39 ;  /* 0x000000275a067c20 */ /* 0x020fe40008400000 */
[----:B------:R-:W5:Y:S03]  /*37b50*/  LDL.LU R90, [R1+0x2c4] ;  /* 0x0002c400015a7983 */ /* 0x000f660000300800 */
[----:B------:R-:W-:-:S05]  /*37b60*/  F2FP.SATFINITE.E4M3.F32.PACK_AB_MERGE_C R6, RZ, R6, RZ ;  /* 0x00000006ff06723e */ /* 0x000fca00048070ff */
[----:B------:R0:W-:Y:S02]  /*37b70*/  @!P3 STG.E.U8 desc[UR46][R34.64+0x28], R6 ;  /* 0x000028062200b986 */ /* 0x0001e4000c10112e */
[----:B0-----:R-:W-:Y:S02]  /*37b80*/  FMUL R6, R89, UR39 ;  /* 0x0000002759067c20 */ /* 0x001fe40008400000 */
[----:B------:R-:W5:Y:S01]  /*37b90*/  LDL.LU R89, [R1+0x2c8] ;  /* 0x0002c80001597983 */ /* 0x000f620000300800 */
[C---:B------:R-:W-:Y:S02]  /*37ba0*/  LOP3.LUT P5, RZ, R0.reuse, 0x80000000, RZ, 0xc0, !PT ;  /* 0x8000000000ff7812 */ /* 0x040fe400078ac0ff */
[----:B------:R-:W-:Y:S02]  /*37bb0*/  LOP3.LUT P4, RZ, R0, 0x1000, RZ, 0xc0, !PT ;  /* 0x0000100000ff7812 */ /* 0x000fe4000788c0ff */
[----:B------:R-:W-:-:S09]  /*37bc0*/  F2FP.SATFINITE.E4M3.F32.PACK_AB_MERGE_C R6, RZ, R6, RZ ;  /* 0x00000006ff06723e */ /* 0x000fd200048070ff */
[----:B------:R0:W-:Y:S02]  /*37bd0*/  @!P5 STG.E.U8 desc[UR46][R26.64+0x29], R6 ;  /* 0x000029061a00d986 */ /* 0x0001e4000c10112e */
[----:B0-----:R-:W0:Y:S02]  /*37be0*/  @!P4 LDC.64 R6, c[0x0][0x5c0] ;  /* 0x00017000ff06cb82 */ /* 0x001e240000000a00 */
[----:B0-----:R-:W-:-:S05]  /*37bf0*/  @!P4 IADD3 R6, P0, R65, R6, RZ ;  /* 0x000000064106c210 */ /* 0x001fca0007f1e0ff */
[----:B------:R-:W-:Y:S02]  /*37c00*/  @!P4 IMAD.X R7, R66, 0x1, R7, P0 ;  /* 0x000000014207c824 */ /* 0x000fe400000e0607 */
[----:B--2---:R-:W-:Y:S02]  /*37c10*/  FMUL R8, R88, UR39 ;  /* 0x0000002758087c20 */ /* 0x004fe40008400000 */
[----:B------:R-:W2:Y:S04]  /*37c20*/  LDL.LU R88, [R1+0x2cc] ;  /* 0x0002cc0001587983 */ /* 0x000ea80000300800 */
[----:B------:R-:W2:Y:S01]  /*37c30*/  LDL.LU R92, [R1+0x2d0] ;  /* 0x0002d000015c7983 */ /* 0x000ea20000300800 */
[----:B------:R-:W-:-:S05]  /*37c40*/  F2FP.SATFINITE.E4M3.F32.PACK_AB_MERGE_C R8, RZ, R8, RZ ;  /* 0x00000008ff08723e */ /* 0x000fca00048070ff */
[----:B------:R3:W-:Y:S02]  /*37c50*/  @!P4 STG.E.U8 desc[UR46][R6.64+0x28], R8 ;  /* 0x000028080600c986 */ /* 0x0007e4000c10112e */
[----:B---3--:R-:W-:Y:S02]  /*37c60*/  FMUL R8, R87, UR39 ;  /* 0x0000002757087c20 */ /* 0x008fe40008400000 */
[----:B------:R-:W3:Y:S01]  /*37c70*/  LDL.LU R87, [R1+0x2d4] ;  /* 0x0002d40001577983 */ /* 0x000ee20000300800 */
[----:B------:R-:W-:Y:S02]  /*37c80*/  LOP3.LUT P0, RZ, R0, 0x10000000, RZ, 0xc0, !PT ;  /* 0x1000000000ff7812 */ /* 0x000fe4000780c0ff */
[C---:B------:R-:W-:Y:S02]  /*37c90*/  LOP3.LUT P1, RZ, R3.reuse, 0x40000, RZ, 0xc0, !PT ;  /* 0x0004000003ff7812 */ /* 0x040fe4000782c0ff */
[----:B------:R-:W-:-:S09]  /*37ca0*/  LOP3.LUT R3, R3, 0xfffdffff, RZ, 0xc0, !PT ;  /* 0xfffdffff03037812 */ /* 0x000fd200078ec0ff */
[----:B------:R-:W-:Y:S02]  /*37cb0*/  @P0 LOP3.LUT R3, R3, 0x20000, RZ, 0xfc, !PT ;  /* 0x0002000003030812 */ /* 0x000fe400078efcff */
[----:B------:R-:W-:-:S13]  /*37cc0*/  LOP3.LUT P0, RZ, R0, 0x800, RZ, 0xc0, !PT ;  /* 0x0000080000ff7812 */ /* 0x000fda000780c0ff */
[----:B------:R-:W0:Y:S01]  /*37cd0*/  @!P0 LDC.64 R6, c[0x0][0x5c0] ;  /* 0x00017000ff068b82 */ /* 0x000e220000000a00 */
[----:B------:R-:W-:Y:S02]  /*37ce0*/  F2FP.SATFINITE.E4M3.F32.PACK_AB_MERGE_C R8, RZ, R8, RZ ;  /* 0x00000008ff08723e */ /* 0x000fe400048070ff */
[----:B0-----:R-:W-:-:S05]  /*37cf0*/  @!P0 IADD3 R6, P4, R67, R6, RZ ;  /* 0x0000000643068210 */ /* 0x001fca0007f9e0ff */
[----:B------:R-:W-:-:S05]  /*37d00*/  @!P0 IMAD.X R7, R68, 0x1, R7, P4 ;  /* 0x0000000144078824 */ /* 0x000fca00020e0607 */
[----:B------:R4:W-:Y:S02]  /*37d10*/  @!P0 STG.E.U8 desc[UR46][R6.64+0x29], R8 ;  /* 0x0000290806008986 */ /* 0x0009e4000c10112e */
[----:B----4-:R-:W-:Y:S02]  /*37d20*/  FMUL R6, R91, UR39 ;  /* 0x000000275b067c20 */ /* 0x010fe40008400000 */
[----:B------:R-:W4:Y:S01]  /*37d30*/  LDL.LU R91, [R1+0x2d8] ;  /* 0x0002d800015b7983 */ /* 0x000f220000300800 */
[----:B------:R-:W-:Y:S02]  /*37d40*/  LOP3.LUT P6, RZ, R0, 0x40000000, RZ, 0xc0, !PT ;  /* 0x4000000000ff7812 */ /* 0x000fe400078cc0ff */
[----:B------:R-:W-:-:S11]  /*37d50*/  F2FP.SATFINITE.E4M3.F32.PACK_AB_MERGE_C R6, RZ, R6, RZ ;  /* 0x00000006ff06723e */ /* 0x000fd600048070ff */
[----:B------:R5:W-:Y:S01]  /*37d60*/  @!P6 STG.E.U8 desc[UR46][R40.64+0x30], R6 ;  /* 0x000030062800e986 */ /* 0x000be2000c10112e */
[----:B------:R-:W-:Y:S01]  /*37d70*/  LOP3.LUT P2, RZ, R0, 0x20000000, RZ, 0xc0, !PT ;  /* 0x2000000000ff7812 */ /* 0x000fe2000784c0ff */
[----:B-----5:R-:W-:Y:S02]  /*37d80*/  FMUL R6, R90, UR39 ;  /* 0x000000275a067c20 */ /* 0x020fe40008400000 */
[----:B------:R-:W5:Y:S03]  /*37d90*/  LDL.LU R90, [R1+0x2dc] ;  /* 0x0002dc00015a7983 */ /* 0x000f660000300800 */
[----:B------:R-:W-:-:S07]  /*37da0*/  F2FP.SATFINITE.E4M3.F32.PACK_AB_MERGE_C R6, RZ, R6, RZ ;  /* 0x00000006ff06723e */ /* 0x000fce00048070ff */
[----:B------:R0:W-:Y:S02]  /*37db0*/  @!P2 STG.E.U8 desc[UR46][R38.64+0x31], R6 ;  /* 0x000031062600a986 */ /* 0x0001e4000c10112e */
[----:B0-----:R-:W0:Y:S01]  /*37dc0*/  @!P1 LDC.64 R6, c[0x0][0x5c0] ;  /* 0x00017000ff069b82 */ /* 0x001e220000000a00 */
[----:B------:R-:W-:Y:S02]  /*37dd0*/  FMUL R8, R89, UR39 ;  /* 0x0000002759087c20 */ /* 0x000fe40008400000 */
[----:B------:R-:W5:Y:S01]  /*37de0*/  LDL.LU R89, [R1+0x2e0] ;  /* 0x0002e00001597983 */ /* 0x000f620000300800 */
[----:B------:R-:W-:Y:S02]  /*37df0*/  LOP3.LUT P3, RZ, R0, 0x200, RZ, 0xc0, !PT ;  /* 0x0000020000ff7812 */ /* 0x000fe4000786c0ff */
[----:B------:R-:W-:Y:S02]  /*37e00*/  F2FP.SATFINITE.E4M3.F32.PACK_AB_MERGE_C R8, RZ, R8, RZ ;  /* 0x00000008ff08723e */ /* 0x000fe400048070ff */
[----:B0-----:R-:W-:-:S05]  /*37e10*/  @!P1 IADD3 R6, P0, R69, R6, RZ ;  /* 0x0000000645069210 */ /* 0x001fca0007f1e0ff */
[----:B------:R-:W-:-:S05]  /*37e20*/  @!P1 IMAD.X R7, R70, 0x1, R7, P0 ;  /* 0x0000000146079824 */ /* 0x000fca00000e0607 */
[----:B------:R0:W-:Y:S02]  /*37e30*/  @!P1 STG.E.U8 desc[UR46][R6.64+0x30], R8 ;  /* 0x0000300806009986 */ /* 0x0001e4000c10112e */
[----:B0-----:R-:W0:Y:S02]  /*37e40*/  @!P3 LDC.64 R6, c[0x0][0x5c0] ;  /* 0x00017000ff06bb82 */ /* 0x001e240000000a00 */
[----:B0-----:R-:W-:-:S05]  /*37e50*/  @!P3 IADD3 R6, P0, R71, R6, RZ ;  /* 0x000000064706b210 */ /* 0x001fca0007f1e0ff */
[----:B------:R-:W-:Y:S01]  /*37e60*/  @!P3 IMAD.X R7, R72, 0x1, R7, P0 ;  /* 0x000000014807b824 */ /* 0x000fe200000e0607 */
[----:B------:R-:W-:Y:S01]  /*37e70*/  LOP3.LUT P0, RZ, R3, 0x20000, RZ, 0xc0, !PT ;  /* 0x0002000003ff7812 */ /* 0x000fe2000780c0ff */
[----:B--2---:R-:W-:Y:S02]  /*37e80*/  FMUL R8, R88, UR39 ;  /* 0x0000002758087c20 */ /* 0x004fe40008400000 */
[----:B------:R-:W2:Y:S03]  /*37e90*/  LDL.LU R88, [R1+0x2e4] ;  /* 0x0002e40001587983 */ /* 0x000ea60000300800 */
[----:B------:R-:W-:-:S05]  /*37ea0*/  F2FP.SATFINITE.E4M3.F32.PACK_AB_MERGE_C R8, RZ, R8, RZ ;  /* 0x00000008ff08723e */ /* 0x000fca00048070ff */
[----:B------:R0:W-:Y:S02]  /*37eb0*/  @!P3 STG.E.U8 desc[UR46][R6.64+0x31], R8 ;  /* 0x000031080600b986 */ /* 0x0001e4000c10112e */
[----:B0-----:R-:W-:-:S05]  /*37ec0*/  FMUL R6, R92, UR39 ;  /* 0x000000275c067c20 */ /* 0x001fca0008400000 */
[----:B------:R-:W-:-:S05]  /*37ed0*/  F2FP.SATFINITE.E4M3.F32.PACK_AB_MERGE_C R6, RZ, R6, RZ ;  /* 0x00000006ff06723e */ /* 0x000fca00048070ff */
[----:B------:R3:W-:Y:S02]  /*37ee0*/  @!P0 STG.E.U8 desc[UR46][R44.64+0x38], R6 ;  /* 0x000038062c008986 */ /* 0x0007e4000c10112e */
[----:B---3--:R-:W-:Y:S02]  /*37ef0*/  FMUL R6, R87, UR39 ;  /* 0x0000002757067c20 */ /* 0x008fe40008400000 */
[----:B------:R-:W3:Y:S01]  /*37f00*/  LDL.LU R87, [R1+0x2e8] ;  /* 0x0002e80001577983 */ /* 0x000ee20000300800 */
[C---:B------:R-:W-:Y:S02]  /*37f10*/  LOP3.LUT P5, RZ, R0.reuse, 0x8000000, RZ, 0xc0, !PT ;  /* 0x0800000000ff7812 */ /* 0x040fe400078ac0ff */
[----:B------:R-:W-:Y:S02]  /*37f20*/  LOP3.LUT P4, RZ, R0, 0x100, RZ, 0xc0, !PT ;  /* 0x0000010000ff7812 */ /* 0x000fe4000788c0ff */
[----:B------:R-:W-:-:S09]  /*37f30*/  F2FP.SATFINITE.E4M3.F32.PACK_AB_MERGE_C R6, RZ, R6, RZ ;  /* 0x00000006ff06723e */ /* 0x000fd200048070ff */
[----:B------:R0:W-:Y:S02]  /*37f40*/  @!P5 STG.E.U8 desc[UR46][R42.64+0x39], R6 ;  /* 0x000039062a00d986 */ /* 0x0001e4000c10112e */
[----:B0-----:R-:W0:Y:S01]  /*37f50*/  @!P4 LDC.64 R6, c[0x0][0x5c0] ;  /* 0x00017000ff06cb82 */ /* 0x001e220000000a00 */
[----:B------:R-:W-:Y:S01]  /*37f60*/  LOP3.LUT P6, RZ, R0, 0x40, RZ, 0xc0, !PT ;  /* 0x0000004000ff7812 */ /* 0x000fe200078cc0ff */
[----:B----4-:R-:W-:Y:S02]  /*37f70*/  FMUL R8, R91, UR39 ;  /* 0x000000275b087c20 */ /* 0x010fe40008400000 */
[----:B------:R-:W4:Y:S01]  /*37f80*/  LDL.LU R91, [R1+0x2ec] ;  /* 0x0002ec00015b7983 */ /* 0x000f220000300800 */
[----:B0-----:R-:W-:Y:S02]  /*37f90*/  @!P4 IADD3 R6, P0, R74, R6, RZ ;  /* 0x000000064a06c210 */ /* 0x001fe40007f1e0ff */
[----:B------:R-:W-:-:S03]  /*37fa0*/  F2FP.SATFINITE.E4M3.F32.PACK_AB_MERGE_C R8, RZ, R8, RZ ;  /* 0x00000008ff08723e */ /* 0x000fc600048070ff */
[----:B------:R-:W-:-:S05]  /*37fb0*/  @!P4 IMAD.X R7, R77, 0x1, R7, P0 ;  /* 0x000000014d07c824 */ /* 0x000fca00000e0607 */
[----:B------:R0:W-:Y:S02]  /*37fc0*/  @!P4 STG.E.U8 desc[UR46][R6.64+0x38], R8 ;  /* 0x000038080600c986 */ /* 0x0001e4000c10112e */
[----:B0-----:R-:W0:Y:S01]  /*37fd0*/  @!P6 LDC.64 R6, c[0x0][0x5c0] ;  /* 0x00017000ff06eb82 */ /* 0x001e220000000a00 */
[----:B-----5:R-:W-:Y:S02]  /*37fe0*/  FMUL R8, R90, UR39 ;  /* 0x000000275a087c20 */ /* 0x020fe40008400000 */
[----:B------:R-:W5:Y:S03]  /*37ff0*/  LDL.LU R90, [R1+0x2f0] ;  /* 0x0002f000015a7983 */ /* 0x000f660000300800 */
[----:B------:R-:W-:Y:S02]  /*38000*/  F2FP.SATFINITE.E4M3.F32.PACK_AB_MERGE_C R8, RZ, R8, RZ ;  /* 0x00000008ff08723e */ /* 0x000fe400048070ff */
[----:B0-----:R-:W-:-:S05]  /*38010*/  @!P6 IADD3 R6, P0, R73, R6, RZ ;  /* 0x000000064906e210 */ /* 0x001fca0007f1e0ff */
[----:B------:R-:W-:-:S05]  /*38020*/  @!P6 IMAD.X R7, R75, 0x1, R7, P0 ;  /* 0x000000014b07e824 */ /* 0x000fca00000e0607 */
[----:B------:R0:W-:Y:S02]  /*38030*/  @!P6 STG.E.U8 desc[UR46][R6.64+0x39], R8 ;  /* 0x000039080600e986 */ /* 0x0001e4000c10112e */
[----:B0-----:R-:W-:Y:S02]  /*38040*/  FMUL R6, R89, UR39 ;  /* 0x0000002759067c20 */ /* 0x001fe40008400000 */
[----:B------:R-:W5:Y:S01]  /*38050*/  LDL.LU R89, [R1+0x2f4] ;  /* 0x0002f40001597983 */ /* 0x000f620000300800 */
[----:B------:R-:W-:Y:S02]  /*38060*/  LOP3.LUT P2, RZ, R0, 0x4000000, RZ, 0xc0, !PT ;  /* 0x0400000000ff7812 */ /* 0x000fe4000784c0ff */
[----:B------:R-:W-:-:S11]  /*38070*/  F2FP.SATFINITE.E4M3.F32.PACK_AB_MERGE_C R6, RZ, R6, RZ ;  /* 0x00000006ff06723e */ /* 0x000fd600048070ff */
[----:B------:R2:W-:Y:S02]  /*38080*/  @!P2 STG.E.U8 desc[UR46][R48.64+0x20], R6 ;  /* 0x000020063000a986 */ /* 0x0005e4000c10112e */
[----:B--2---:R-:W-:Y:S02]  /*38090*/  FMUL R6, R88, UR39 ;  /* 0x0000002758067c20 */ /* 0x004fe40008400000 */
[----:B------:R-:W2:Y:S04]  /*380a0*/  LDL.LU R88, [R1+0x2f8] ;  /* 0x0002f80001587983 */ /* 0x000ea80000300800 */
[----:B------:R-:W2:Y:S01]  /*380b0*/  LDL.LU R92, [R1+0x2fc] ;  /* 0x0002fc00015c7983 */ /* 0x000ea20000300800 */
[----:B---3--:R-:W-:-:S03]  /*380c0*/  FMUL R8, R87, UR39 ;  /* 0x0000002757087c20 */ /* 0x008fc60008400000 */
[----:B------:R-:W3:Y:S01]  /*380d0*/  LDL.LU R87, [R1+0x300] ;  /* 0x0003000001577983 */ /* 0x000ee20000300800 */
[----:B------:R-:W-:Y:S02]  /*380e0*/  LOP3.LUT P3, RZ, R3, 0x10000, RZ, 0xc0, !PT ;  /* 0x0001000003ff7812 */ /* 0x000fe4000786c0ff */
[----:B------:R-:W-:Y:S02]  /*380f0*/  LOP3.LUT P1, RZ, R0, 0x2000000, RZ, 0xc0, !PT ;  /* 0x0200000000ff7812 */ /* 0x000fe4000782c0ff */
[----:B------:R-:W-:Y:S02]  /*38100*/  ISETP.LT.OR P0, PT, R29, 0x21, !P3 ;  /* 0x000000211d00780c */ /* 0x000fe40005f01670 */
[----:B------:R-:W-:-:S09]  /*38110*/  F2FP.SATFINITE.E4M3.F32.PACK_AB_MERGE_C R6, RZ, R6, RZ ;  /* 0x00000006ff06723e */ /* 0x000fd200048070ff */
[----:B------:R0:W-:Y:S02]  /*38120*/  @!P1 STG.E.U8 desc[UR46][R46.64+0x21], R6 ;  /* 0x000021062e009986 */ /* 0x0001e4000c10112e */
[----:B0-----:R-:W0:Y:S01]  /*38130*/  @!P0 LDC.64 R6, c[0x0][0x5c0] ;  /* 0x00017000ff068b82 */ /* 0x001e220000000a00 */
[----:B------:R-:W-:Y:S02]  /*38140*/  ISETP.LT.OR P6, PT, R29, 0x22, !P3 ;  /* 0x000000221d00780c */ /* 0x000fe40005fc1670 */
        /* <DEDUP_REMOVED lines=14> */
[----:B------:R-:W-:Y:S02]  /*38230*/  F2FP.SATFINITE.E4M3.F32.PACK_AB_MERGE_C R6, RZ, R6, RZ ;  /* 0x00000006ff06723e */ /* 0x000fe400048070ff */
[----:B------:R-:W-:-:S03]  /*38240*/  LOP3.LUT P4, RZ, R0, 0x800000, RZ, 0xc0, !PT ;  /* 0x0080000000ff7812 */ /* 0x000fc6000788c0ff */
[----:B------:R0:W-:Y:S01]  /*38250*/  @!P5 STG.E.U8 desc[UR46][R52.64+0x28], R6 ;  /* 0x000028063400d986 */ /* 0x0001e2000c10112e */
[----:B------:R-:W-:Y:S01]  /*38260*/  ISETP.LT.OR P5, PT, R29, 0x29, !P3 ;  /* 0x000000291d00780c */ /* 0x000fe20005fa1670 */
[----:B0-----:R-:W-:Y:S02]  /*38270*/  FMUL R6, R89, UR39 ;  /* 0x0000002759067c20 */ /* 0x001fe40008400000 */
[----:B------:R-:W5:Y:S03]  /*38280*/  LDL.LU R89, [R1+0x30c] ;  /* 0x00030c0001597983 */ /* 0x000f660000300800 */
[----:B------:R-:W-:-:S05]  /*38290*/  F2FP.SATFINITE.E4M3.F32.PACK_AB_MERGE_C R6, RZ, R6, RZ ;  /* 0x00000006ff06723e */ /* 0x000fca00048070ff */
[----:B------:R0:W-:Y:S02]  /*382a0*/  @!P4 STG.E.U8 desc[UR46][R50.64+0x29], R6 ;  /* 0x000029063200c986 */ /* 0x0001e4000c10112e */
[----:B0-----:R-:W0:Y:S02]  /*382b0*/  @!P5 LDC.64 R6, c[0x0][0x5c0] ;  /* 0x00017000ff06db82 */ /* 0x001e240000000a00 */
[----:B0-----:R-:W-:-:S05]  /*382c0*/  @!P5 IADD3 R6, P4, R83, R6, RZ ;  /* 0x000000065306d210 */ /* 0x001fca0007f9e0ff */
[----:B------:R-:W-:Y:S01]  /*382d0*/  @!P5 IMAD.X R7, R84, 0x1, R7, P4 ;  /* 0x000000015407d824 */ /* 0x000fe200020e0607 */
[----:B------:R-:W-:Y:S01]  /*382e0*/  ISETP.LT.OR P4, PT, R29, 0x2a, !P3 ;  /* 0x0000002a1d00780c */ /* 0x000fe20005f81670 */
[----:B--2---:R-:W-:Y:S02]  /*382f0*/  FMUL R8, R88, UR39 ;  /* 0x0000002758087c20 */ /* 0x004fe40008400000 */
[----:B------:R-:W2:Y:S03]  /*38300*/  LDL.LU R88, [R1+0x310] ;  /* 0x0003100001587983 */ /* 0x000ea60000300800 */
[----:B------:R-:W-:-:S05]  /*38310*/  F2FP.SATFINITE.E4M3.F32.PACK_AB_MERGE_C R8, RZ, R8, RZ ;  /* 0x00000008ff08723e */ /* 0x000fca00048070ff */
[----:B------:R0:W-:Y:S02]  /*38320*/  @!P5 STG.E.U8 desc[UR46][R6.64+0x28], R8 ;  /* 0x000028080600d986 */ /* 0x0001e4000c10112e */
[----:B0-----:R-:W0:Y:S01]  /*38330*/  @!P4 LDC.64 R6, c[0x0][0x5c0] ;  /* 0x00017000ff06cb82 */ /* 0x001e220000000a00 */
[----:B------:R-:W-:-:S05]  /*38340*/  FMUL R8, R92, UR39 ;  /* 0x000000275c087c20 */ /* 0x000fca0008400000 */
[----:B------:R-:W-:Y:S02]  /*38350*/  F2FP.SATFINITE.E4M3.F32.PACK_AB_MERGE_C R8, RZ, R8, RZ ;  /* 0x00000008ff08723e */ /* 0x000fe400048070ff */
[----:B0-----:R-:W-:-:S05]  /*38360*/  @!P4 IADD3 R6, P5, R79, R6, RZ ;  /* 0x000000064f06c210 */ /* 0x001fca0007fbe0ff */
[----:B------:R-:W-:-:S05]  /*38370*/  @!P4 IMAD.X R7, R80, 0x1, R7, P5 ;  /* 0x000000015007c824 */ /* 0x000fca00028e0607 */
[----:B------:R3:W-:Y:S02]  /*38380*/  @!P4 STG.E.U8 desc[UR46][R6.64+0x29], R8 ;  /* 0x000029080600c986 */ /* 0x0007e4000c10112e */
[----:B---3--:R-:W-:Y:S02]  /*38390*/  FMUL R6, R87, UR39 ;  /* 0x0000002757067c20 */ /* 0x008fe40008400000 */
[----:B------:R-:W3:Y:S01]  /*383a0*/  LDL.LU R87, [R1+0x314] ;  /* 0x0003140001577983 */ /* 0x000ee20000300800 */
[C---:B------:R-:W-:Y:S02]  /*383b0*/  LOP3.LUT P2, RZ, R0.reuse, 0x400000, RZ, 0xc0, !PT ;  /* 0x0040000000ff7812 */ /* 0x040fe4000784c0ff */
[----:B------:R-:W-:Y:S01]  /*383c0*/  F2FP.SATFINITE.E4M3.F32.PACK_AB_MERGE_C R6, RZ, R6, RZ ;  /* 0x00000006ff06723e */ /* 0x000fe200048070ff */
[----:B------:R-:W3:Y:S01]  /*383d0*/  LDL.LU R92, [R1+0x318] ;  /* 0x00031800015c7983 */ /* 0x000ee20000300800 */
[----:B------:R-:W-:Y:S02]  /*383e0*/  LOP3.LUT P1, RZ, R0, 0x200000, RZ, 0xc0, !PT ;  /* 0x0020000000ff7812 */ /* 0x000fe4000782c0ff */
[----:B------:R-:W-:-:S07]  /*383f0*/  LOP3.LUT P4, RZ, R3, 0x1000, RZ, 0xc0, !PT ;  /* 0x0000100003ff7812 */ /* 0x000fce000788c0ff */
[----:B------:R4:W-:Y:S01]  /*38400*/  @!P2 STG.E.U8 desc[UR46][R56.64+0x30], R6 ;  /* 0x000030063800a986 */ /* 0x0009e2000c10112e */
[----:B------:R-:W-:Y:S01]  /*38410*/  LOP3.LUT P5, RZ, R3, 0x2000, RZ, 0xc0, !PT ;  /* 0x0000200003ff7812 */ /* 0x000fe200078ac0ff */
[----:B----4-:R-:W-:Y:S01]  /*38420*/  FMUL R6, R91, UR39 ;  /* 0x000000275b067c20 */ /* 0x010fe20008400000 */
[----:B------:R-:W-:Y:S01]  /*38430*/  LOP3.LUT P6, RZ, R3, 0x4000, RZ, 0xc0, !PT ;  /* 0x0000400003ff7812 */ /* 0x000fe200078cc0ff */
[----:B------:R-:W4:Y:S03]  /*38440*/  LDL.LU R91, [R1+0x31c] ;  /* 0x00031c00015b7983 */ /* 0x000f260000300800 */
[----:B------:R-:W-:-:S05]  /*38450*/  F2FP.SATFINITE.E4M3.F32.PACK_AB_MERGE_C R6, RZ, R6, RZ ;  /* 0x00000006ff06723e */ /* 0x000fca00048070ff */
[----:B------:R0:W-:Y:S02]  /*38460*/  @!P1 STG.E.U8 desc[UR46][R54.64+0x31], R6 ;  /* 0x0000310636009986 */ /* 0x0001e4000c10112e */
[----:B0-----:R-:W0:Y:S01]  /*38470*/  @!P4 LDC.64 R6, c[0x0][0x5c0] ;  /* 0x00017000ff06cb82 */ /* 0x001e220000000a00 */
[----:B-----5:R-:W-:Y:S01]  /*38480*/  FMUL R8, R90, UR39 ;  /* 0x000000275a087c20 */ /* 0x020fe20008400000 */
[----:B0-----:R-:W-:Y:S01]  /*38490*/  @!P4 IADD3 R6, P1, R78, R6, RZ ;  /* 0x000000064e06c210 */ /* 0x001fe20007f3e0ff */
[----:B------:R-:W5:Y:S03]  /*384a0*/  LDL.LU R90, [R1+0x320] ;  /* 0x00032000015a7983 */ /* 0x000f660000300800 */
[----:B------:R-:W-:Y:S01]  /*384b0*/  F2FP.SATFINITE.E4M3.F32.PACK_AB_MERGE_C R8, RZ, R8, RZ ;  /* 0x00000008ff08723e */ /* 0x000fe200048070ff */
[----:B------:R-:W-:-:S05]  /*384c0*/  @!P4 IMAD.X R7, R82, 0x1, R7, P1 ;  /* 0x000000015207c824 */ /* 0x000fca00008e0607 */
[----:B------:R0:W-:Y:S02]  /*384d0*/  @!P4 STG.E.U8 desc[UR46][R6.64+0x30], R8 ;  /* 0x000030080600c986 */ /* 0x0001e4000c10112e */
[----:B0-----:R-:W0:Y:S01]  /*384e0*/  @!P5 LDC.64 R6, c[0x0][0x5c0] ;  /* 0x00017000ff06db82 */ /* 0x001e220000000a00 */
[----:B------:R-:W-:Y:S01]  /*384f0*/  FMUL R8, R89, UR39 ;  /* 0x0000002759087c20 */ /* 0x000fe20008400000 */
[----:B------:R-:W-:Y:S01]  /*38500*/  LOP3.LUT P0, RZ, R3, 0x8000, RZ, 0xc0, !PT ;  /* 0x0000800003ff7812 */ /* 0x000fe2000780c0ff */
[----:B------:R-:W5:Y:S03]  /*38510*/  LDL.LU R89, [R1+0x324] ;  /* 0x0003240001597983 */ /* 0x000f660000300800 */
[----:B------:R-:W-:Y:S02]  /*38520*/  F2FP.SATFINITE.E4M3.F32.PACK_AB_MERGE_C R8, RZ, R8, RZ ;  /* 0x00000008ff08723e */ /* 0x000fe400048070ff */
[----:B0-----:R-:W-:-:S05]  /*38530*/  @!P5 IADD3 R6, P4, R15, R6, RZ ;  /* 0x000000060f06d210 */ /* 0x001fca0007f9e0ff */
[----:B------:R-:W-:-:S05]  /*38540*/  @!P5 IMAD.X R7, R81, 0x1, R7, P4 ;  /* 0x000000015107d824 */ /* 0x000fca00020e0607 */
[----:B------:R0:W-:Y:S01]  /*38550*/  @!P5 STG.E.U8 desc[UR46][R6.64+0x31], R8 ;  /* 0x000031080600d986 */ /* 0x0001e2000c10112e */
[----:B------:R-:W-:Y:S01]  /*38560*/  LOP3.LUT P5, RZ, R0, 0x100000, RZ, 0xc0, !PT ;  /* 0x0010000000ff7812 */ /* 0x000fe200078ac0ff */
[----:B0-----:R-:W0:Y:S01]  /*38570*/  @!P6 LDC.64 R6, c[0x0][0x5c0] ;  /* 0x00017000ff06eb82 */ /* 0x001e220000000a00 */
[----:B--2---:R-:W-:Y:S02]  /*38580*/  FMUL R10, R88, UR39 ;  /* 0x00000027580a7c20 */ /* 0x004fe40008400000 */
[----:B------:R-:W2:Y:S03]  /*38590*/  LDL.LU R88, [R1+0x328] ;  /* 0x0003280001587983 */ /* 0x000ea60000300800 */
[----:B------:R-:W-:-:S06]  /*385a0*/  F2FP.SATFINITE.E4M3.F32.PACK_AB_MERGE_C R11, RZ, R10, RZ ;  /* 0x0000000aff0b723e */ /* 0x000fcc00048070ff */
[----:B------:R1:W-:Y:S01]  /*385b0*/  @!P5 STG.E.U8 desc[UR46][R58.64+0x38], R11 ;  /* 0x0000380b3a00d986 */ /* 0x0003e2000c10112e */
[----:B0-----:R-:W-:-:S05]  /*385c0*/  @!P6 IADD3 R12, P5, R85, R6, RZ ;  /* 0x00000006550ce210 */ /* 0x001fca0007fbe0ff */
[----:B------:R-:W-:Y:S02]  /*385d0*/  @!P6 IMAD.X R13, R86, 0x1, R7, P5 ;  /* 0x00000001560de824 */ /* 0x000fe400028e0607 */
[----:B------:R-:W0:Y:S02]  /*385e0*/  @!P0 LDC.64 R6, c[0x0][0x5c0] ;  /* 0x00017000ff068b82 */ /* 0x000e240000000a00 */
[----:B0-----:R-:W-:-:S05]  /*385f0*/  @!P0 IADD3 R14, P5, R14, R6, RZ ;  /* 0x000000060e0e8210 */ /* 0x001fca0007fbe0ff */
[----:B------:R-:W-:Y:S02]  /*38600*/  @!P0 IMAD.X R15, R9, 0x1, R7, P5 ;  /* 0x00000001090f8824 */ /* 0x000fe400028e0607 */
[----:B---3--:R-:W-:Y:S02]  /*38610*/  FMUL R9, R87, UR39 ;  /* 0x0000002757097c20 */ /* 0x008fe40008400000 */
[----:B------:R-:W3:Y:S01]  /*38620*/  LDL.LU R87, [R1+0x32c] ;  /* 0x00032c0001577983 */ /* 0x000ee20000300800 */
[----:B------:R-:W-:-:S04]  /*38630*/  LOP3.LUT P4, RZ, R3, 0x200, RZ, 0xc0, !PT ;  /* 0x0000020003ff7812 */ /* 0x000fc8000788c0ff */
[----:B------:R-:W-:Y:S02]  /*38640*/  ISETP.LT.OR P5, PT, R29, 0x21, !P4 ;  /* 0x000000211d00780c */ /* 0x000fe400067a1670 */
[----:B------:R-:W-:-:S11]  /*38650*/  LOP3.LUT P1, RZ, R3, 0x400, RZ, 0xc0, !PT ;  /* 0x0000040003ff7812 */ /* 0x000fd6000782c0ff */
[----:B------:R-:W0:Y:S01]  /*38660*/  @!P5 LDC.64 R6, c[0x0][0x5c0] ;  /* 0x00017000ff06db82 */ /* 0x000e220000000a00 */
[----:B------:R-:W-:Y:S01]  /*38670*/  F2FP.SATFINITE.E4M3.F32.PACK_AB_MERGE_C R17, RZ, R9, RZ ;  /* 0x00000009ff11723e */ /* 0x000fe200048070ff */
[----:B------:R-:W-:Y:S02]  /*38680*/  @!P5 IMAD.MOV.U32 R8, RZ, RZ, R24 ;  /* 0x000000ffff08d224 */ /* 0x000fe400078e0018 */
[----:B------:R-:W-:Y:S02]  /*38690*/  @!P5 IMAD.MOV.U32 R9, RZ, RZ, R30 ;  /* 0x000000ffff09d224 */ /* 0x000fe400078e001e */
[----:B------:R-:W-:Y:S01]  /*386a0*/  @!P5 IMAD.WIDE.U32 R8, R4, 0x180, R8 ;  /* 0x000001800408d825 */ /* 0x000fe200078e0008 */
[----:B------:R4:W-:Y:S02]  /*386b0*/  @!P1 STG.E.U8 desc[UR46][R60.64+0x39], R17 ;  /* 0x000039113c009986 */ /* 0x0009e4000c10112e */
[----:B0-----:R-:W-:Y:S01]  /*386c0*/  @!P5 IADD3 R10, P1, R8, R6, RZ ;  /* 0x00000006080ad210 */ /* 0x001fe20007f3e0ff */
[----:B------:R-:W-:-:S05]  /*386d0*/  FMUL R6, R92, UR39 ;  /* 0x000000275c067c20 */ /* 0x000fca0008400000 */
[----:B------:R-:W-:-:S05]  /*386e0*/  F2FP.SATFINITE.E4M3.F32.PACK_AB_MERGE_C R19, RZ, R6, RZ ;  /* 0x00000006ff13723e */ /* 0x000fca00048070ff */
[----:B------:R0:W-:Y:S01]  /*386f0*/  @!P6 STG.E.U8 desc[UR46][R12.64+0x38], R19 ;  /* 0x000038130c00e986 */ /* 0x0001e2000c10112e */
[----:B------:R-:W-:Y:S01]  /*38700*/  ISETP.LT.OR P6, PT, R29, 0x22, !P4 ;  /* 0x000000221d00780c */ /* 0x000fe200067c1670 */
[----:B-1----:R-:W-:-:S05]  /*38710*/  @!P5 IMAD R11, R5, 0x180, RZ ;  /* 0x00000180050bd824 */ /* 0x002fca00078e02ff */
[----:B------:R-:W-:-:S07]  /*38720*/  @!P5 IADD3.X R11, R7, R9, R11, P1, !PT ;  /* 0x00000009070bd210 */ /* 0x000fce0000ffe40b */
[----:B------:R-:W1:Y:S01]  /*38730*/  @!P6 LDC.64 R8, c[0x0][0x5c0] ;  /* 0x00017000ff08eb82 */ /* 0x000e620000000a00 */
[----:B------:R-:W-:Y:S02]  /*38740*/  @!P6 IMAD.MOV.U32 R6, RZ, RZ, R24 ;  /* 0x000000ffff06e224 */ /* 0x000fe400078e0018 */
[----:B------:R-:W-:Y:S02]  /*38750*/  @!P6 IMAD.MOV.U32 R7, RZ, RZ, R30 ;  /* 0x000000ffff07e224 */ /* 0x000fe400078e001e */
[----:B------:R-:W-:-:S04]  /*38760*/  @!P6 IMAD.WIDE.U32 R6, R4, 0x180, R6 ;  /* 0x000001800406e825 */ /* 0x000fc800078e0006 */
[----:B------:R-:W-:Y:S01]  /*38770*/  @!P6 IMAD R16, R5, 0x180, RZ ;  /* 0x000001800510e824 */ /* 0x000fe200078e02ff */
[----:B-1----:R-:W-:Y:S01]  /*38780*/  @!P6 IADD3 R6, P1, R6, R8, RZ ;  /* 0x000000080606e210 */ /* 0x002fe20007f3e0ff */
[----:B----4-:R-:W-:-:S05]  /*38790*/  FMUL R8, R91, UR39 ;  /* 0x000000275b087c20 */ /* 0x010fca0008400000 */
[----:B------:R-:W-:Y:S01]  /*387a0*/  F2FP.SATFINITE.E4M3.F32.PACK_AB_MERGE_C R17, RZ, R8, RZ ;  /* 0x00000008ff11723e */ /* 0x000fe200048070ff */
[----:B-----5:R-:W-:-:S05]  /*387b0*/  FMUL R8, R90, UR39 ;  /* 0x000000275a087c20 */ /* 0x020fca0008400000 */
[----:B0-----:R-:W-:Y:S02]  /*387c0*/  F2FP.SATFINITE.E4M3.F32.PACK_AB_MERGE_C R13, RZ, R8, RZ ;  /* 0x00000008ff0d723e */ /* 0x001fe400048070ff */
[----:B------:R-:W-:Y:S01]  /*387d0*/  @!P6 IADD3.X R7, R9, R7, R16, P1, !PT ;  /* 0x000000070907e210 */ /* 0x000fe20000ffe410 */
[----:B------:R0:W-:Y:S04]  /*387e0*/  @!P0 STG.E.U8 desc[UR46][R14.64+0x39], R17 ;  /* 0x000039110e008986 */ /* 0x0001e8000c10112e */
[----:B------:R0:W-:Y:S01]  /*387f0*/  @!P5 STG.E.U8 desc[UR46][R10.64+0x20], R13 ;  /* 0x0000200d0a00d986 */ /* 0x0001e2000c10112e */
[----:B------:R-:W-:-:S05]  /*38800*/  FMUL R8, R89, UR39 ;  /* 0x0000002759087c20 */ /* 0x000fca0008400000 */
[----:B------:R-:W-:Y:S02]  /*38810*/  F2FP.SATFINITE.E4M3.F32.PACK_AB_MERGE_C R19, RZ, R8, RZ ;  /* 0x00000008ff13723e */ /* 0x000fe400048070ff */
[----:B------:R-:W-:-:S03]  /*38820*/  LOP3.LUT P5, RZ, R0, 0x40000, RZ, 0xc0, !PT ;  /* 0x0004000000ff7812 */ /* 0x000fc600078ac0ff */
[----:B------:R0:W-:Y:S01]  /*38830*/  @!P6 STG.E.U8 desc[UR46][R6.64+0x21], R19 ;  /* 0x000021130600e986 */ /* 0x0001e2000c10112e */
[----:B------:R-:W-:Y:S01]  /*38840*/  ISETP.LT.OR P5, PT, R29, 0x21, !P5 ;  /* 0x000000211d00780c */ /* 0x000fe20006fa1670 */
[----:B------:R-:W-:Y:S01]  /*38850*/  BSSY B1, `(.L_x_56) ;  /* 0x0000014000017945 */ /* 0x000fe20003800000 */
[C---:B------:R-:W-:Y:S02]  /*38860*/  LOP3.LUT P2, RZ, R3.reuse, 0x800, RZ, 0xc0, !PT ;  /* 0x0000080003ff7812 */ /* 0x040fe4000784c0ff */
[C---:B------:R-:W-:Y:S02]  /*38870*/  LOP3.LUT P1, RZ, R3.reuse, 0x100, RZ, 0xc0, !PT ;  /* 0x0000010003ff7812 */ /* 0x040fe4000782c0ff */
[----:B------:R-:W-:Y:S01]  /*38880*/  LOP3.LUT P0, RZ, R3, 0x80, RZ, 0xc0, !PT ;  /* 0x0000008003ff7812 */ /* 0x000fe2000780c0ff */
[----:B--2---:R-:W-:-:S05]  /*38890*/  FMUL R8, R88, UR39 ;  /* 0x0000002758087c20 */ /* 0x004fca0008400000 */
[----:B------:R-:W-:Y:S01]  /*388a0*/  F2FP.SATFINITE.E4M3.F32.PACK_AB_MERGE_C R21, RZ, R8, RZ ;  /* 0x00000008ff15723e */ /* 0x000fe200048070ff */
[----:B---3--:R-:W-:-:S05]  /*388b0*/  FMUL R9, R87, UR39 ;  /* 0x0000002757097c20 */ /* 0x008fca0008400000 */
[----:B------:R-:W-:Y:S01]  /*388c0*/  F2FP.SATFINITE.E4M3.F32.PACK_AB_MERGE_C R9, RZ, R9, RZ ;  /* 0x00000009ff09723e */ /* 0x000fe200048070ff */
[----:B0-----:R-:W-:Y:S06]  /*388d0*/  @P5 BRA `(.L_x_57) ;  /* 0x00000000002c5947 */ /* 0x001fec0003800000 */
        /* <DEDUP_REMOVED lines=11> */
.L_x_57:
[----:B------:R-:W-:Y:S05]  /*38990*/  BSYNC B1 ;  /* 0x0000000000017941 */ /* 0x000fea0003800000 */
.L_x_56:
        /* <DEDUP_REMOVED lines=15> */
.L_x_59:
[----:B------:R-:W-:Y:S05]  /*38a90*/  BSYNC B1 ;  /* 0x0000000000017941 */ /* 0x000fea0003800000 */
.L_x_58:
[----:B------:R-:W2:Y:S04]  /*38aa0*/  LDL.LU R17, [R1+0x330] ;  /* 0x0003300001117983 */ /* 0x000ea80000300800 */
[----:B------:R-:W3:Y:S04]  /*38ab0*/  LDL.LU R15, [R1+0x334] ;  /* 0x00033400010f7983 */ /* 0x000ee80000300800 */
[----:B------:R-:W4:Y:S04]  /*38ac0*/  LDL.LU R16, [R1+0x338] ;  /* 0x0003380001107983 */ /* 0x000f280000300800 */
[----:B------:R-:W5:Y:S01]  /*38ad0*/  LDL.LU R14, [R1+0x33c] ;  /* 0x00033c00010e7983 */ /* 0x000f620000300800 */
[----:B------:R-:W-:Y:S01]  /*38ae0*/  ISETP.LT.OR P6, PT, R29, 0x29, !P4 ;  /* 0x000000291d00780c */ /* 0x000fe200067c1670 */
[----:B------:R-:W-:Y:S01]  /*38af0*/  BSSY B1, `(.L_x_60) ;  /* 0x000002a000017945 */ /* 0x000fe20003800000 */
[----:B------:R-:W-:-:S11]  /*38b00*/  P2R R12, PR, RZ, 0x1 ;  /* 0x00000001ff0c7803 */ /* 0x000fd60000000000 */
        /* <DEDUP_REMOVED lines=15> */
[----:B------:R-:W-:Y:S01]  /*38c00*/  ISETP.NE.AND P0, PT, R12, RZ, PT ;  /* 0x000000ff0c00720c */ /* 0x000fe20003f05270 */
[----:B--2---:R-:W-:-:S05]  /*38c10*/  FMUL R8, R17, UR39 ;  /* 0x0000002711087c20 */ /* 0x004fca0008400000 */
[----:B------:R-:W-:Y:S01]  /*38c20*/  F2FP.SATFINITE.E4M3.F32.PACK_AB_MERGE_C R13, RZ, R8, RZ ;  /* 0x00000008ff0d723e */ /* 0x000fe200048070ff */
[----:B---3--:R-:W-:-:S04]  /*38c30*/  FMUL R8, R15, UR39 ;  /* 0x000000270f087c20 */ /* 0x008fc80008400000 */
[----:B------:R0:W-:Y:S01]  /*38c40*/  @!P6 STG.E.U8 desc[UR46][R10.64+0x28], R13 ;  /* 0x0000280d0a00e986 */ /* 0x0001e2000c10112e */
[----:B------:R-:W-:Y:S01]  /*38c50*/  F2FP.SATFINITE.E4M3.F32.PACK_AB_MERGE_C R15, RZ, R8, RZ ;  /* 0x00000008ff0f723e */ /* 0x000fe200048070ff */
[----:B----4-:R-:W-:Y:S01]  /*38c60*/  FMUL R8, R16, UR39 ;  /* 0x0000002710087c20 */ /* 0x010fe20008400000 */
[----:B------:R-:W-:Y:S01]  /*38c70*/  LOP3.LUT P6, RZ, R0, 0x40000, RZ, 0xc0, !PT ;  /* 0x0004000000ff7812 */ /* 0x000fe200078cc0ff */
[----:B-----5:R-:W-:Y:S02]  /*38c80*/  FMUL R9, R14, UR39 ;  /* 0x000000270e097c20 */ /* 0x020fe40008400000 */
[----:B------:R0:W-:Y:S01]  /*38c90*/  @!P5 STG.E.U8 desc[UR46][R6.64+0x29], R15 ;  /* 0x0000290f0600d986 */ /* 0x0001e2000c10112e */
[----:B------:R-:W-:Y:S02]  /*38ca0*/  ISETP.LT.OR P5, PT, R29, 0x29, !P6 ;  /* 0x000000291d00780c */ /* 0x000fe400077a1670 */
[----:B------:R-:W-:Y:S02]  /*38cb0*/  F2FP.SATFINITE.E4M3.F32.PACK_AB_MERGE_C R17, RZ, R8, RZ ;  /* 0x00000008ff11723e */ /* 0x000fe400048070ff */
[----:B------:R-:W-:-:S09]  /*38cc0*/  F2FP.SATFINITE.E4M3.F32.PACK_AB_MERGE_C R9, RZ, R9, RZ ;  /* 0x00000009ff09723e */ /* 0x000fd200048070ff */
[----:B0-----:R-:W-:Y:S05]  /*38cd0*/  @P5 BRA `(.L_x_61) ;  /* 0x00000000002c5947 */ /* 0x001fea0003800000 */
[----:B------:R-:W-:Y:S01]  /*38ce0*/  IMAD.MOV.U32 R6, RZ, RZ, R24 ;  /* 0x000000ffff067224 */ /* 0x000fe200078e0018 */
[----:B------:R-:W-:Y:S01]  /*38cf0*/  ULDC.64 UR12, c[0x0][0x5c0] ;  /* 0x00017000000c7ab9 */ /* 0x000fe20000000a00 */
[----:B------:R-:W-:Y:S02]  /*38d00*/  IMAD.MOV.U32 R7, RZ, RZ, R30 ;  /* 0x000000ffff077224 */ /* 0x000fe400078e001e */
[----:B------:R-:W-:Y:S02]  /*38d10*/  IMAD R11, R5, 0x180, RZ ;  /* 0x00000180050b7824 */ /* 0x000fe400078e02ff */
[----:B------:R-:W-:-:S04]  /*38d20*/  IMAD.WIDE.U32 R6, R4, 0x180, R6 ;  /* 0x0000018004067825 */ /* 0x000fc800078e0006 */
[----:B------:R-:W-:Y:S02]  /*38d30*/  IMAD.U32 R13, RZ, RZ, UR12 ;  /* 0x0000000cff0d7e24 */ /* 0x000fe4000f8e00ff */
[----:B------:R-:W-:Y:S02]  /*38d40*/  IMAD.U32 R8, RZ, RZ, UR13 ;  /* 0x0000000dff087e24 */ /* 0x000fe4000f8e00ff */
[----:B------:R-:W-:Y:S01]  /*38d50*/  IMAD.IADD R11, R7, 0x1, R11 ;  /* 0x00000001070b7824 */ /* 0x000fe200078e020b */
[----:B------:R-:W-:-:S04]  /*38d60*/  IADD3 R6, P5, P6, R6, UR8, R13 ;  /* 0x0000000806067c10 */ /* 0x000fc8000febe00d */
[----:B------:R-:W-:-:S05]  /*38d70*/  IADD3.X R7, R11, UR7, R8, P5, P6 ;  /* 0x000000070b077c10 */ /* 0x000fca000afec408 */
[----:B------:R0:W-:Y:S04]  /*38d80*/  STG.E.U8 desc[UR46][R6.64+0x28], R17 ;  /* 0x0000281106007986 */ /* 0x0001e8000c10112e */
.L_x_61:
[----:B------:R-:W-:Y:S05]  /*38d90*/  BSYNC B1 ;  /* 0x0000000000017941 */ /* 0x000fea0003800000 */
.L_x_60:
        /* <DEDUP_REMOVED lines=15> */
.L_x_63:
[----:B------:R-:W-:Y:S05]  /*38e90*/  BSYNC B1 ;  /* 0x0000000000017941 */ /* 0x000fea0003800000 */
.L_x_62:
[----:B0-----:R-:W2:Y:S04]  /*38ea0*/  LDL.LU R17, [R1+0x340] ;  /* 0x0003400001117983 */ /* 0x001ea80000300800 */
[----:B------:R-:W3:Y:S04]  /*38eb0*/  LDL.LU R15, [R1+0x344] ;  /* 0x00034400010f7983 */ /* 0x000ee80000300800 */
[----:B------:R-:W4:Y:S04]  /*38ec0*/  LDL.LU R16, [R1+0x348] ;  /* 0x0003480001107983 */ /* 0x000f280000300800 */
[----:B------:R-:W5:Y:S01]  /*38ed0*/  LDL.LU R14, [R1+0x34c] ;  /* 0x00034c00010e7983 */ /* 0x000f620000300800 */
[----:B------:R-:W-:Y:S01]  /*38ee0*/  ISETP.LT.OR P6, PT, R29, 0x31, !P4 ;  /* 0x000000311d00780c */ /* 0x000fe200067c1670 */
[----:B------:R-:W-:Y:S01]  /*38ef0*/  BSSY B1, `(.L_x_64) ;  /* 0x000002a000017945 */ /* 0x000fe20003800000 */
[----:B------:R-:W-:-:S11]  /*38f00*/  P2R R13, PR, RZ, 0x1 ;  /* 0x00000001ff0d7803 */ /* 0x000fd60000000000 */
[----:B-1----:R-:W0:Y:S01]  /*38f10*/  @!P6 LDC.64 R6, c[0x0][0x5c0] ;  /* 0x00017000ff06eb82 */ /* 0x002e220000000a00 */
        /* <DEDUP_REMOVED lines=39> */
.L_x_65:
[----:B------:R-:W-:Y:S05]  /*39190*/  BSYNC B1 ;  /* 0x0000000000017941 */ /* 0x000fea0003800000 */
.L_x_64:
        /* <DEDUP_REMOVED lines=15> */
.L_x_67:
[----:B------:R-:W-:Y:S05]  /*39290*/  BSYNC B1 ;  /* 0x0000000000017941 */ /* 0x000fea0003800000 */
.L_x_66:
        /* <DEDUP_REMOVED lines=47> */
.L_x_69:
[----:B------:R-:W-:Y:S05]  /*39590*/  BSYNC B1 ;  /* 0x0000000000017941 */ /* 0x000fea0003800000 */
.L_x_68:
        /* <DEDUP_REMOVED lines=15> */
.L_x_71:
[----:B------:R-:W-:Y:S05]  /*39690*/  BSYNC B1 ;  /* 0x0000000000017941 */ /* 0x000fea0003800000 */
.L_x_70:
[----:B------:R-:W-:Y:S01]  /*396a0*/  LOP3.LUT R3, R3, 0xfffffdff, RZ, 0xc0, !PT ;  /* 0xfffffdff03037812 */ /* 0x000fe200078ec0ff */
[----:B------:R-:W2:Y:S03]  /*396b0*/  LDL.LU R28, [R1+0x360] ;  /* 0x00036000011c7983 */ /* 0x000ea60000300800 */
[----:B------:R-:W-:Y:S02]  /*396c0*/  @P4 LOP3.LUT R3, R3, 0x200, RZ, 0xfc, !PT ;  /* 0x0000020003034812 */ /* 0x000fe400078efcff */
[----:B------:R-:W-:Y:S02]  /*396d0*/  P2R R16, PR, RZ, 0x8 ;  /* 0x00000008ff107803 */ /* 0x000fe40000000000 */
[----:B------:R-:W-:Y:S01]  /*396e0*/  LOP3.LUT R2, R2, 0xfffffbff, RZ, 0xc0, !PT ;  /* 0xfffffbff02027812 */ /* 0x000fe200078ec0ff */
[----:B------:R-:W-:Y:S01]  /*396f0*/  IMAD.U32 R31, RZ, RZ, UR8 ;  /* 0x00000008ff1f7e24 */ /* 0x000fe2000f8e00ff */
[----:B------:R-:W-:Y:S01]  /*39700*/  LOP3.LUT P4, RZ, R0, 0x8000, RZ, 0xc0, !PT ;  /* 0x0000800000ff7812 */ /* 0x000fe2000788c0ff */
[----:B------:R-:W-:Y:S01]  /*39710*/  IMAD.U32 R62, RZ, RZ, UR7 ;  /* 0x00000007ff3e7e24 */ /* 0x000fe2000f8e00ff */
[----:B------:R-:W3:Y:S02]  /*39720*/  LDL.LU R94, [R1+0x364] ;  /* 0x00036400015e7983 */ /* 0x000ee40000300800 */
[----:B------:R-:W-:-:S02]  /*39730*/  ISETP.LT.OR P3, PT, R29, 0x41, !P4 ;  /* 0x000000411d00780c */ /* 0x000fc40006761670 */
[----:B------:R-:W-:Y:S01]  /*39740*/  LOP3.LUT R0, R0, 0x7fffffff, RZ, 0xc0, !PT ;  /* 0x7fffffff00007812 */ /* 0x000fe200078ec0ff */
[----:B------:R-:W-:Y:S01]  /*39750*/  IMAD.U32 R63, RZ, RZ, UR8 ;  /* 0x00000008ff3f7e24 */ /* 0x000fe2000f8e00ff */
[----:B------:R-:W-:Y:S01]  /*39760*/  LOP3.LUT R3, R3, 0xffffff7f, RZ, 0xc0, !PT ;  /* 0xffffff7f03037812 */ /* 0x000fe200078ec0ff */
[----:B------:R-:W-:Y:S01]  /*39770*/  IMAD.U32 R64, RZ, RZ, UR7 ;  /* 0x00000007ff407e24 */ /* 0x000fe2000f8e00ff */
[----:B------:R-:W4:Y:S07]  /*39780*/  LDL.LU R97, [R1+0x368] ;  /* 0x0003680001617983 */ /* 0x000f2e0000300800 */
[----:B01----:R-:W0:Y:S01]  /*39790*/  @!P3 LDC.64 R6, c[0x0][0x5c0] ;  /* 0x00017000ff06bb82 */ /* 0x003e220000000a00 */
[----:B------:R-:W-:Y:S01]  /*397a0*/  @P3 LOP3.LUT R2, R2, 0x400, RZ, 0xfc, !PT ;  /* 0x0000040002023812 */ /* 0x000fe200078efcff */
[----:B------:R-:W-:Y:S01]  /*397b0*/  IMAD.U32 R65, RZ, RZ, UR8 ;  /* 0x00000008ff417e24 */ /* 0x000fe2000f8e00ff */
[----:B------:R-:W-:Y:S01]  /*397c0*/  @P0 LOP3.LUT R3, R3, 0x80, RZ, 0xfc, !PT ;  /* 0x0000008003030812 */ /* 0x000fe200078efcff */
[----:B------:R-:W-:Y:S01]  /*397d0*/  IMAD.U32 R66, RZ, RZ, UR7 ;  /* 0x00000007ff427e24 */ /* 0x000fe2000f8e00ff */
[----:B------:R-:W5:Y:S01]  /*397e0*/  LDL.LU R96, [R1+0x36c] ;  /* 0x00036c0001607983 */ /* 0x000f620000300800 */
[----:B0-----:R-:W-:Y:S01]  /*397f0*/  @!P3 IADD3 R10, P5, P6, R24, UR8, R6 ;  /* 0x00000008180abc10 */ /* 0x001fe2000febe006 */
[----:B------:R-:W-:Y:S01]  /*39800*/  IMAD.U32 R67, RZ, RZ, UR8 ;  /* 0x00000008ff437e24 */ /* 0x000fe2000f8e00ff */
[----:B------:R-:W-:Y:S01]  /*39810*/  LOP3.LUT R2, R2, 0xffffffbf, RZ, 0xc0, !PT ;  /* 0xffffffbf02027812 */ /* 0x000fe200078ec0ff */
[----:B------:R-:W-:Y:S01]  /*39820*/  IMAD.U32 R68, RZ, RZ, UR7 ;  /* 0x00000007ff447e24 */ /* 0x000fe2000f8e00ff */
[----:B------:R-:W-:Y:S01]  /*39830*/  @!P3 IADD3.X R11, R30, UR7, R7, P5, P6 ;  /* 0x000000071e0bbc10 */ /* 0x000fe2000afec407 */
[----:B------:R-:W-:Y:S01]  /*39840*/  IMAD.U32 R69, RZ, RZ, UR8 ;  /* 0x00000008ff457e24 */ /* 0x000fe2000f8e00ff */
[----:B------:R-:W-:Y:S01]  /*39850*/  ISETP.LT.OR P3, PT, R29, 0x42, !P4 ;  /* 0x000000421d00780c */ /* 0x000fe20006761670 */
[----:B------:R-:W-:Y:S01]  /*39860*/  IMAD.U32 R70, RZ, RZ, UR7 ;  /* 0x00000007ff467e24 */ /* 0x000fe2000f8e00ff */
[----:B------:R-:W5:Y:S01]  /*39870*/  LDL.LU R95, [R1+0x370] ;  /* 0x00037000015f7983 */ /* 0x000f620000300800 */
[----:B------:R-:W-:Y:S01]  /*39880*/  IMAD.U32 R71, RZ, RZ, UR8 ;  /* 0x00000008ff477e24 */ /* 0x000fe2000f8e00ff */
[----:B------:R-:W-:Y:S01]  /*39890*/  LOP3.LUT R3, R3, 0xfffffeff, RZ, 0xc0, !PT ;  /* 0xfffffeff03037812 */ /* 0x000fe200078ec0ff */
[----:B------:R-:W-:Y:S01]  /*398a0*/  IMAD.U32 R72, RZ, RZ, UR7 ;  /* 0x00000007ff487e24 */ /* 0x000fe2000f8e00ff */
[----:B------:R-:W5:Y:S01]  /*398b0*/  LDL.LU R93, [R1+0x374] ;  /* 0x00037400015d7983 */ /* 0x000f620000300800 */
[----:B------:R-:W-:Y:S01]  /*398c0*/  IMAD.U32 R73, RZ, RZ, UR8 ;  /* 0x00000008ff497e24 */ /* 0x000fe2000f8e00ff */
[----:B------:R-:W-:Y:S01]  /*398d0*/  @P1 LOP3.LUT R3, R3, 0x100, RZ, 0xfc, !PT ;  /* 0x0000010003031812 */ /* 0x000fe200078efcff */
[----:B------:R-:W-:Y:S01]  /*398e0*/  IMAD.U32 R74, RZ, RZ, UR7 ;  /* 0x00000007ff4a7e24 */ /* 0x000fe2000f8e00ff */
[----:B------:R-:W5:Y:S01]  /*398f0*/  LDL.LU R98, [R1+0x378] ;  /* 0x0003780001627983 */ /* 0x000f620000300800 */
[----:B------:R-:W-:Y:S01]  /*39900*/  IMAD.U32 R75, RZ, RZ, UR8 ;  /* 0x00000008ff4b7e24 */ /* 0x000fe2000f8e00ff */
[----:B------:R-:W-:Y:S01]  /*39910*/  LOP3.LUT R3, R3, 0xfffffbff, RZ, 0xc0, !PT ;  /* 0xfffffbff03037812 */ /* 0x000fe200078ec0ff */
[----:B------:R-:W0:Y:S01]  /*39920*/  @!P3 LDC.64 R6, c[0x0][0x5c0] ;  /* 0x00017000ff06bb82 */ /* 0x000e220000000a00 */
[----:B------:R-:W-:Y:S01]  /*39930*/  @P3 LOP3.LUT R2, R2, 0x40, RZ, 0xfc, !PT ;  /* 0x0000004002023812 */ /* 0x000fe200078efcff */
[----:B------:R-:W-:Y:S01]  /*39940*/  IMAD.U32 R76, RZ, RZ, UR7 ;  /* 0x00000007ff4c7e24 */ /* 0x000fe2000f8e00ff */
[----:B------:R-:W-:Y:S01]  /*39950*/  @P2 LOP3.LUT R3, R3, 0x400, RZ, 0xfc, !PT ;  /* 0x0000040003032812 */ /* 0x000fe200078efcff */
[----:B------:R-:W-:Y:S01]  /*39960*/  IMAD.U32 R77, RZ, RZ, UR8 ;  /* 0x00000008ff4d7e24 */ /* 0x000fe2000f8e00ff */
[----:B------:R-:W-:Y:S01]  /*39970*/  LOP3.LUT R2, R2, 0xfffffdff, RZ, 0xc0, !PT ;  /* 0xfffffdff02027812 */ /* 0x000fe200078ec0ff */
[----:B------:R-:W-:Y:S01]  /*39980*/  IMAD.U32 R78, RZ, RZ, UR7 ;  /* 0x00000007ff4e7e24 */ /* 0x000fe2000f8e00ff */
[----:B------:R-:W-:Y:S01]  /*39990*/  LOP3.LUT R3, R3, 0xfffff7ff, RZ, 0xc0, !PT ;  /* 0xfffff7ff03037812 */ /* 0x000fe200078ec0ff */
[----:B------:R-:W-:-:S02]  /*399a0*/  IMAD.U32 R79, RZ, RZ, UR8 ;  /* 0x00000008ff4f7e24 */ /* 0x000fc4000f8e00ff */
[----:B------:R-:W-:Y:S02]  /*399b0*/  IMAD.U32 R80, RZ, RZ, UR7 ;  /* 0x00000007ff507e24 */ /* 0x000fe4000f8e00ff */
[----:B------:R-:W-:Y:S02]  /*399c0*/  IMAD.U32 R81, RZ, RZ, UR8 ;  /* 0x00000008ff517e24 */ /* 0x000fe4000f8e00ff */
[----:B------:R-:W-:Y:S02]  /*399d0*/  IMAD.U32 R82, RZ, RZ, UR7 ;  /* 0x00000007ff527e24 */ /* 0x000fe4000f8e00ff */
[----:B------:R-:W-:Y:S02]  /*399e0*/  IMAD.U32 R83, RZ, RZ, UR8 ;  /* 0x00000008ff537e24 */ /* 0x000fe4000f8e00ff */
[----:B------:R-:W-:Y:S02]  /*399f0*/  IMAD.U32 R84, RZ, RZ, UR7 ;  /* 0x00000007ff547e24 */ /* 0x000fe4000f8e00ff */
[----:B------:R-:W-:-:S02]  /*39a00*/  IMAD.U32 R85, RZ, RZ, UR8 ;  /* 0x00000008ff557e24 */ /* 0x000fc4000f8e00ff */
[----:B------:R-:W-:Y:S01]  /*39a10*/  IMAD.U32 R86, RZ, RZ, UR7 ;  /* 0x00000007ff567e24 */ /* 0x000fe2000f8e00ff */
[----:B0-----:R-:W-:Y:S01]  /*39a20*/  @!P3 IADD3 R8, P5, P6, R24, UR8, R6 ;  /* 0x000000081808bc10 */ /* 0x001fe2000febe006 */
[----:B------:R-:W-:Y:S02]  /*39a30*/  IMAD.U32 R87, RZ, RZ, UR8 ;  /* 0x00000008ff577e24 */ /* 0x000fe4000f8e00ff */
[----:B------:R-:W-:Y:S01]  /*39a40*/  IMAD.U32 R88, RZ, RZ, UR7 ;  /* 0x00000007ff587e24 */ /* 0x000fe2000f8e00ff */
[----:B------:R-:W-:Y:S01]  /*39a50*/  @!P3 IADD3.X R9, R30, UR7, R7, P5, P6 ;  /* 0x000000071e09bc10 */ /* 0x000fe2000afec407 */
[----:B------:R-:W-:Y:S01]  /*39a60*/  IMAD.U32 R89, RZ, RZ, UR8 ;  /* 0x00000008ff597e24 */ /* 0x000fe2000f8e00ff */
[----:B------:R-:W-:Y:S01]  /*39a70*/  ISETP.LT.OR P3, PT, R29, 0x49, !P4 ;  /* 0x000000491d00780c */ /* 0x000fe20006761670 */
[----:B------:R-:W-:Y:S02]  /*39a80*/  IMAD.U32 R90, RZ, RZ, UR7 ;  /* 0x00000007ff5a7e24 */ /* 0x000fe4000f8e00ff */
[----:B------:R-:W-:-:S02]  /*39a90*/  IMAD.U32 R91, RZ, RZ, UR8 ;  /* 0x00000008ff5b7e24 */ /* 0x000fc4000f8e00ff */
[----:B------:R-:W-:-:S08]  /*39aa0*/  IMAD.U32 R92, RZ, RZ, UR7 ;  /* 0x00000007ff5c7e24 */ /* 0x000fd0000f8e00ff */
        /* <DEDUP_REMOVED lines=29> */
[----:B------:R-:W-:Y:S01]  /*39c80*/  LOP3.LUT R2, R2, 0xfffffffb, RZ, 0xc0, !PT ;  /* 0xfffffffb02027812 */ /* 0x000fe200078ec0ff */
[----:B--2---:R-:W-:Y:S01]  /*39c90*/  FMUL R28, R28, UR39 ;  /* 0x000000271c1c7c20 */ /* 0x004fe20008400000 */
[----:B0-----:R-:W-:-:S04]  /*39ca0*/  @!P3 IADD3 R36, P5, P6, R24, UR8, R6 ;  /* 0x000000081824bc10 */ /* 0x001fc8000febe006 */
[----:B------:R-:W-:Y:S02]  /*39cb0*/  @!P3 IADD3.X R37, R30, UR7, R7, P5, P6 ;  /* 0x000000071e25bc10 */ /* 0x000fe4000afec407 */
[----:B------:R-:W0:Y:S01]  /*39cc0*/  @!P4 LDC.64 R6, c[0x0][0x5c0] ;  /* 0x00017000ff06cb82 */ /* 0x000e220000000a00 */
[----:B------:R-:W-:Y:S02]  /*39cd0*/  ISETP.NE.AND P3, PT, R16, RZ, PT ;  /* 0x000000ff1000720c */ /* 0x000fe40003f65270 */
        /* <DEDUP_REMOVED lines=52> */
[----:B------:R-:W0:Y:S01]  /*3a020*/  @!P0 LDC.64 R6, c[0x0][0x5c0] ;  /* 0x00017000ff068b82 */ /* 0x000e220000000a00 */
[----:B------:R-:W-:-:S13]  /*3a030*/  ISETP.LT.OR P4, PT, R29, 0x51, !P3 ;  /* 0x000000511d00780c */ /* 0x000fda0005f81670 */
        /* <DEDUP_REMOVED lines=44> */
[----:B------:R-:W-:Y:S02]  /*3a300*/  LOP3.LUT R0, R0, 0xffffbfff, RZ, 0xc0, !PT ;  /* 0xffffbfff00007812 */ /* 0x000fe400078ec0ff */
[----:B0-----:R-:W-:-:S04]  /*3a310*/  @!P0 IADD3 R60, P5, P6, R24, UR10, R6 ;  /* 0x0000000a183c8c10 */ /* 0x001fc8000febe006 */
[----:B------:R-:W-:Y:S02]  /*3a320*/  @!P0 IADD3.X R61, R30, UR9, R7, P5, P6 ;  /* 0x000000091e3d8c10 */ /* 0x000fe4000afec407 */
        /* <DEDUP_REMOVED lines=35> */
[----:B------:R-:W-:Y:S02]  /*3a560*/  LOP3.LUT R0, R0, 0xffffffdf, RZ, 0xc0, !PT ;  /* 0xffffffdf00007812 */ /* 0x000fe400078ec0ff */
[----:B------:R-:W-:-:S02]  /*3a570*/  F2FP.SATFINITE.E4M3.F32.PACK_AB_MERGE_C R28, RZ, R28, RZ ;  /* 0x0000001cff1c723e */ /* 0x000fc400048070ff */
[----:B------:R-:W-:-:S07]  /*3a580*/  LOP3.LUT P2, RZ, R2, 0x40, RZ, 0xc0, !PT ;  /* 0x0000004002ff7812 */ /* 0x000fce000784c0ff */
[----:B------:R-:W-:Y:S02]  /*3a590*/  @!P0 IADD3 R75, P6, P5, R75, UR6, R24 ;  /* 0x000000064b4b8c10 */ /* 0x000fe4000fdde018 */
[----:B------:R-:W-:Y:S02]  /*3a5a0*/  @P0 LOP3.LUT R0, R0, 0x20, RZ, 0xfc, !PT ;  /* 0x0000002000000812 */ /* 0x000fe400078efcff */
[----:B------:R-:W-:Y:S02]  /*3a5b0*/  @!P0 IADD3.X R76, R76, UR5, R30, P6, P5 ;  /* 0x000000054c4c8c10 */ /* 0x000fe4000b7ea41e */
[----:B------:R-:W-:-:S13]  /*3a5c0*/  ISETP.LT.OR P0, PT, R29, 0x41, !P3 ;  /* 0x000000411d00780c */ /* 0x000fda0005f01670 */
[----:B------:R-:W-:-:S04]  /*3a5d0*/  @!P0 IADD3 R77, P6, P5, R77, UR10, R24 ;  /* 0x0000000a4d4d8c10 */ /* 0x000fc8000fdde018 */
        /* <DEDUP_REMOVED lines=10> */
[----:B------:R-:W-:-:S04]  /*3a680*/  @!P4 IADD3 R85, P6, P5, R85, UR10, R24 ;  /* 0x0000000a5555cc10 */ /* 0x000fc8000fdde018 */
[----:B------:R-:W-:Y:S02]  /*3a690*/  @!P4 IADD3.X R86, R86, UR9, R30, P6, P5 ;  /* 0x000000095656cc10 */ /* 0x000fe4000b7ea41e */
[----:B------:R-:W-:-:S13]  /*3a6a0*/  ISETP.LT.OR P5, PT, R29, 0x52, !P3 ;  /* 0x000000521d00780c */ /* 0x000fda0005fa1670 */
[----:B------:R-:W-:Y:S02]  /*3a6b0*/  @!P5 IADD3 R87, P0, P6, R87, UR10, R24 ;  /* 0x0000000a5757dc10 */ /* 0x000fe4000fe1e018 */
[----:B------:R-:W-:Y:S02]  /*3a6c0*/  @P5 LOP3.LUT R3, R3, 0x1000, RZ, 0xfc, !PT ;  /* 0x0000100003035812 */ /* 0x000fe400078efcff */
[----:B------:R-:W-:Y:S02]  /*3a6d0*/  @!P5 IADD3.X R88, R88, UR9, R30, P0, P6 ;  /* 0x000000095858dc10 */ /* 0x000fe400087ec41e */
[----:B------:R-:W-:Y:S02]  /*3a6e0*/  @!P1 IADD3 R89, P0, P6, R89, UR10, R24 ;  /* 0x0000000a59599c10 */ /* 0x000fe4000fe1e018 */
[----:B------:R-:W-:Y:S02]  /*3a6f0*/  LOP3.LUT R3, R3, 0xffffdfff, RZ, 0xc0, !PT ;  /* 0xffffdfff03037812 */ /* 0x000fe400078ec0ff */
[----:B------:R-:W-:-:S02]  /*3a700*/  @!P1 IADD3.X R90, R90, UR9, R30, P0, P6 ;  /* 0x000000095a5a9c10 */ /* 0x000fc400087ec41e */
[----:B------:R-:W-:Y:S02]  /*3a710*/  ISETP.LT.OR P0, PT, R29, 0x5a, !P3 ;  /* 0x0000005a1d00780c */ /* 0x000fe40005f01670 */
[----:B------:R-:W-:Y:S02]  /*3a720*/  @P1 LOP3.LUT R3, R3, 0x2000, RZ, 0xfc, !PT ;  /* 0x0000200003031812 */ /* 0x000fe400078efcff */
[----:B------:R-:W-:Y:S02]  /*3a730*/  LOP3.LUT P5, RZ, R2, 0x400, RZ, 0xc0, !PT ;  /* 0x0000040002ff7812 */ /* 0x000fe400078ac0ff */
[----:B------:R-:W-:-:S04]  /*3a740*/  LOP3.LUT R3, R3, 0xffffbfff, RZ, 0xc0, !PT ;  /* 0xffffbfff03037812 */ /* 0x000fc800078ec0ff */
[----:B------:R-:W-:-:S03]  /*3a750*/  @P3 LOP3.LUT R3, R3, 0x4000, RZ, 0xfc, !PT ;  /* 0x0000400003033812 */ /* 0x000fc600078efcff */
[----:B------:R-:W-:Y:S02]  /*3a760*/  @!P0 IADD3 R91, P4, P6, R91, UR10, R24 ;  /* 0x0000000a5b5b8c10 */ /* 0x000fe4000fe9e018 */
[----:B------:R-:W-:Y:S02]  /*3a770*/  LOP3.LUT R3, R3, 0xffff7fff, RZ, 0xc0, !PT ;  /* 0xffff7fff03037812 */ /* 0x000fe400078ec0ff */
[----:B------:R-:W-:Y:S02]  /*3a780*/  @!P0 IADD3.X R92, R92, UR9, R30, P4, P6 ;  /* 0x000000095c5c8c10 */ /* 0x000fe4000a7ec41e */
[----:B------:R-:W-:Y:S02]  /*3a790*/  @P0 LOP3.LUT R3, R3, 0x8000, RZ, 0xfc, !PT ;  /* 0x0000800003030812 */ /* 0x000fe400078efcff */
[----:B------:R-:W-:-:S04]  /*3a7a0*/  LOP3.LUT P0, RZ, R0, 0x10000, RZ, 0xc0, !PT ;  /* 0x0001000000ff7812 */ /* 0x000fc8000780c0ff */
[----:B------:R-:W-:-:S13]  /*3a7b0*/  ISETP.LT.OR P6, PT, R29, 0x41, !P0 ;  /* 0x000000411d00780c */ /* 0x000fda00047c1670 */
[----:B------:R-:W0:Y:S02]  /*3a7c0*/  @!P6 LDC.64 R6, c[0x0][0x5c0] ;  /* 0x00017000ff06eb82 */ /* 0x000e240000000a00 */
[----:B0-----:R-:W-:-:S05]  /*3a7d0*/  @!P6 IADD3 R6, P1, R24, R6, RZ ;  /* 0x000000061806e210 */ /* 0x001fca0007f3e0ff */
[----:B------:R-:W-:Y:S01]  /*3a7e0*/  @!P6 IMAD.X R7, R30, 0x1, R7, P1 ;  /* 0x000000011e07e824 */ /* 0x000fe200008e0607 */
[----:B------:R-:W-:-:S04]  /*3a7f0*/  LOP3.LUT P1, RZ, R2, 0x200, RZ, 0xc0, !PT ;  /* 0x0000020002ff7812 */ /* 0x000fc8000782c0ff */
[----:B------:R3:W-:Y:S01]  /*3a800*/  @!P6 STG.E.U8 desc[UR46][R6.64+0x40], R28 ;  /* 0x0000401c0600e986 */ /* 0x0007e2000c10112e */
[----:B------:R-:W-:Y:S01]  /*3a810*/  ISETP.LT.OR P6, PT, R29, 0x42, !P0 ;  /* 0x000000421d00780c */ /* 0x000fe200047c1670 */
[----:B---3--:R-:W-:-:S12]  /*3a820*/  FMUL R28, R94, UR39 ;  /* 0x000000275e1c7c20 */ /* 0x008fd80008400000 */
[----:B------:R-:W0:Y:S01]  /*3a830*/  @!P6 LDC.64 R6, c[0x0][0x5c0] ;  /* 0x00017000ff06eb82 */ /* 0x000e220000000a00 */
[----:B------:R-:W2:Y:S01]  /*3a840*/  LDL.LU R94, [R1+0x37c] ;  /* 0x00037c00015e7983 */ /* 0x000ea20000300800 */
[----:B------:R-:W-:Y:S02]  /*3a850*/  F2FP.SATFINITE.E4M3.F32.PACK_AB_MERGE_C R28, RZ, R28, RZ ;  /* 0x0000001cff1c723e */ /* 0x000fe400048070ff */
[----:B0-----:R-:W-:-:S05]  /*3a860*/  @!P6 IADD3 R6, P3, R24, R6, RZ ;  /* 0x000000061806e210 */ /* 0x001fca0007f7e0ff */
[----:B------:R-:W-:-:S05]  /*3a870*/  @!P6 IMAD.X R7, R30, 0x1, R7, P3 ;  /* 0x000000011e07e824 */ /* 0x000fca00018e0607 */
[----:B------:R4:W-:Y:S02]  /*3a880*/  @!P6 STG.E.U8 desc[UR46][R6.64+0x41], R28 ;  /* 0x0000411c0600e986 */ /* 0x0009e4000c10112e */
[----:B----4-:R-:W-:Y:S02]  /*3a890*/  FMUL R6, R97, UR39 ;  /* 0x0000002761067c20 */ /* 0x010fe40008400000 */
[----:B------:R-:W3:Y:S03]  /*3a8a0*/  LDL.LU R97, [R1+0x380] ;  /* 0x0003800001617983 */ /* 0x000ee60000300800 */
[----:B------:R-:W-:Y:S02]  /*3a8b0*/  F2FP.SATFINITE.E4M3.F32.PACK_AB_MERGE_C R6, RZ, R6, RZ ;  /* 0x00000006ff06723e */ /* 0x000fe400048070ff */
[----:B------:R-:W-:-:S03]  /*3a8c0*/  ISETP.LT.OR P6, PT, R29, 0x49, !P0 ;  /* 0x000000491d00780c */ /* 0x000fc600047c1670 */
[----:B------:R5:W-:Y:S02]  /*3a8d0*/  @!P5 STG.E.U8 desc[UR46][R10.64+0x40], R6 ;  /* 0x000040060a00d986 */ /* 0x000be4000c10112e */
[----:B-----5:R-:W-:Y:S02]  /*3a8e0*/  FMUL R6, R96, UR39 ;  /* 0x0000002760067c20 */ /* 0x020fe40008400000 */
[----:B------:R-:W4:Y:S03]  /*3a8f0*/  LDL.LU R96, [R1+0x384] ;  /* 0x0003840001607983 */ /* 0x000f260000300800 */
[----:B------:R-:W-:-:S05]  /*3a900*/  F2FP.SATFINITE.E4M3.F32.PACK_AB_MERGE_C R6, RZ, R6, RZ ;  /* 0x00000006ff06723e */ /* 0x000fca00048070ff */
[----:B------:R0:W-:Y:S02]  /*3a910*/  @!P2 STG.E.U8 desc[UR46][R8.64+0x41], R6 ;  /* 0x000041060800a986 */ /* 0x0001e4000c10112e */
[----:B0-----:R-:W0:Y:S01]  /*3a920*/  @!P6 LDC.64 R6, c[0x0][0x5c0] ;  /* 0x00017000ff06eb82 */ /* 0x001e220000000a00 */
[----:B------:R-:W-:Y:S02]  /*3a930*/  FMUL R8, R95, UR39 ;  /* 0x000000275f087c20 */ /* 0x000fe40008400000 */
[----:B------:R-:W5:Y:S03]  /*3a940*/  LDL.LU R95, [R1+0x388] ;  /* 0x00038800015f7983 */ /* 0x000f660000300800 */
[----:B------:R-:W-:Y:S02]  /*3a950*/  F2FP.SATFINITE.E4M3.F32.PACK_AB_MERGE_C R8, RZ, R8, RZ ;  /* 0x00000008ff08723e */ /* 0x000fe400048070ff */
[----:B0-----:R-:W-:-:S05]  /*3a960*/  @!P6 IADD3 R6, P2, R24, R6, RZ ;  /* 0x000000061806e210 */ /* 0x001fca0007f5e0ff */
[----:B------:R-:W-:-:S05]  /*3a970*/  @!P6 IMAD.X R7, R30, 0x1, R7, P2 ;  /* 0x000000011e07e824 */ /* 0x000fca00010e0607 */
[----:B------:R0:W-:Y:S02]  /*3a980*/  @!P6 STG.E.U8 desc[UR46][R6.64+0x48], R8 ;  /* 0x000048080600e986 */ /* 0x0001e4000c10112e */
[----:B0-----:R-:W-:Y:S02]  /*3a990*/  FMUL R8, R93, UR39 ;  /* 0x000000275d087c20 */ /* 0x001fe40008400000 */
[----:B------:R-:W5:Y:S01]  /*3a9a0*/  LDL.LU R93, [R1+0x38c] ;  /* 0x00038c00015d7983 */ /* 0x000f620000300800 */
[----:B------:R-:W-:-:S13]  /*3a9b0*/  ISETP.LT.OR P6, PT, R29, 0x4a, !P0 ;  /* 0x0000004a1d00780c */ /* 0x000fda00047c1670 */
[----:B------:R-:W0:Y:S01]  /*3a9c0*/  @!P6 LDC.64 R6, c[0x0][0x5c0] ;  /* 0x00017000ff06eb82 */ /* 0x000e220000000a00 */
[----:B------:R-:W-:Y:S02]  /*3a9d0*/  F2FP.SATFINITE.E4M3.F32.PACK_AB_MERGE_C R8, RZ, R8, RZ ;  /* 0x00000008ff08723e */ /* 0x000fe400048070ff */
[----:B------:R-:W-:Y:S02]  /*3a9e0*/  LOP3.LUT P4, RZ, R2, 0x20, RZ, 0xc0, !PT ;  /* 0x0000002002ff7812 */ /* 0x000fe4000788c0ff */
[----:B0-----:R-:W-:-:S05]  /*3a9f0*/  @!P6 IADD3 R6, P2, R24, R6, RZ ;  /* 0x000000061806e210 */ /* 0x001fca0007f5e0ff */
[----:B------:R-:W-:-:S05]  /*3aa00*/  @!P6 IMAD.X R7, R30, 0x1, R7, P2 ;  /* 0x000000011e07e824 */ /* 0x000fca00010e0607 */
[----:B------:R0:W-:Y:S01]  /*3aa10*/  @!P6 STG.E.U8 desc[UR46][R6.64+0x49], R8 ;  /* 0x000049080600e986 */ /* 0x0001e2000c10112e */
[----:B------:R-:W-:Y:S01]  /*3aa20*/  ISETP.LT.OR P6, PT, R29, 0x51, !P0 ;  /* 0x000000511d00780c */ /* 0x000fe200047c1670 */
[----:B0-----:R-:W-:-:S05]  /*3aa30*/  FMUL R6, R98, UR39 ;  /* 0x0000002762067c20 */ /* 0x001fca0008400000 */
[----:B------:R-:W-:-:S05]  /*3aa40*/  F2FP.SATFINITE.E4M3.F32.PACK_AB_MERGE_C R6, RZ, R6, RZ ;  /* 0x00000006ff06723e */ /* 0x000fca00048070ff */
[----:B------:R2:W-:Y:S01]  /*3aa50*/  @!P1 STG.E.U8 desc[UR46][R14.64+0x48], R6 ;  /* 0x000048060e009986 */ /* 0x0005e2000c10112e */
[----:B------:R-:W-:Y:S01]  /*3aa60*/  LOP3.LUT P5, RZ, R2, 0x100, RZ, 0xc0, !PT ;  /* 0x0000010002ff7812 */ /* 0x000fe200078ac0ff */
[----:B--2---:R-:W-:Y:S02]  /*3aa70*/  FMUL R6, R94, UR39 ;  /* 0x000000275e067c20 */ /* 0x004fe40008400000 */
[----:B------:R-:W2:Y:S03]  /*3aa80*/  LDL.LU R94, [R1+0x390] ;  /* 0x00039000015e7983 */ /* 0x000ea60000300800 */
[----:B------:R-:W-:Y:S01]  /*3aa90*/  F2FP.SATFINITE.E4M3.F32.PACK_AB_MERGE_C R6, RZ, R6, RZ ;  /* 0x00000006ff06723e */ /* 0x000fe200048070ff */
[----:B------:R-:W2:Y:S04]  /*3aaa0*/  LDL.LU R98, [R1+0x394] ;  /* 0x0003940001627983 */ /* 0x000ea80000300800 */
[----:B------:R0:W-:Y:S02]  /*3aab0*/  @!P4 STG.E.U8 desc[UR46][R12.64+0x49], R6 ;  /* 0x000049060c00c986 */ /* 0x0001e4000c10112e */
[----:B0-----:R-:W0:Y:S02]  /*3aac0*/  @!P6 LDC.64 R6, c[0x0][0x5c0] ;  /* 0x00017000ff06eb82 */ /* 0x001e240000000a00 */
[----:B0-----:R-:W-:Y:S01]  /*3aad0*/  @!P6 IADD3 R6, P1, R24, R6, RZ ;  /* 0x000000061806e210 */ /* 0x001fe20007f3e0ff */
[----:B---3--:R-:W-:-:S04]  /*3aae0*/  FMUL R8, R97, UR39 ;  /* 0x0000002761087c20 */ /* 0x008fc80008400000 */
[----:B------:R-:W-:Y:S01]  /*3aaf0*/  @!P6 IMAD.X R7, R30, 0x1, R7, P1 ;  /* 0x000000011e07e824 */ /* 0x000fe200008e0607 */
[----:B------:R-:W-:-:S05]  /*3ab00*/  F2FP.SATFINITE.E4M3.F32.PACK_AB_MERGE_C R8, RZ, R8, RZ ;  /* 0x00000008ff08723e */ /* 0x000fca00048070ff */
[----:B------:R0:W-:Y:S01]  /*3ab10*/  @!P6 STG.E.U8 desc[UR46][R6.64+0x50], R8 ;  /* 0x000050080600e986 */ /* 0x0001e2000c10112e */
[----:B------:R-:W-:-:S13]  /*3ab20*/  ISETP.LT.OR P6, PT, R29, 0x52, !P0 ;  /* 0x000000521d00780c */ /* 0x000fda00047c1670 */
[----:B0-----:R-:W0:Y:S01]  /*3ab30*/  @!P6 LDC.64 R6, c[0x0][0x5c0] ;  /* 0x00017000ff06eb82 */ /* 0x001e220000000a00 */
[----:B----4-:R-:W-:Y:S02]  /*3ab40*/  FMUL R8, R96, UR39 ;  /* 0x0000002760087c20 */ /* 0x010fe40008400000 */
[----:B------:R-:W3:Y:S03]  /*3ab50*/  LDL.LU R96, [R1+0x398] ;  /* 0x0003980001607983 */ /* 0x000ee60000300800 */
[----:B------:R-:W-:Y:S02]  /*3ab60*/  F2FP.SATFINITE.E4M3.F32.PACK_AB_MERGE_C R8, RZ, R8, RZ ;  /* 0x00000008ff08723e */ /* 0x000fe400048070ff */
[----:B0-----:R-:W-:-:S05]  /*3ab70*/  @!P6 IADD3 R6, P1, R24, R6, RZ ;  /* 0x000000061806e210 */ /* 0x001fca0007f3e0ff */
[----:B------:R-:W-:-:S05]  /*3ab80*/  @!P6 IMAD.X R7, R30, 0x1, R7, P1 ;  /* 0x000000011e07e824 */ /* 0x000fca00008e0607 */
[----:B------:R5:W-:Y:S02]  /*3ab90*/  @!P6 STG.E.U8 desc[UR46][R6.64+0x51], R8 ;  /* 0x000051080600e986 */ /* 0x000be4000c10112e */
[----:B-----5:R-:W-:-:S05]  /*3aba0*/  FMUL R6, R95, UR39 ;  /* 0x000000275f067c20 */ /* 0x020fca0008400000 */
[----:B------:R-:W-:-:S05]  /*3abb0*/  F2FP.SATFINITE.E4M3.F32.PACK_AB_MERGE_C R6, RZ, R6, RZ ;  /* 0x00000006ff06723e */ /* 0x000fca00048070ff */
[----:B------:R0:W-:Y:S02]  /*3abc0*/  @!P5 STG.E.U8 desc[UR46][R22.64+0x50], R6 ;  /* 0x000050061600d986 */ /* 0x0001e4000c10112e */
[----:B0-----:R-:W-:Y:S02]  /*3abd0*/  FMUL R6, R93, UR39 ;  /* 0x000000275d067c20 */ /* 0x001fe40008400000 */
[----:B------:R-:W4:Y:S01]  /*3abe0*/  LDL.LU R93, [R1+0x39c] ;  /* 0x00039c00015d7983 */ /* 0x000f220000300800 */
[----:B------:R-:W-:Y:S02]  /*3abf0*/  LOP3.LUT P2, RZ, R2, 0x10, RZ, 0xc0, !PT ;  /* 0x0000001002ff7812 */ /* 0x000fe4000784c0ff */
[----:B------:R-:W-:Y:S01]  /*3ac00*/  ISETP.LT.OR P6, PT, R29, 0x59, !P0 ;  /* 0x000000591d00780c */ /* 0x000fe200047c1670 */
[----:B------:R-:W5:Y:S01]  /*3ac10*/  LDL.LU R97, [R1+0x3a0] ;  /* 0x0003a00001617983 */ /* 0x000f620000300800 */
[----:B------:R-:W-:-:S03]  /*3ac20*/  F2FP.SATFINITE.E4M3.F32.PACK_AB_MERGE_C R6, RZ, R6, RZ ;  /* 0x00000006ff06723e */ /* 0x000fc600048070ff */
[----:B------:R-:W5:Y:S06]  /*3ac30*/  LDL.LU R95, [R1+0x3a4] ;  /* 0x0003a400015f7983 */ /* 0x000f6c0000300800 */
[----:B------:R0:W-:Y:S01]  /*3ac40*/  @!P2 STG.E.U8 desc[UR46][R18.64+0x51], R6 ;  /* 0x000051061200a986 */ /* 0x0001e2000c10112e */
[----:B------:R-:W-:Y:S01]  /*3ac50*/  LOP3.LUT P3, RZ, R2, 0x80, RZ, 0xc0, !PT ;  /* 0x0000008002ff7812 */ /* 0x000fe2000786c0ff */
[----:B0-----:R-:W0:Y:S01]  /*3ac60*/  @!P6 LDC.64 R6, c[0x0][0x5c0] ;  /* 0x00017000ff06eb82 */ /* 0x001e220000000a00 */
[----:B------:R-:W-:-:S11]  /*3ac70*/  LOP3.LUT R3, R3, 0xfffbffff, RZ, 0xc0, !PT ;  /* 0xfffbffff03037812 */ /* 0x000fd600078ec0ff */
[----:B------:R-:W-:Y:S02]  /*3ac80*/  @P3 LOP3.LUT R3, R3, 0x40000, RZ, 0xfc, !PT ;  /* 0x0004000003033812 */ /* 0x000fe400078efcff */
[----:B0-----:R-:W-:-:S05]  /*3ac90*/  @!P6 IADD3 R6, P3, R24, R6, RZ ;  /* 0x000000061806e210 */ /* 0x001fca0007f7e0ff */
[----:B------:R-:W-:Y:S02]  /*3aca0*/  @!P6 IMAD.X R7, R30, 0x1, R7, P3 ;  /* 0x000000011e07e824 */ /* 0x000fe400018e0607 */
[----:B--2---:R-:W-:Y:S02]  /*3acb0*/  FMUL R8, R94, UR39 ;  /* 0x000000275e087c20 */ /* 0x004fe40008400000 */
[----:B------:R-:W2:Y:S03]  /*3acc0*/  LDL.LU R94, [R1+0x3a8] ;  /* 0x0003a800015e7983 */ /* 0x000ea60000300800 */
[----:B------:R-:W-:-:S05]  /*3acd0*/  F2FP.SATFINITE.E4M3.F32.PACK_AB_MERGE_C R8, RZ, R8, RZ ;  /* 0x00000008ff08723e */ /* 0x000fca00048070ff */
[----:B------:R0:W-:Y:S01]  /*3ace0*/  @!P6 STG.E.U8 desc[UR46][R6.64+0x58], R8 ;  /* 0x000058080600e986 */ /* 0x0001e2000c10112e */
[----:B------:R-:W-:-:S13]  /*3acf0*/  ISETP.LT.OR P6, PT, R29, 0x5a, !P0 ;  /* 0x0000005a1d00780c */ /* 0x000fda00047c1670 */
[----:B0-----:R-:W0:Y:S01]  /*3ad00*/  @!P6 LDC.64 R6, c[0x0][0x5c0] ;  /* 0x00017000ff06eb82 */ /* 0x001e220000000a00 */
[----:B------:R-:W-:-:S05]  /*3ad10*/  FMUL R8, R98, UR39 ;  /* 0x0000002762087c20 */ /* 0x000fca0008400000 */
[----:B------:R-:W-:Y:S02]  /*3ad20*/  F2FP.SATFINITE.E4M3.F32.PACK_AB_MERGE_C R8, RZ, R8, RZ ;  /* 0x00000008ff08723e */ /* 0x000fe400048070ff */
[----:B0-----:R-:W-:-:S05]  /*3ad30*/  @!P6 IADD3 R6, P0, R24, R6, RZ ;  /* 0x000000061806e210 */ /* 0x001fca0007f1e0ff */
[----:B------:R-:W-:-:S05]  /*3ad40*/  @!P6 IMAD.X R7, R30, 0x1, R7, P0 ;  /* 0x000000011e07e824 */ /* 0x000fca00000e0607 */
[----:B------:R3:W-:Y:S02]  /*3ad50*/  @!P6 STG.E.U8 desc[UR46][R6.64+0x59], R8 ;  /* 0x000059080600e986 */ /* 0x0007e4000c10112e */
[----:B---3--:R-:W-:Y:S02]  /*3ad60*/  FMUL R6, R96, UR39 ;  /* 0x0000002760067c20 */ /* 0x008fe40008400000 */
[----:B------:R-:W3:Y:S03]  /*3ad70*/  LDL.LU R96, [R1+0x3ac] ;  /* 0x0003ac0001607983 */ /* 0x000ee60000300800 */
[----:B------:R-:W-:Y:S01]  /*3ad80*/  F2FP.SATFINITE.E4M3.F32.PACK_AB_MERGE_C R9, RZ, R6, RZ ;  /* 0x00000006ff09723e */ /* 0x000fe200048070ff */
[----:B----4-:R-:W-:Y:S02]  /*3ad90*/  FMUL R6, R93, UR39 ;  /* 0x000000275d067c20 */ /* 0x010fe40008400000 */
[----:B------:R-:W4:Y:S01]  /*3ada0*/  LDL.LU R93, [R1+0x3b0] ;  /* 0x0003b000015d7983 */ /* 0x000f220000300800 */
[----:B------:R-:W-:-:S02]  /*3adb0*/  LOP3.LUT P3, RZ, R3, 0x40000, RZ, 0xc0, !PT ;  /* 0x0004000003ff7812 */ /* 0x000fc4000786c0ff */
[C---:B------:R-:W-:Y:S02]  /*3adc0*/  LOP3.LUT P4, RZ, R2.reuse, 0x8, RZ, 0xc0, !PT ;  /* 0x0000000802ff7812 */ /* 0x040fe4000788c0ff */
[----:B------:R-:W-:Y:S02]  /*3add0*/  F2FP.SATFINITE.E4M3.F32.PACK_AB_MERGE_C R6, RZ, R6, RZ ;  /* 0x00000006ff06723e */ /* 0x000fe400048070ff */
[----:B------:R-:W-:-:S07]  /*3ade0*/  LOP3.LUT P1, RZ, R2, 0x4, RZ, 0xc0, !PT ;  /* 0x0000000402ff7812 */ /* 0x000fce000782c0ff */
[----:B------:R-:W-:Y:S04]  /*3adf0*/  @!P3 STG.E.U8 desc[UR46][R36.64+0x58], R9 ;  /* 0x000058092400b986 */ /* 0x000fe8000c10112e */
[----:B------:R5:W-:Y:S01]  /*3ae00*/  @!P4 STG.E.U8 desc[UR46][R32.64+0x59], R6 ;  /* 0x000059062000c986 */ /* 0x000be2000c10112e */
[----:B------:R-:W-:Y:S02]  /*3ae10*/  LOP3.LUT P5, RZ, R2, 0x2, RZ, 0xc0, !PT ;  /* 0x0000000202ff7812 */ /* 0x000fe400078ac0ff */
[----:B------:R-:W-:Y:S01]  /*3ae20*/  LOP3.LUT P2, RZ, R0, 0x4000, RZ, 0xc0, !PT ;  /* 0x0000400000ff7812 */ /* 0x000fe2000784c0ff */
[----:B-----5:R-:W-:-:S05]  /*3ae30*/  FMUL R6, R97, UR39 ;  /* 0x0000002761067c20 */ /* 0x020fca0008400000 */
[----:B------:R-:W-:-:S05]  /*3ae40*/  F2FP.SATFINITE.E4M3.F32.PACK_AB_MERGE_C R6, RZ, R6, RZ ;  /* 0x00000006ff06723e */ /* 0x000fca00048070ff */
[----:B------:R0:W-:Y:S02]  /*3ae50*/  @!P1 STG.E.U8 desc[UR46][R20.64+0x40], R6 ;  /* 0x0000400614009986 */ /* 0x0001e4000c10112e */
[----:B0-----:R-:W-:Y:S01]  /*3ae60*/  FMUL R6, R95, UR39 ;  /* 0x000000275f067c20 */ /* 0x001fe20008400000 */
[----:B------:R-:W-:Y:S01]  /*3ae70*/  LOP3.LUT P0, RZ, R2, 0x1, RZ, 0xc0, !PT ;  /* 0x0000000102ff7812 */ /* 0x000fe2000780c0ff */
[----:B------:R-:W5:Y:S03]  /*3ae80*/  LDL.LU R95, [R1+0x3b4] ;  /* 0x0003b400015f7983 */ /* 0x000f660000300800 */
[----:B------:R-:W-:-:S05]  /*3ae90*/  F2FP.SATFINITE.E4M3.F32.PACK_AB_MERGE_C R6, RZ, R6, RZ ;  /* 0x00000006ff06723e */ /* 0x000fca00048070ff */
[----:B------:R0:W-:Y:S02]  /*3aea0*/  @!P5 STG.E.U8 desc[UR46][R16.64+0x41], R6 ;  /* 0x000041061000d986 */ /* 0x0001e4000c10112e */
[----:B0-----:R-:W0:Y:S01]  /*3aeb0*/  @!P2 LDC.64 R6, c[0x0][0x5c0] ;  /* 0x00017000ff06ab82 */ /* 0x001e220000000a00 */
[----:B------:R-:W-:-:S04]  /*3aec0*/  LOP3.LUT R3, R3, 0xfffdffff, RZ, 0xc0, !PT ;  /* 0xfffdffff03037812 */ /* 0x000fc800078ec0ff */
[----:B------:R-:W-:Y:S02]  /*3aed0*/  @P0 LOP3.LUT R3, R3, 0x20000, RZ, 0xfc, !PT ;  /* 0x0002000003030812 */ /* 0x000fe400078efcff */
[----:B------:R-:W-:Y:S02]  /*3aee0*/  LOP3.LUT P0, RZ, R0, 0x2000, RZ, 0xc0, !PT ;  /* 0x0000200000ff7812 */ /* 0x000fe4000780c0ff */
[----:B0-----:R-:W-:-:S05]  /*3aef0*/  @!P2 IADD3 R6, P6, R31, R6, RZ ;  /* 0x000000061f06a210 */ /* 0x001fca0007fde0ff */
[----:B------:R-:W-:Y:S02]  /*3af00*/  @!P2 IMAD.X R7, R62, 0x1, R7, P6 ;  /* 0x000000013e07a824 */ /* 0x000fe400030e0607 */
[----:B--2---:R-:W-:Y:S02]  /*3af10*/  FMUL R8, R94, UR39 ;  /* 0x000000275e087c20 */ /* 0x004fe40008400000 */
[----:B------:R-:W2:Y:S03]  /*3af20*/  LDL.LU R94, [R1+0x3b8] ;  /* 0x0003b800015e7983 */ /* 0x000ea60000300800 */
[----:B------:R-:W-:Y:S01]  /*3af30*/  F2FP.SATFINITE.E4M3.F32.PACK_AB_MERGE_C R8, RZ, R8, RZ ;  /* 0x00000008ff08723e */ /* 0x000fe200048070ff */
[----:B------:R-:W2:Y:S04]  /*3af40*/  LDL.LU R97, [R1+0x3bc] ;  /* 0x0003bc0001617983 */ /* 0x000ea80000300800 */
[----:B------:R0:W-:Y:S02]  /*3af50*/  @!P2 STG.E.U8 desc[UR46][R6.64+0x40], R8 ;  /* 0x000040080600a986 */ /* 0x0001e4000c10112e */
[----:B0-----:R-:W0:Y:S02]  /*3af60*/  @!P0 LDC.64 R6, c[0x0][0x5c0] ;  /* 0x00017000ff068b82 */ /* 0x001e240000000a00 */
[----:B0-----:R-:W-:-:S05]  /*3af70*/  @!P0 IADD3 R6, P6, R63, R6, RZ ;  /* 0x000000063f068210 */ /* 0x001fca0007fde0ff */
[----:B------:R-:W-:Y:S01]  /*3af80*/  @!P0 IMAD.X R7, R64, 0x1, R7, P6 ;  /* 0x0000000140078824 */ /* 0x000fe200030e0607 */
[----:B------:R-:W-:Y:S01]  /*3af90*/  LOP3.LUT P6, RZ, R0, 0x2000, RZ, 0xc0, !PT ;  /* 0x0000200000ff7812 */ /* 0x000fe200078cc0ff */
[----:B---3--:R-:W-:Y:S02]  /*3afa0*/  FMUL R8, R96, UR39 ;  /* 0x0000002760087c20 */ /* 0x008fe40008400000 */
[----:B------:R-:W3:Y:S03]  /*3afb0*/  LDL.LU R96, [R1+0x3c0] ;  /* 0x0003c00001607983 */ /* 0x000ee60000300800 */
[----:B------:R-:W-:-:S07]  /*3afc0*/  F2FP.SATFINITE.E4M3.F32.PACK_AB_MERGE_C R8, RZ, R8, RZ ;  /* 0x00000008ff08723e */ /* 0x000fce00048070ff */
[----:B------:R4:W-:Y:S02]  /*3afd0*/  @!P6 STG.E.U8 desc[UR46][R6.64+0x41], R8 ;  /* 0x000041080600e986 */ /* 0x0009e4000c10112e */
[----:B----4-:R-:W-:Y:S02]  /*3afe0*/  FMUL R6, R93, UR39 ;  /* 0x000000275d067c20 */ /* 0x010fe40008400000 */
[----:B------:R-:W4:Y:S01]  /*3aff0*/  LDL.LU R93, [R1+0x3c4] ;  /* 0x0003c400015d7983 */ /* 0x000f220000300800 */
[----:B------:R-:W-:Y:S02]  /*3b000*/  LOP3.LUT P1, RZ, R0, 0x40000000, RZ, 0xc0, !PT ;  /* 0x4000000000ff7812 */ /* 0x000fe4000782c0ff */
[----:B------:R-:W-:-:S11]  /*3b010*/  LOP3.LUT R3, R3, 0xfffeffff, RZ, 0xc0, !PT ;  /* 0xfffeffff03037812 */ /* 0x000fd600078ec0ff */
[----:B------:R-:W-:-:S04]  /*3b020*/  @P1 LOP3.LUT R3, R3, 0x10000, RZ, 0xfc, !PT ;  /* 0x0001000003031812 */ /* 0x000fc800078efcff */
[----:B------:R-:W-:Y:S02]  /*3b030*/  LOP3.LUT P0, RZ, R3, 0x20000, RZ, 0xc0, !PT ;  /* 0x0002000003ff7812 */ /* 0x000fe4000780c0ff */
[----:B------:R-:W-:-:S11]  /*3b040*/  F2FP.SATFINITE.E4M3.F32.PACK_AB_MERGE_C R6, RZ, R6, RZ ;  /* 0x00000006ff06723e */ /* 0x000fd600048070ff */
[----:B------:R5:W-:Y:S02]  /*3b050*/  @!P0 STG.E.U8 desc[UR46][R34.64+0x48], R6 ;  /* 0x0000480622008986 */ /* 0x000be4000c10112e */
[----:B-----5:R-:W-:Y:S02]  /*3b060*/  FMUL R6, R95, UR39 ;  /* 0x000000275f067c20 */ /* 0x020fe40008400000 */
[----:B------:R-:W5:Y:S01]  /*3b070*/  LDL.LU R95, [R1+0x3c8] ;  /* 0x0003c800015f7983 */ /* 0x000f620000300800 */
[----:B--2---:R-:W-:-:S03]  /*3b080*/  FMUL R8, R94, UR39 ;  /* 0x000000275e087c20 */ /* 0x004fc60008400000 */
[----:B------:R-:W2:Y:S01]  /*3b090*/  LDL.LU R94, [R1+0x3cc] ;  /* 0x0003cc00015e7983 */ /* 0x000ea20000300800 */
[----:B------:R-:W-:-:S03]  /*3b0a0*/  FMUL R9, R97, UR39 ;  /* 0x0000002761097c20 */ /* 0x000fc60008400000 */
[----:B------:R-:W2:Y:S02]  /*3b0b0*/  LDL.LU R98, [R1+0x3d0] ;  /* 0x0003d00001627983 */ /* 0x000ea40000300800 */
[----:B------:R-:W-:Y:S02]  /*3b0c0*/  F2FP.SATFINITE.E4M3.F32.PACK_AB_MERGE_C R11, RZ, R9, RZ ;  /* 0x00000009ff0b723e */ /* 0x000fe400048070ff */
[----:B------:R-:W2:Y:S01]  /*3b0d0*/  LDL.LU R97, [R1+0x3d4] ;  /* 0x0003d40001617983 */ /* 0x000ea20000300800 */
[----:B---3--:R-:W-:-:S05]  /*3b0e0*/  FMUL R9, R96, UR39 ;  /* 0x0000002760097c20 */ /* 0x008fca0008400000 */
[----:B------:R-:W-:Y:S01]  /*3b0f0*/  F2FP.SATFINITE.E4M3.F32.PACK_AB_MERGE_C R13, RZ, R9, RZ ;  /* 0x00000009ff0d723e */ /* 0x000fe200048070ff */
[----:B----4-:R-:W-:Y:S02]  /*3b100*/  FMUL R9, R93, UR39 ;  /* 0x000000275d097c20 */ /* 0x010fe40008400000 */
[----:B------:R-:W3:Y:S01]  /*3b110*/  LDL.LU R93, [R1+0x3d8] ;  /* 0x0003d800015d7983 */ /* 0x000ee20000300800 */
[C---:B------:R-:W-:Y:S02]  /*3b120*/  LOP3.LUT P3, RZ, R0.reuse, 0x80000000, RZ, 0xc0, !PT ;  /* 0x8000000000ff7812 */ /* 0x040fe4000786c0ff */
[----:B------:R-:W-:Y:S01]  /*3b130*/  LOP3.LUT P4, RZ, R0, 0x800, RZ, 0xc0, !PT ;  /* 0x0000080000ff7812 */ /* 0x000fe2000788c0ff */
[----:B------:R-:W4:Y:S01]  /*3b140*/  LDL.LU R96, [R1+0x3dc] ;  /* 0x0003dc0001607983 */ /* 0x000f220000300800 */
        /* <DEDUP_REMOVED lines=9> */
[----:B------:R-:W-:Y:S02]  /*3b1e0*/  LOP3.LUT P2, RZ, R0, 0x200, RZ, 0xc0, !PT ;  /* 0x0000020000ff7812 */ /* 0x000fe4000784c0ff */
[----:B0-----:R-:W-:-:S05]  /*3b1f0*/  @!P1 IADD3 R6, P6, R67, R6, RZ ;  /* 0x0000000643069210 */ /* 0x001fca0007fde0ff */
[----:B------:R-:W-:Y:S01]  /*3b200*/  @!P1 IMAD.X R7, R68, 0x1, R7, P6 ;  /* 0x0000000144079824 */ /* 0x000fe200030e0607 */
[----:B------:R-:W-:Y:S02]  /*3b210*/  LOP3.LUT P6, RZ, R0, 0x400, RZ, 0xc0, !PT ;  /* 0x0000040000ff7812 */ /* 0x000fe400078cc0ff */
[----:B------:R-:W-:-:S11]  /*3b220*/  LOP3.LUT P1, RZ, R3, 0x10000, RZ, 0xc0, !PT ;  /* 0x0001000003ff7812 */ /* 0x000fd6000782c0ff */
[----:B------:R0:W-:Y:S01]  /*3b230*/  @!P6 STG.E.U8 desc[UR46][R6.64+0x49], R11 ;  /* 0x0000490b0600e986 */ /* 0x0001e2000c10112e */
[----:B------:R-:W-:Y:S01]  /*3b240*/  LOP3.LUT P5, RZ, R0, 0x20000000, RZ, 0xc0, !PT ;  /* 0x2000000000ff7812 */ /* 0x000fe200078ac0ff */
[----:B0-----:R-:W0:Y:S01]  /*3b250*/  @!P2 LDC.64 R6, c[0x0][0x5c0] ;  /* 0x00017000ff06ab82 */ /* 0x001e220000000a00 */
[----:B-----5:R-:W-:Y:S02]  /*3b260*/  FMUL R8, R95, UR39 ;  /* 0x000000275f087c20 */ /* 0x020fe40008400000 */
[----:B------:R-:W5:Y:S01]  /*3b270*/  LDL.LU R95, [R1+0x3e0] ;  /* 0x0003e000015f7983 */ /* 0x000f620000300800 */
[----:B------:R-:W-:Y:S02]  /*3b280*/  F2FP.SATFINITE.E4M3.F32.PACK_AB_MERGE_C R9, RZ, R9, RZ ;  /* 0x00000009ff09723e */ /* 0x000fe400048070ff */
[----:B------:R-:W-:Y:S01]  /*3b290*/  F2FP.SATFINITE.E4M3.F32.PACK_AB_MERGE_C R11, RZ, R8, RZ ;  /* 0x00000008ff0b723e */ /* 0x000fe200048070ff */
[----:B------:R-:W-:Y:S05]  /*3b2a0*/  @!P1 STG.E.U8 desc[UR46][R40.64+0x50], R13 ;  /* 0x0000500d28009986 */ /* 0x000fea000c10112e */
[----:B------:R1:W-:Y:S01]  /*3b2b0*/  @!P5 STG.E.U8 desc[UR46][R38.64+0x51], R9 ;  /* 0x000051092600d986 */ /* 0x0003e2000c10112e */
[----:B0-----:R-:W-:Y:S01]  /*3b2c0*/  @!P2 IADD3 R6, P6, R69, R6, RZ ;  /* 0x000000064506a210 */ /* 0x001fe20007fde0ff */
[----:B--2---:R-:W-:-:S02]  /*3b2d0*/  FMUL R8, R94, UR39 ;  /* 0x000000275e087c20 */ /* 0x004fc40008400000 */
[----:B------:R-:W2:Y:S03]  /*3b2e0*/  LDL.LU R94, [R1+0x3e4] ;  /* 0x0003e400015e7983 */ /* 0x000ea60000300800 */
[----:B-1----:R-:W-:Y:S01]  /*3b2f0*/  F2FP.SATFINITE.E4M3.F32.PACK_AB_MERGE_C R9, RZ, R8, RZ ;  /* 0x00000008ff09723e */ /* 0x002fe200048070ff */
[----:B------:R-:W-:Y:S01]  /*3b300*/  FMUL R8, R98, UR39 ;  /* 0x0000002762087c20 */ /* 0x000fe20008400000 */
[----:B------:R-:W-:-:S04]  /*3b310*/  @!P2 IMAD.X R7, R70, 0x1, R7, P6 ;  /* 0x000000014607a824 */ /* 0x000fc800030e0607 */
[----:B------:R-:W-:Y:S01]  /*3b320*/  F2FP.SATFINITE.E4M3.F32.PACK_AB_MERGE_C R13, RZ, R8, RZ ;  /* 0x00000008ff0d723e */ /* 0x000fe200048070ff */
[----:B------:R-:W-:Y:S02]  /*3b330*/  FMUL R8, R97, UR39 ;  /* 0x0000002761087c20 */ /* 0x000fe40008400000 */
[----:B------:R-:W2:Y:S04]  /*3b340*/  LDL.LU R97, [R1+0x3e8] ;  /* 0x0003e80001617983 */ /* 0x000ea80000300800 */
[----:B------:R0:W-:Y:S02]  /*3b350*/  @!P2 STG.E.U8 desc[UR46][R6.64+0x50], R11 ;  /* 0x0000500b0600a986 */ /* 0x0001e4000c10112e */
[----:B0-----:R-:W-:Y:S01]  /*3b360*/  F2FP.SATFINITE.E4M3.F32.PACK_AB_MERGE_C R11, RZ, R8, RZ ;  /* 0x00000008ff0b723e */ /* 0x001fe200048070ff */
[----:B---3--:R-:W-:-:S02]  /*3b370*/  FMUL R8, R93, UR39 ;  /* 0x000000275d087c20 */ /* 0x008fc40008400000 */
[----:B------:R-:W3:Y:S01]  /*3b380*/  LDL.LU R93, [R1+0x3ec] ;  /* 0x0003ec00015d7983 */ /* 0x000ee20000300800 */
[----:B------:R-:W-:-:S13]  /*3b390*/  LOP3.LUT P0, RZ, R0, 0x80, RZ, 0xc0, !PT ;  /* 0x0000008000ff7812 */ /* 0x000fda000780c0ff */
[----:B------:R-:W0:Y:S01]  /*3b3a0*/  @!P0 LDC.64 R6, c[0x0][0x5c0] ;  /* 0x00017000ff068b82 */ /* 0x000e220000000a00 */
[----:B------:R-:W-:Y:S02]  /*3b3b0*/  LOP3.LUT P3, RZ, R0, 0x40, RZ, 0xc0, !PT ;  /* 0x0000004000ff7812 */ /* 0x000fe4000786c0ff */
[----:B0-----:R-:W-:-:S05]  /*3b3c0*/  @!P0 IADD3 R6, P6, R71, R6, RZ ;  /* 0x0000000647068210 */ /* 0x001fca0007fde0ff */
[----:B------:R-:W-:-:S05]  /*3b3d0*/  @!P0 IMAD.X R7, R72, 0x1, R7, P6 ;  /* 0x0000000148078824 */ /* 0x000fca00030e0607 */
[----:B------:R0:W-:Y:S01]  /*3b3e0*/  @!P0 STG.E.U8 desc[UR46][R6.64+0x51], R9 ;  /* 0x0000510906008986 */ /* 0x0001e2000c10112e */
[C---:B------:R-:W-:Y:S01]  /*3b3f0*/  LOP3.LUT P6, RZ, R0.reuse, 0x10000000, RZ, 0xc0, !PT ;  /* 0x1000000000ff7812 */ /* 0x040fe200078cc0ff */
[----:B0-----:R-:W0:Y:S01]  /*3b400*/  @!P3 LDC.64 R6, c[0x0][0x5c0] ;  /* 0x00017000ff06bb82 */ /* 0x001e220000000a00 */
[----:B------:R-:W-:-:S11]  /*3b410*/  LOP3.LUT P4, RZ, R0, 0x8000000, RZ, 0xc0, !PT ;  /* 0x0800000000ff7812 */ /* 0x000fd6000788c0ff */
[----:B------:R-:W-:Y:S01]  /*3b420*/  @!P6 STG.E.U8 desc[UR46][R44.64+0x58], R13 ;  /* 0x0000580d2c00e986 */ /* 0x000fe2000c10112e */
[----:B------:R-:W-:Y:S02]  /*3b430*/  LOP3.LUT P1, RZ, R0, 0x20, RZ, 0xc0, !PT ;  /* 0x0000002000ff7812 */ /* 0x000fe4000782c0ff */
[----:B------:R-:W-:Y:S01]  /*3b440*/  F2FP.SATFINITE.E4M3.F32.PACK_AB_MERGE_C R9, RZ, R8, RZ ;  /* 0x00000008ff09723e */ /* 0x000fe200048070ff */
[----:B----4-:R-:W-:Y:S02]  /*3b450*/  FMUL R8, R96, UR39 ;  /* 0x0000002760087c20 */ /* 0x010fe40008400000 */
[----:B------:R-:W4:Y:S04]  /*3b460*/  LDL.LU R96, [R1+0x3f0] ;  /* 0x0003f00001607983 */ /* 0x000f280000300800 */
[----:B------:R1:W-:Y:S01]  /*3b470*/  @!P4 STG.E.U8 desc[UR46][R42.64+0x59], R11 ;  /* 0x0000590b2a00c986 */ /* 0x0003e2000c10112e */
[----:B0-----:R-:W-:-:S05]  /*3b480*/  @!P3 IADD3 R6, P6, R73, R6, RZ ;  /* 0x000000064906b210 */ /* 0x001fca0007fde0ff */
[----:B------:R-:W-:-:S05]  /*3b490*/  @!P3 IMAD.X R7, R74, 0x1, R7, P6 ;  /* 0x000000014a07b824 */ /* 0x000fca00030e0607 */
[----:B------:R0:W-:Y:S01]  /*3b4a0*/  @!P3 STG.E.U8 desc[UR46][R6.64+0x58], R9 ;  /* 0x000058090600b986 */ /* 0x0001e2000c10112e */
[----:B-1----:R-:W-:Y:S01]  /*3b4b0*/  F2FP.SATFINITE.E4M3.F32.PACK_AB_MERGE_C R11, RZ, R8, RZ ;  /* 0x00000008ff0b723e */ /* 0x002fe200048070ff */
[----:B0-----:R-:W0:Y:S01]  /*3b4c0*/  @!P1 LDC.64 R6, c[0x0][0x5c0] ;  /* 0x00017000ff069b82 */ /* 0x001e220000000a00 */
[----:B-----5:R-:W-:Y:S02]  /*3b4d0*/  FMUL R8, R95, UR39 ;  /* 0x000000275f087c20 */ /* 0x020fe40008400000 */
[----:B------:R-:W5:Y:S03]  /*3b4e0*/  LDL.LU R95, [R1+0x3f4] ;  /* 0x0003f400015f7983 */ /* 0x000f660000300800 */
[----:B------:R-:W-:Y:S02]  /*3b4f0*/  F2FP.SATFINITE.E4M3.F32.PACK_AB_MERGE_C R13, RZ, R8, RZ ;  /* 0x00000008ff0d723e */ /* 0x000fe400048070ff */
[----:B0-----:R-:W-:-:S05]  /*3b500*/  @!P1 IADD3 R6, P6, R75, R6, RZ ;  /* 0x000000064b069210 */ /* 0x001fca0007fde0ff */
[----:B------:R-:W-:-:S05]  /*3b510*/  @!P1 IMAD.X R7, R76, 0x1, R7, P6 ;  /* 0x000000014c079824 */ /* 0x000fca00030e0607 */
[----:B------:R0:W-:Y:S01]  /*3b520*/  @!P1 STG.E.U8 desc[UR46][R6.64+0x59], R11 ;  /* 0x0000590b06009986 */ /* 0x0001e2000c10112e */
[----:B--2---:R-:W-:-:S03]  /*3b530*/  FMUL R8, R94, UR39 ;  /* 0x000000275e087c20 */ /* 0x004fc60008400000 */
[----:B------:R-:W2:Y:S04]  /*3b540*/  LDL.LU R94, [R1+0x3f8] ;  /* 0x0003f800015e7983 */ /* 0x000ea80000300800 */
[----:B------:R-:W2:Y:S01]  /*3b550*/  LDL.LU R98, [R1+0x3fc] ;  /* 0x0003fc0001627983 */ /* 0x000ea20000300800 */
[----:B------:R-:W-:Y:S01]  /*3b560*/  F2FP.SATFINITE.E4M3.F32.PACK_AB_MERGE_C R9, RZ, R8, RZ ;  /* 0x00000008ff09723e */ /* 0x000fe200048070ff */
[----:B------:R-:W-:Y:S02]  /*3b570*/  FMUL R8, R97, UR39 ;  /* 0x0000002761087c20 */ /* 0x000fe40008400000 */
[----:B------:R-:W2:Y:S03]  /*3b580*/  LDL.LU R97, [R1+0x400] ;  /* 0x0004000001617983 */ /* 0x000ea60000300800 */
[----:B0-----:R-:W-:Y:S01]  /*3b590*/  F2FP.SATFINITE.E4M3.F32.PACK_AB_MERGE_C R11, RZ, R8, RZ ;  /* 0x00000008ff0b723e */ /* 0x001fe200048070ff */
[----:B---3--:R-:W-:-:S02]  /*3b5a0*/  FMUL R8, R93, UR39 ;  /* 0x000000275d087c20 */ /* 0x008fc40008400000 */
[----:B------:R-:W3:Y:S01]  /*3b5b0*/  LDL.LU R93, [R1+0x404] ;  /* 0x00040400015d7983 */ /* 0x000ee20000300800 */
[----:B------:R-:W-:Y:S02]  /*3b5c0*/  LOP3.LUT P5, RZ, R0, 0x4000000, RZ, 0xc0, !PT ;  /* 0x0400000000ff7812 */ /* 0x000fe400078ac0ff */
[----:B------:R-:W-:-:S11]  /*3b5d0*/  LOP3.LUT P3, RZ, R3, 0x4000, RZ, 0xc0, !PT ;  /* 0x0000400003ff7812 */ /* 0x000fd6000786c0ff */
[----:B------:R-:W-:Y:S01]  /*3b5e0*/  @!P5 STG.E.U8 desc[UR46][R48.64+0x40], R13 ;  /* 0x0000400d3000d986 */ /* 0x000fe2000c10112e */
[----:B------:R-:W-:-:S13]  /*3b5f0*/  ISETP.LT.OR P5, PT, R29, 0x41, !P3 ;  /* 0x000000411d00780c */ /* 0x000fda0005fa1670 */
[----:B------:R-:W0:Y:S01]  /*3b600*/  @!P5 LDC.64 R6, c[0x0][0x5c0] ;  /* 0x00017000ff06db82 */ /* 0x000e220000000a00 */
[----:B------:R-:W-:Y:S02]  /*3b610*/  LOP3.LUT P2, RZ, R0, 0x2000000, RZ, 0xc0, !PT ;  /* 0x0200000000ff7812 */ /* 0x000fe4000784c0ff */
[----:B0-----:R-:W-:-:S05]  /*3b620*/  @!P5 IADD3 R6, P6, R77, R6, RZ ;  /* 0x000000064d06d210 */ /* 0x001fca0007fde0ff */
[----:B------:R-:W-:Y:S01]  /*3b630*/  @!P5 IMAD.X R7, R78, 0x1, R7, P6 ;  /* 0x000000014e07d824 */ /* 0x000fe200030e0607 */
[C---:B------:R-:W-:Y:S02]  /*3b640*/  ISETP.LT.OR P6, PT, R29.reuse, 0x41, !P3 ;  /* 0x000000411d00780c */ /* 0x040fe40005fc1670 */
[----:B------:R-:W-:-:S03]  /*3b650*/  ISETP.LT.OR P5, PT, R29, 0x42, !P3 ;  /* 0x000000421d00780c */ /* 0x000fc60005fa1670 */
[----:B------:R-:W-:Y:S08]  /*3b660*/  @!P2 STG.E.U8 desc[UR46][R46.64+0x41], R9 ;  /* 0x000041092e00a986 */ /* 0x000ff0000c10112e */
[----:B------:R0:W-:Y:S02]  /*3b670*/  @!P6 STG.E.U8 desc[UR46][R6.64+0x40], R11 ;  /* 0x0000400b0600e986 */ /* 0x0001e4000c10112e */
[----:B0-----:R-:W0:Y:S01]  /*3b680*/  @!P5 LDC.64 R6, c[0x0][0x5c0] ;  /* 0x00017000ff06db82 */ /* 0x001e220000000a00 */
[----:B------:R-:W-:Y:S01]  /*3b690*/  F2FP.SATFINITE.E4M3.F32.PACK_AB_MERGE_C R9, RZ, R8, RZ ;  /* 0x00000008ff09723e */ /* 0x000fe200048070ff */
[----:B----4-:R-:W-:-:S02]  /*3b6a0*/  FMUL R8, R96, UR39 ;  /* 0x0000002760087c20 */ /* 0x010fc40008400000 */
[----:B------:R-:W4:Y:S03]  /*3b6b0*/  LDL.LU R96, [R1+0x408] ;  /* 0x0004080001607983 */ /* 0x000f260000300800 */
[----:B------:R-:W-:Y:S02]  /*3b6c0*/  F2FP.SATFINITE.E4M3.F32.PACK_AB_MERGE_C R13, RZ, R8, RZ ;  /* 0x00000008ff0d723e */ /* 0x000fe400048070ff */
[----:B------:R-:W-:Y:S02]  /*3b6d0*/  LOP3.LUT P4, RZ, R0, 0x1000000, RZ, 0xc0, !PT ;  /* 0x0100000000ff7812 */ /* 0x000fe4000788c0ff */
[----:B0-----:R-:W-:-:S05]  /*3b6e0*/  @!P5 IADD3 R6, P6, R79, R6, RZ ;  /* 0x000000064f06d210 */ /* 0x001fca0007fde0ff */
[----:B------:R-:W-:Y:S01]  /*3b6f0*/  @!P5 IMAD.X R7, R80, 0x1, R7, P6 ;  /* 0x000000015007d824 */ /* 0x000fe200030e0607 */
[----:B------:R-:W-:-:S04]  /*3b700*/  LOP3.LUT P6, RZ, R0, 0x800000, RZ, 0xc0, !PT ;  /* 0x0080000000ff7812 */ /* 0x000fc800078cc0ff */
[----:B------:R0:W-:Y:S01]  /*3b710*/  @!P5 STG.E.U8 desc[UR46][R6.64+0x41], R9 ;  /* 0x000041090600d986 */ /* 0x0001e2000c10112e */
[----:B-----5:R-:W-:-:S03]  /*3b720*/  FMUL R8, R95, UR39 ;  /* 0x000000275f087c20 */ /* 0x020fc60008400000 */
[----:B------:R-:W5:Y:S02]  /*3b730*/  LDL.LU R95, [R1+0x40c] ;  /* 0x00040c00015f7983 */ /* 0x000f640000300800 */
[----:B------:R-:W-:Y:S02]  /*3b740*/  F2FP.SATFINITE.E4M3.F32.PACK_AB_MERGE_C R11, RZ, R8, RZ ;  /* 0x00000008ff0b723e */ /* 0x000fe400048070ff */
[----:B------:R-:W-:Y:S04]  /*3b750*/  @!P4 STG.E.U8 desc[UR46][R52.64+0x48], R13 ;  /* 0x0000480d3400c986 */ /* 0x000fe8000c10112e */
[----:B------:R1:W-:Y:S01]  /*3b760*/  @!P6 STG.E.U8 desc[UR46][R50.64+0x49], R11 ;  /* 0x0000490b3200e986 */ /* 0x0003e2000c10112e */
[----:B--2---:R-:W-:-:S03]  /*3b770*/  FMUL R8, R94, UR39 ;  /* 0x000000275e087c20 */ /* 0x004fc60008400000 */
[----:B------:R-:W2:Y:S02]  /*3b780*/  LDL.LU R94, [R1+0x410] ;  /* 0x00041000015e7983 */ /* 0x000ea40000300800 */
[----:B0-----:R-:W-:Y:S01]  /*3b790*/  F2FP.SATFINITE.E4M3.F32.PACK_AB_MERGE_C R9, RZ, R8, RZ ;  /* 0x00000008ff09723e */ /* 0x001fe200048070ff */
[----:B------:R-:W-:-:S05]  /*3b7a0*/  FMUL R8, R98, UR39 ;  /* 0x0000002762087c20 */ /* 0x000fca0008400000 */
[----:B-1----:R-:W-:Y:S01]  /*3b7b0*/  F2FP.SATFINITE.E4M3.F32.PACK_AB_MERGE_C R11, RZ, R8, RZ ;  /* 0x00000008ff0b723e */ /* 0x002fe200048070ff */
[----:B------:R-:W-:-:S05]  /*3b7c0*/  FMUL R8, R97, UR39 ;  /* 0x0000002761087c20 */ /* 0x000fca0008400000 */
[----:B------:R-:W-:Y:S01]  /*3b7d0*/  F2FP.SATFINITE.E4M3.F32.PACK_AB_MERGE_C R13, RZ, R8, RZ ;  /* 0x00000008ff0d723e */ /* 0x000fe200048070ff */
[----:B---3--:R-:W-:Y:S02]  /*3b7e0*/  FMUL R8, R93, UR39 ;  /* 0x000000275d087c20 */ /* 0x008fe40008400000 */
[----:B------:R-:W3:Y:S01]  /*3b7f0*/  LDL.LU R93, [R1+0x414] ;  /* 0x00041400015d7983 */ /* 0x000ee20000300800 */
[----:B------:R-:W-:-:S03]  /*3b800*/  ISETP.LT.OR P4, PT, R29, 0x49, !P3 ;  /* 0x000000491d00780c */ /* 0x000fc60005f81670 */
[----:B------:R-:W3:Y:S04]  /*3b810*/  LDL.LU R98, [R1+0x418] ;  /* 0x0004180001627983 */ /* 0x000ee80000300800 */
[----:B------:R-:W3:Y:S06]  /*3b820*/  LDL.LU R97, [R1+0x41c] ;  /* 0x00041c0001617983 */ /* 0x000eec0000300800 */
[----:B------:R-:W0:Y:S02]  /*3b830*/  @!P4 LDC.64 R6, c[0x0][0x5c0] ;  /* 0x00017000ff06cb82 */ /* 0x000e240000000a00 */
[----:B0-----:R-:W-:-:S05]  /*3b840*/  @!P4 IADD3 R6, P6, R81, R6, RZ ;  /* 0x000000065106c210 */ /* 0x001fca0007fde0ff */
[----:B------:R-:W-:Y:S01]  /*3b850*/  @!P4 IMAD.X R7, R82, 0x1, R7, P6 ;  /* 0x000000015207c824 */ /* 0x000fe200030e0607 */
[C---:B------:R-:W-:Y:S02]  /*3b860*/  ISETP.LT.OR P6, PT, R29.reuse, 0x49, !P3 ;  /* 0x000000491d00780c */ /* 0x040fe40005fc1670 */
[----:B------:R-:W-:-:S11]  /*3b870*/  ISETP.LT.OR P4, PT, R29, 0x4a, !P3 ;  /* 0x0000004a1d00780c */ /* 0x000fd60005f81670 */
[----:B------:R0:W-:Y:S02]  /*3b880*/  @!P6 STG.E.U8 desc[UR46][R6.64+0x48], R9 ;  /* 0x000048090600e986 */ /* 0x0001e4000c10112e */
[----:B0-----:R-:W0:Y:S01]  /*3b890*/  @!P4 LDC.64 R6, c[0x0][0x5c0] ;  /* 0x00017000ff06cb82 */ /* 0x001e220000000a00 */
[----:B------:R-:W-:Y:S02]  /*3b8a0*/  F2FP.SATFINITE.E4M3.F32.PACK_AB_MERGE_C R9, RZ, R8, RZ ;  /* 0x00000008ff09723e */ /* 0x000fe400048070ff */
[----:B------:R-:W-:Y:S01]  /*3b8b0*/  LOP3.LUT P2, RZ, R0, 0x400000, RZ, 0xc0, !PT ;  /* 0x0040000000ff7812 */ /* 0x000fe2000784c0ff */
[----:B----4-:R-:W-:Y:S02]  /*3b8c0*/  FMUL R8, R96, UR39 ;  /* 0x0000002760087c20 */ /* 0x010fe40008400000 */
[----:B------:R-:W4:Y:S01]  /*3b8d0*/  LDL.LU R96, [R1+0x420] ;  /* 0x0004200001607983 */ /* 0x000f220000300800 */
[----:B0-----:R-:W-:-:S05]  /*3b8e0*/  @!P4 IADD3 R6, P6, R83, R6, RZ ;  /* 0x000000065306c210 */ /* 0x001fca0007fde0ff */
[----:B------:R-:W-:Y:S01]  /*3b8f0*/  @!P4 IMAD.X R7, R84, 0x1, R7, P6 ;  /* 0x000000015407c824 */ /* 0x000fe200030e0607 */
[----:B------:R-:W-:-:S04]  /*3b900*/  LOP3.LUT P6, RZ, R0, 0x200000, RZ, 0xc0, !PT ;  /* 0x0020000000ff7812 */ /* 0x000fc800078cc0ff */
[----:B------:R0:W-:Y:S02]  /*3b910*/  @!P4 STG.E.U8 desc[UR46][R6.64+0x49], R11 ;  /* 0x0000490b0600c986 */ /* 0x0001e4000c10112e */
[----:B0-----:R-:W-:Y:S02]  /*3b920*/  F2FP.SATFINITE.E4M3.F32.PACK_AB_MERGE_C R11, RZ, R8, RZ ;  /* 0x00000008ff0b723e */ /* 0x001fe400048070ff */
[----:B------:R-:W-:Y:S01]  /*3b930*/  @!P2 STG.E.U8 desc[UR46][R56.64+0x50], R13 ;  /* 0x0000500d3800a986 */ /* 0x000fe2000c10112e */
[----:B-----5:R-:W-:-:S03]  /*3b940*/  FMUL R8, R95, UR39 ;  /* 0x000000275f087c20 */ /* 0x020fc60008400000 */
[----:B------:R-:W5:Y:S04]  /*3b950*/  LDL.LU R95, [R1+0x424] ;  /* 0x00042400015f7983 */ /* 0x000f680000300800 */
[----:B------:R0:W-:Y:S02]  /*3b960*/  @!P6 STG.E.U8 desc[UR46][R54.64+0x51], R9 ;  /* 0x000051093600e986 */ /* 0x0001e4000c10112e */
[----:B0-----:R-:W-:Y:S01]  /*3b970*/  F2FP.SATFINITE.E4M3.F32.PACK_AB_MERGE_C R9, RZ, R8, RZ ;  /* 0x00000008ff09723e */ /* 0x001fe200048070ff */
[----:B--2---:R-:W-:Y:S02]  /*3b980*/  FMUL R8, R94, UR39 ;  /* 0x000000275e087c20 */ /* 0x004fe40008400000 */
[----:B------:R-:W2:Y:S03]  /*3b990*/  LDL.LU R94, [R1+0x428] ;  /* 0x00042800015e7983 */ /* 0x000ea60000300800 */
[----:B------:R-:W-:-:S02]  /*3b9a0*/  F2FP.SATFINITE.E4M3.F32.PACK_AB_MERGE_C R17, RZ, R8, RZ ;  /* 0x00000008ff11723e */ /* 0x000fc400048070ff */
[----:B------:R-:W-:-:S13]  /*3b9b0*/  LOP3.LUT P4, RZ, R3, 0x800, RZ, 0xc0, !PT ;  /* 0x0000080003ff7812 */ /* 0x000fda000788c0ff */
[----:B------:R-:W0:Y:S01]  /*3b9c0*/  @!P4 LDC.64 R6, c[0x0][0x5c0] ;  /* 0x00017000ff06cb82 */ /* 0x000e220000000a00 */
[----:B------:R-:W-:Y:S02]  /*3b9d0*/  LOP3.LUT P5, RZ, R3, 0x1000, RZ, 0xc0, !PT ;  /* 0x0000100003ff7812 */ /* 0x000fe400078ac0ff */
[----:B0-----:R-:W-:Y:S01]  /*3b9e0*/  @!P4 IADD3 R6, P6, R85, R6, RZ ;  /* 0x000000065506c210 */ /* 0x001fe20007fde0ff */
[----:B---3--:R-:W-:Y:S02]  /*3b9f0*/  FMUL R8, R93, UR39 ;  /* 0x000000275d087c20 */ /* 0x008fe40008400000 */
[----:B------:R-:W3:Y:S02]  /*3ba00*/  LDL.LU R93, [R1+0x42c] ;  /* 0x00042c00015d7983 */ /* 0x000ee40000300800 */
[----:B------:R-:W-:Y:S01]  /*3ba10*/  @!P4 IMAD.X R7, R86, 0x1, R7, P6 ;  /* 0x000000015607c824 */ /* 0x000fe200030e0607 */
[----:B------:R-:W-:-:S13]  /*3ba20*/  ISETP.LT.OR P6, PT, R29, 0x51, !P3 ;  /* 0x000000511d00780c */ /* 0x000fda0005fc1670 */
[----:B------:R0:W-:Y:S02]  /*3ba30*/  @!P6 STG.E.U8 desc[UR46][R6.64+0x50], R11 ;  /* 0x0000500b0600e986 */ /* 0x0001e4000c10112e */
[----:B0-----:R-:W0:Y:S01]  /*3ba40*/  @!P5 LDC.64 R6, c[0x0][0x5c0] ;  /* 0x00017000ff06db82 */ /* 0x001e220000000a00 */
[----:B------:R-:W-:Y:S02]  /*3ba50*/  LOP3.LUT P1, RZ, R3, 0x2000, RZ, 0xc0, !PT ;  /* 0x0000200003ff7812 */ /* 0x000fe4000782c0ff */
[----:B0-----:R-:W-:-:S05]  /*3ba60*/  @!P5 IADD3 R6, P6, R87, R6, RZ ;  /* 0x000000065706d210 */ /* 0x001fca0007fde0ff */
[----:B------:R-:W-:-:S05]  /*3ba70*/  @!P5 IMAD.X R7, R88, 0x1, R7, P6 ;  /* 0x000000015807d824 */ /* 0x000fca00030e0607 */
[----:B------:R0:W-:Y:S01]  /*3ba80*/  @!P5 STG.E.U8 desc[UR46][R6.64+0x51], R9 ;  /* 0x000051090600d986 */ /* 0x0001e2000c10112e */
[----:B------:R-:W-:Y:S01]  /*3ba90*/  LOP3.LUT P5, RZ, R0, 0x100000, RZ, 0xc0, !PT ;  /* 0x0010000000ff7812 */ /* 0x000fe200078ac0ff */
[----:B0-----:R-:W0:Y:S01]  /*3baa0*/  @!P1 LDC.64 R6, c[0x0][0x5c0] ;  /* 0x00017000ff069b82 */ /* 0x001e220000000a00 */
[----:B------:R-:W-:-:S11]  /*3bab0*/  LOP3.LUT P0, RZ, R3, 0x8000, RZ, 0xc0, !PT ;  /* 0x0000800003ff7812 */ /* 0x000fd6000780c0ff */
[----:B------:R1:W-:Y:S01]  /*3bac0*/  @!P5 STG.E.U8 desc[UR46][R58.64+0x58], R17 ;  /* 0x000058113a00d986 */ /* 0x0003e2000c10112e */
[----:B------:R-:W-:Y:S02]  /*3bad0*/  LOP3.LUT P6, RZ, R0, 0x80000, RZ, 0xc0, !PT ;  /* 0x0008000000ff7812 */ /* 0x000fe400078cc0ff */
[----:B------:R-:W-:Y:S02]  /*3bae0*/  F2FP.SATFINITE.E4M3.F32.PACK_AB_MERGE_C R19, RZ, R8, RZ ;  /* 0x00000008ff13723e */ /* 0x000fe400048070ff */
[----:B0-----:R-:W-:-:S05]  /*3baf0*/  @!P1 IADD3 R12, P5, R89, R6, RZ ;  /* 0x00000006590c9210 */ /* 0x001fca0007fbe0ff */
[----:B------:R-:W-:Y:S02]  /*3bb00*/  @!P1 IMAD.X R13, R90, 0x1, R7, P5 ;  /* 0x000000015a0d9824 */ /* 0x000fe400028e0607 */
[----:B------:R-:W0:Y:S01]  /*3bb10*/  @!P0 LDC.64 R6, c[0x0][0x5c0] ;  /* 0x00017000ff068b82 */ /* 0x000e220000000a00 */
[----:B------:R-:W-:Y:S01]  /*3bb20*/  LOP3.LUT P4, RZ, R3, 0x200, RZ, 0xc0, !PT ;  /* 0x0000020003ff7812 */ /* 0x000fe2000788c0ff */
[----:B------:R4:W-:Y:S03]  /*3bb30*/  @!P6 STG.E.U8 desc[UR46][R60.64+0x59], R19 ;  /* 0x000059133c00e986 */ /* 0x0009e6000c10112e */
[----:B------:R-:W-:Y:S02]  /*3bb40*/  ISETP.LT.OR P6, PT, R29, 0x41, !P4 ;  /* 0x000000411d00780c */ /* 0x000fe400067c1670 */
[----:B0-----:R-:W-:-:S05]  /*3bb50*/  @!P0 IADD3 R14, P5, R91, R6, RZ ;  /* 0x000000065b0e8210 */ /* 0x001fca0007fbe0ff */
[----:B------:R-:W-:-:S06]  /*3bb60*/  @!P0 IMAD.X R15, R92, 0x1, R7, P5 ;  /* 0x000000015c0f8824 */ /* 0x000fcc00028e0607 */
[----:B------:R-:W0:Y:S01]  /*3bb70*/  @!P6 LDC.64 R6, c[0x0][0x5c0] ;  /* 0x00017000ff06eb82 */ /* 0x000e220000000a00 */
[----:B------:R-:W-:Y:S02]  /*3bb80*/  @!P6 IMAD.MOV.U32 R8, RZ, RZ, R24 ;  /* 0x000000ffff08e224 */ /* 0x000fe400078e0018 */
[----:B------:R-:W-:Y:S02]  /*3bb90*/  @!P6 IMAD.MOV.U32 R9, RZ, RZ, R30 ;  /* 0x000000ffff09e224 */ /* 0x000fe400078e001e */
[----:B------:R-:W-:-:S04]  /*3bba0*/  @!P6 IMAD.WIDE.U32 R8, R4, 0x180, R8 ;  /* 0x000001800408e825 */ /* 0x000fc800078e0008 */
[----:B------:R-:W-:Y:S01]  /*3bbb0*/  @!P6 IMAD R11, R5, 0x180, RZ ;  /* 0x00000180050be824 */ /* 0x000fe200078e02ff */
[----:B0-----:R-:W-:-:S04]  /*3bbc0*/  @!P6 IADD3 R10, P5, R8, R6, RZ ;  /* 0x00000006080ae210 */ /* 0x001fc80007fbe0ff */
[----:B------:R-:W-:Y:S02]  /*3bbd0*/  @!P6 IADD3.X R11, R7, R9, R11, P5, !PT ;  /* 0x00000009070be210 */ /* 0x000fe40002ffe40b */
[----:B------:R-:W-:Y:S01]  /*3bbe0*/  ISETP.LT.OR P5, PT, R29, 0x42, !P4 ;  /* 0x000000421d00780c */ /* 0x000fe200067a1670 */
[----:B------:R-:W-:-:S12]  /*3bbf0*/  FMUL R6, R98, UR39 ;  /* 0x0000002762067c20 */ /* 0x000fd80008400000 */
[----:B------:R-:W0:Y:S01]  /*3bc00*/  @!P5 LDC.64 R8, c[0x0][0x5c0] ;  /* 0x00017000ff08db82 */ /* 0x000e220000000a00 */
[----:B-1----:R-:W-:Y:S01]  /*3bc10*/  F2FP.SATFINITE.E4M3.F32.PACK_AB_MERGE_C R17, RZ, R6, RZ ;  /* 0x00000006ff11723e */ /* 0x002fe200048070ff */
[----:B------:R-:W-:Y:S02]  /*3bc20*/  @!P5 IMAD.MOV.U32 R6, RZ, RZ, R24 ;  /* 0x000000ffff06d224 */ /* 0x000fe400078e0018 */
[----:B------:R-:W-:Y:S02]  /*3bc30*/  @!P5 IMAD.MOV.U32 R7, RZ, RZ, R30 ;  /* 0x000000ffff07d224 */ /* 0x000fe400078e001e */
[----:B------:R-:W-:Y:S01]  /*3bc40*/  @!P5 IMAD.WIDE.U32 R6, R4, 0x180, R6 ;  /* 0x000001800406d825 */ /* 0x000fe200078e0006 */
[----:B------:R1:W-:Y:S02]  /*3bc50*/  @!P1 STG.E.U8 desc[UR46][R12.64+0x58], R17 ;  /* 0x000058110c009986 */ /* 0x0003e4000c10112e */
[----:B0-----:R-:W-:Y:S01]  /*3bc60*/  @!P5 IADD3 R6, P1, R6, R8, RZ ;  /* 0x000000080606d210 */ /* 0x001fe20007f3e0ff */
[----:B------:R-:W-:-:S05]  /*3bc70*/  FMUL R8, R97, UR39 ;  /* 0x0000002761087c20 */ /* 0x000fca0008400000 */
[----:B----4-:R-:W-:Y:S01]  /*3bc80*/  F2FP.SATFINITE.E4M3.F32.PACK_AB_MERGE_C R19, RZ, R8, RZ ;  /* 0x00000008ff13723e */ /* 0x010fe200048070ff */
[----:B------:R-:W-:Y:S01]  /*3bc90*/  FMUL R8, R96, UR39 ;  /* 0x0000002760087c20 */ /* 0x000fe20008400000 */
[----:B------:R-:W-:-:S04]  /*3bca0*/  @!P5 IMAD R16, R5, 0x180, RZ ;  /* 0x000001800510d824 */ /* 0x000fc800078e02ff */
[----:B-1----:R-:W-:Y:S01]  /*3bcb0*/  F2FP.SATFINITE.E4M3.F32.PACK_AB_MERGE_C R13, RZ, R8, RZ ;  /* 0x00000008ff0d723e */ /* 0x002fe200048070ff */
[----:B-----5:R-:W-:Y:S01]  /*3bcc0*/  FMUL R8, R95, UR39 ;  /* 0x000000275f087c20 */ /* 0x020fe20008400000 */
[----:B------:R-:W-:Y:S01]  /*3bcd0*/  @!P5 IADD3.X R7, R9, R7, R16, P1, !PT ;  /* 0x000000070907d210 */ /* 0x000fe20000ffe410 */
[----:B------:R0:W-:Y:S03]  /*3bce0*/  @!P0 STG.E.U8 desc[UR46][R14.64+0x59], R19 ;  /* 0x000059130e008986 */ /* 0x0001e6000c10112e */
[----:B------:R-:W-:Y:S01]  /*3bcf0*/  F2FP.SATFINITE.E4M3.F32.PACK_AB_MERGE_C R17, RZ, R8, RZ ;  /* 0x00000008ff11723e */ /* 0x000fe200048070ff */
[----:B------:R0:W-:Y:S01]  /*3bd00*/  @!P6 STG.E.U8 desc[UR46][R10.64+0x40], R13 ;  /* 0x0000400d0a00e986 */ /* 0x0001e2000c10112e */
[----:B------:R-:W-:-:S03]  /*3bd10*/  LOP3.LUT P6, RZ, R0, 0x40000, RZ, 0xc0, !PT ;  /* 0x0004000000ff7812 */ /* 0x000fc600078cc0ff */
[----:B------:R0:W-:Y:S01]  /*3bd20*/  @!P5 STG.E.U8 desc[UR46][R6.64+0x41], R17 ;  /* 0x000041110600d986 */ /* 0x0001e2000c10112e */
[----:B------:R-:W-:Y:S01]  /*3bd30*/  ISETP.LT.OR P5, PT, R29, 0x41, !P6 ;  /* 0x000000411d00780c */ /* 0x000fe200077a1670 */
[----:B--2---:R-:W-:Y:S01]  /*3bd40*/  FMUL R8, R94, UR39 ;  /* 0x000000275e087c20 */ /* 0x004fe20008400000 */
[----:B------:R-:W-:Y:S01]  /*3bd50*/  BSSY B1, `(.L_x_72) ;  /* 0x0000013000017945 */ /* 0x000fe20003800000 */
[C---:B------:R-:W-:Y:S02]  /*3bd60*/  LOP3.LUT P2, RZ, R3.reuse, 0x400, RZ, 0xc0, !PT ;  /* 0x0000040003ff7812 */ /* 0x040fe4000784c0ff */
[C---:B------:R-:W-:Y:S02]  /*3bd70*/  LOP3.LUT P1, RZ, R3.reuse, 0x100, RZ, 0xc0, !PT ;  /* 0x0000010003ff7812 */ /* 0x040fe4000782c0ff */
[----:B------:R-:W-:Y:S02]  /*3bd80*/  LOP3.LUT P0, RZ, R3, 0x80, RZ, 0xc0, !PT ;  /* 0x0000008003ff7812 */ /* 0x000fe4000780c0ff */
        /* <DEDUP_REMOVED lines=15> */
.L_x_73:
[----:B------:R-:W-:Y:S05]  /*3be80*/  BSYNC B1 ;  /* 0x0000000000017941 */ /* 0x000fea0003800000 */
.L_x_72:
        /* <DEDUP_REMOVED lines=15> */
.L_x_75:
[----:B------:R-:W-:Y:S05]  /*3bf80*/  BSYNC B1 ;  /* 0x0000000000017941 */ /* 0x000fea0003800000 */
.L_x_74:
        /* <DEDUP_REMOVED lines=47> */
.L_x_77:
[----:B------:R-:W-:Y:S05]  /*3c280*/  BSYNC B1 ;  /* 0x0000000000017941 */ /* 0x000fea0003800000 */
.L_x_76:
        /* <DEDUP_REMOVED lines=15> */
.L_x_79:
[----:B------:R-:W-:Y:S05]  /*3c380*/  BSYNC B1 ;  /* 0x0000000000017941 */ /* 0x000fea0003800000 */
.L_x_78:
        /* <DEDUP_REMOVED lines=47> */
.L_x_81:
[----:B------:R-:W-:Y:S05]  /*3c680*/  BSYNC B1 ;  /* 0x0000000000017941 */ /* 0x000fea0003800000 */
.L_x_80:
        /* <DEDUP_REMOVED lines=15> */
.L_x_83:
[----:B------:R-:W-:Y:S05]  /*3c780*/  BSYNC B1 ;  /* 0x0000000000017941 */ /* 0x000fea0003800000 */
.L_x_82:
        /* <DEDUP_REMOVED lines=47> */
.L_x_85:
[----:B------:R-:W-:Y:S05]  /*3ca80*/  BSYNC B1 ;  /* 0x0000000000017941 */ /* 0x000fea0003800000 */
.L_x_84:
        /* <DEDUP_REMOVED lines=15> */
.L_x_87:
[----:B------:R-:W-:Y:S05]  /*3cb80*/  BSYNC B1 ;  /* 0x0000000000017941 */ /* 0x000fea0003800000 */
.L_x_86:
[----:B------:R-:W-:Y:S01]  /*3cb90*/  P2R R100, PR, RZ, 0x10 ;  /* 0x00000010ff647803 */ /* 0x000fe20000000000 */
[----:B------:R-:W2:Y:S01]  /*3cba0*/  LDL.LU R103, [R1+0x460] ;  /* 0x0004600001677983 */ /* 0x000ea20000300800 */
[----:B------:R-:W-:Y:S02]  /*3cbb0*/  LOP3.LUT P4, RZ, R0, 0x8000, RZ, 0xc0, !PT ;  /* 0x0000800000ff7812 */ /* 0x000fe4000788c0ff */
[----:B------:R-:W-:Y:S01]  /*3cbc0*/  P2R R8, PR, RZ, 0x8 ;  /* 0x00000008ff087803 */ /* 0x000fe20000000000 */
[----:B------:R-:W3:Y:S01]  /*3cbd0*/  LDL.LU R105, [R1+0x464] ;  /* 0x0004640001697983 */ /* 0x000ee20000300800 */
[----:B------:R-:W-:Y:S02]  /*3cbe0*/  ISETP.LT.OR P3, PT, R29, 0x61, !P4 ;  /* 0x000000611d00780c */ /* 0x000fe40006761670 */
[----:B------:R-:W-:Y:S01]  /*3cbf0*/  LOP3.LUT R2, R2, 0xfffffbff, RZ, 0xc0, !PT ;  /* 0xfffffbff02027812 */ /* 0x000fe200078ec0ff */
[----:B------:R-:W4:Y:S01]  /*3cc00*/  LDL.LU R107, [R1+0x468] ;  /* 0x00046800016b7983 */ /* 0x000f220000300800 */
[----:B------:R-:W-:-:S02]  /*3cc10*/  LOP3.LUT R0, R0, 0x7fffffff, RZ, 0xc0, !PT ;  /* 0x7fffffff00007812 */ /* 0x000fc400078ec0ff */
[----:B------:R-:W-:Y:S01]  /*3cc20*/  P2R R99, PR, RZ, 0x1 ;  /* 0x00000001ff637803 */ /* 0x000fe20000000000 */
[----:B------:R-:W-:Y:S01]  /*3cc30*/  IMAD.U32 R77, RZ, RZ, UR8 ;  /* 0x00000008ff4d7e24 */ /* 0x000fe2000f8e00ff */
[----:B------:R-:W5:Y:S01]  /*3cc40*/  LDL.LU R106, [R1+0x46c] ;  /* 0x00046c00016a7983 */ /* 0x000f620000300800 */
[----:B------:R-:W-:-:S03]  /*3cc50*/  IMAD.U32 R75, RZ, RZ, UR7 ;  /* 0x00000007ff4b7e24 */ /* 0x000fc6000f8e00ff */
[----:B------:R-:W5:Y:S01]  /*3cc60*/  LDL.LU R102, [R1+0x470] ;  /* 0x0004700001667983 */ /* 0x000f620000300800 */
[----:B01----:R-:W0:Y:S01]  /*3cc70*/  @!P3 LDC.64 R6, c[0x0][0x5c0] ;  /* 0x00017000ff06bb82 */ /* 0x003e220000000a00 */
[----:B------:R-:W-:Y:S01]  /*3cc80*/  @P3 LOP3.LUT R2, R2, 0x400, RZ, 0xfc, !PT ;  /* 0x0000040002023812 */ /* 0x000fe200078efcff */
[----:B------:R-:W-:Y:S01]  /*3cc90*/  IMAD.U32 R73, RZ, RZ, UR8 ;  /* 0x00000008ff497e24 */ /* 0x000fe2000f8e00ff */
[----:B------:R-:W-:Y:S01]  /*3cca0*/  P2R R98, PR, RZ, 0x2 ;  /* 0x00000002ff627803 */ /* 0x000fe20000000000 */
[----:B------:R-:W-:Y:S01]  /*3ccb0*/  IMAD.U32 R71, RZ, RZ, UR7 ;  /* 0x00000007ff477e24 */ /* 0x000fe2000f8e00ff */
[----:B------:R-:W-:Y:S01]  /*3ccc0*/  LOP3.LUT R2, R2, 0xffffffbf, RZ, 0xc0, !PT ;  /* 0xffffffbf02027812 */ /* 0x000fe200078ec0ff */
[----:B------:R-:W-:Y:S01]  /*3ccd0*/  IMAD.U32 R69, RZ, RZ, UR8 ;  /* 0x00000008ff457e24 */ /* 0x000fe2000f8e00ff */
[----:B------:R-:W5:Y:S01]  /*3cce0*/  LDL.LU R110, [R1+0x474] ;  /* 0x00047400016e7983 */ /* 0x000f620000300800 */
[----:B------:R-:W-:Y:S01]  /*3ccf0*/  IMAD.U32 R67, RZ, RZ, UR7 ;  /* 0x00000007ff437e24 */ /* 0x000fe2000f8e00ff */
[----:B------:R-:W-:Y:S01]  /*3cd00*/  P2R R95, PR, RZ, 0x4 ;  /* 0x00000004ff5f7803 */ /* 0x000fe20000000000 */
[----:B------:R-:W-:Y:S01]  /*3cd10*/  IMAD.U32 R65, RZ, RZ, UR8 ;  /* 0x00000008ff417e24 */ /* 0x000fe2000f8e00ff */
[----:B------:R-:W5:Y:S01]  /*3cd20*/  LDL.LU R104, [R1+0x478] ;  /* 0x0004780001687983 */ /* 0x000f620000300800 */
[----:B------:R-:W-:-:S02]  /*3cd30*/  IMAD.U32 R63, RZ, RZ, UR7 ;  /* 0x00000007ff3f7e24 */ /* 0x000fc4000f8e00ff */
[----:B------:R-:W-:Y:S01]  /*3cd40*/  IMAD.U32 R31, RZ, RZ, UR8 ;  /* 0x00000008ff1f7e24 */ /* 0x000fe2000f8e00ff */
[----:B------:R-:W5:Y:S01]  /*3cd50*/  LDL.LU R109, [R1+0x47c] ;  /* 0x00047c00016d7983 */ /* 0x000f620000300800 */
[----:B------:R-:W-:Y:S02]  /*3cd60*/  IMAD.U32 R79, RZ, RZ, UR7 ;  /* 0x00000007ff4f7e24 */ /* 0x000fe4000f8e00ff */
[----:B------:R-:W-:Y:S01]  /*3cd70*/  IMAD.U32 R87, RZ, RZ, UR7 ;  /* 0x00000007ff577e24 */ /* 0x000fe2000f8e00ff */
[----:B------:R-:W5:Y:S01]  /*3cd80*/  LDL.LU R108, [R1+0x480] ;  /* 0x00048000016c7983 */ /* 0x000f620000300800 */
[----:B------:R-:W-:Y:S02]  /*3cd90*/  IMAD.U32 R91, RZ, RZ, UR7 ;  /* 0x00000007ff5b7e24 */ /* 0x000fe4000f8e00ff */
[----:B------:R-:W-:Y:S01]  /*3cda0*/  IMAD.U32 R81, RZ, RZ, UR7 ;  /* 0x00000007ff517e24 */ /* 0x000fe2000f8e00ff */
[----:B0-----:R-:W-:Y:S01]  /*3cdb0*/  @!P3 IADD3 R18, P5, P6, R24, UR8, R6 ;  /* 0x000000081812bc10 */ /* 0x001fe2000febe006 */
[----:B------:R-:W-:-:S02]  /*3cdc0*/  IMAD.U32 R93, RZ, RZ, UR8 ;  /* 0x00000008ff5d7e24 */ /* 0x000fc4000f8e00ff */
[----:B------:R-:W-:Y:S01]  /*3cdd0*/  IMAD.U32 R89, RZ, RZ, UR8 ;  /* 0x00000008ff597e24 */ /* 0x000fe2000f8e00ff */
[----:B------:R-:W-:Y:S01]  /*3cde0*/  @!P3 IADD3.X R19, R30, UR7, R7, P5, P6 ;  /* 0x000000071e13bc10 */ /* 0x000fe2000afec407 */
[----:B------:R-:W-:Y:S01]  /*3cdf0*/  IMAD.U32 R85, RZ, RZ, UR7 ;  /* 0x00000007ff557e24 */ /* 0x000fe2000f8e00ff */
[----:B------:R-:W-:Y:S01]  /*3ce00*/  ISETP.LT.OR P3, PT, R29, 0x62, !P4 ;  /* 0x000000621d00780c */ /* 0x000fe20006761670 */
[----:B------:R-:W-:Y:S02]  /*3ce10*/  IMAD.U32 R83, RZ, RZ, UR7 ;  /* 0x00000007ff537e24 */ /* 0x000fe4000f8e00ff */
[----:B------:R-:W-:-:S10]  /*3ce20*/  IMAD.U32 R101, RZ, RZ, UR7 ;  /* 0x00000007ff657e24 */ /* 0x000fd4000f8e00ff */
        /* <DEDUP_REMOVED lines=39> */
[----:B------:R-:W-:-:S04]  /*3d0a0*/  ISETP.NE.AND P3, PT, R8, RZ, PT ;  /* 0x000000ff0800720c */ /* 0x000fc80003f65270 */
[----:B------:R-:W-:Y:S02]  /*3d0b0*/  P2R R80, PR, RZ, 0x8 ;  /* 0x00000008ff507803 */ /* 0x000fe40000000000 */
        /* <DEDUP_REMOVED lines=53> */
[----:B------:R-:W-:-:S04]  /*3d410*/  ISETP.LT.OR P4, PT, R29, 0x71, !P3 ;  /* 0x000000711d00780c */ /* 0x000fc80005f81670 */
        /* <DEDUP_REMOVED lines=40> */
[----:B------:R-:W-:-:S04]  /*3d6a0*/  ISETP.LT.OR P1, PT, R29, 0x79, !P3 ;  /* 0x000000791d00780c */ /* 0x000fc80005f21670 */
[----:B------:R-:W-:-:S07]  /*3d6b0*/  P2R R88, PR, RZ, 0x2 ;  /* 0x00000002ff587803 */ /* 0x000fce0000000000 */
[----:B------:R-:W0:Y:S01]  /*3d6c0*/  @!P0 LDC.64 R6, c[0x0][0x5c0] ;  /* 0x00017000ff068b82 */ /* 0x000e220000000a00 */
[----:B------:R-:W-:-:S04]  /*3d6d0*/  @P0 LOP3.LUT R0, R0, 0x80000, RZ, 0xfc, !PT ;  /* 0x0008000000000812 */ /* 0x000fc800078efcff */
[----:B------:R-:W-:Y:S02]  /*3d6e0*/  LOP3.LUT R0, R0, 0xffffbfff, RZ, 0xc0, !PT ;  /* 0xffffbfff00007812 */ /* 0x000fe400078ec0ff */
[----:B0-----:R-:W-:-:S04]  /*3d6f0*/  @!P0 IADD3 R8, P5, P6, R24, UR10, R6 ;  /* 0x0000000a18088c10 */ /* 0x001fc8000febe006 */
[----:B------:R-:W-:Y:S01]  /*3d700*/  @!P0 IADD3.X R9, R30, UR9, R7, P5, P6 ;  /* 0x000000091e098c10 */ /* 0x000fe2000afec407 */
[----:B------:R-:W-:Y:S01]  /*3d710*/  IMAD.U32 R7, RZ, RZ, UR7 ;  /* 0x00000007ff077e24 */ /* 0x000fe2000f8e00ff */
        /* <DEDUP_REMOVED lines=23> */
[----:B------:R-:W-:Y:S01]  /*3d890*/  @!P0 IADD3.X R28, R7, UR5, R30, P5, P6 ;  /* 0x00000005071c8c10 */ /* 0x000fe2000afec41e */
[----:B------:R-:W-:Y:S01]  /*3d8a0*/  IMAD.U32 R7, RZ, RZ, UR8 ;  /* 0x00000008ff077e24 */ /* 0x000fe2000f8e00ff */
        /* <DEDUP_REMOVED lines=12> */
[----:B------:R-:W-:-:S09]  /*3d970*/  LOP3.LUT P2, RZ, R2, 0x40, RZ, 0xc0, !PT ;  /* 0x0000004002ff7812 */ /* 0x000fd2000784c0ff */
[----:B------:R-:W-:Y:S02]  /*3d980*/  @!P0 IADD3 R78, P6, P5, R7, UR6, R24 ;  /* 0x00000006074e8c10 */ /* 0x000fe4000fdde018 */
[----:B------:R-:W-:Y:S02]  /*3d990*/  @P0 LOP3.LUT R0, R0, 0x20, RZ, 0xfc, !PT ;  /* 0x0000002000000812 */ /* 0x000fe400078efcff */
[----:B------:R-:W-:Y:S02]  /*3d9a0*/  @!P0 IADD3.X R87, R87, UR5, R30, P6, P5 ;  /* 0x0000000557578c10 */ /* 0x000fe4000b7ea41e */
[----:B------:R-:W-:-:S13]  /*3d9b0*/  ISETP.LT.OR P0, PT, R29, 0x61, !P3 ;  /* 0x000000611d00780c */ /* 0x000fda0005f01670 */
[----:B------:R-:W-:-:S04]  /*3d9c0*/  @!P0 IADD3 R86, P6, P5, R7, UR10, R24 ;  /* 0x0000000a07568c10 */ /* 0x000fc8000fdde018 */
[----:B------:R-:W-:Y:S02]  /*3d9d0*/  @!P0 IADD3.X R91, R91, UR9, R30, P6, P5 ;  /* 0x000000095b5b8c10 */ /* 0x000fe4000b7ea41e */
[----:B------:R-:W-:-:S13]  /*3d9e0*/  ISETP.LT.OR P0, PT, R29, 0x62, !P3 ;  /* 0x000000621d00780c */ /* 0x000fda0005f01670 */
[----:B------:R-:W-:Y:S01]  /*3d9f0*/  @!P0 IADD3 R90, P6, P5, R7, UR10, R24 ;  /* 0x0000000a075a8c10 */ /* 0x000fe2000fdde018 */
[----:B------:R-:W-:-:S03]  /*3da00*/  IMAD.U32 R7, RZ, RZ, UR7 ;  /* 0x00000007ff077e24 */ /* 0x000fc6000f8e00ff */
[----:B------:R-:W-:Y:S02]  /*3da10*/  @!P0 IADD3.X R94, R81, UR9, R30, P6, P5 ;  /* 0x00000009515e8c10 */ /* 0x000fe4000b7ea41e */
[----:B------:R-:W-:-:S13]  /*3da20*/  ISETP.LT.OR P0, PT, R29, 0x69, !P3 ;  /* 0x000000691d00780c */ /* 0x000fda0005f01670 */
[----:B------:R-:W-:-:S04]  /*3da30*/  @!P0 IADD3 R93, P6, P5, R93, UR10, R24 ;  /* 0x0000000a5d5d8c10 */ /* 0x000fc8000fdde018 */
[----:B------:R-:W-:Y:S01]  /*3da40*/  @!P0 IADD3.X R92, R7, UR9, R30, P6, P5 ;  /* 0x00000009075c8c10 */ /* 0x000fe2000b7ea41e */
[----:B------:R-:W-:Y:S01]  /*3da50*/  IMAD.U32 R7, RZ, RZ, UR8 ;  /* 0x00000008ff077e24 */ /* 0x000fe2000f8e00ff */
[----:B------:R-:W-:-:S13]  /*3da60*/  ISETP.LT.OR P0, PT, R29, 0x6a, !P3 ;  /* 0x0000006a1d00780c */ /* 0x000fda0005f01670 */
[----:B------:R-:W-:-:S04]  /*3da70*/  @!P0 IADD3 R89, P6, P5, R89, UR10, R24 ;  /* 0x0000000a59598c10 */ /* 0x000fc8000fdde018 */
[----:B------:R-:W-:Y:S02]  /*3da80*/  @!P0 IADD3.X R85, R85, UR9, R30, P6, P5 ;  /* 0x0000000955558c10 */ /* 0x000fe4000b7ea41e */
[----:B------:R-:W-:-:S04]  /*3da90*/  @!P4 IADD3 R84, P6, P5, R7, UR10, R24 ;  /* 0x0000000a0754cc10 */ /* 0x000fc8000fdde018 */
[----:B------:R-:W-:Y:S02]  /*3daa0*/  @!P4 IADD3.X R83, R83, UR9, R30, P6, P5 ;  /* 0x000000095353cc10 */ /* 0x000fe4000b7ea41e */
[----:B------:R-:W-:-:S04]  /*3dab0*/  ISETP.LT.OR P5, PT, R29, 0x72, !P3 ;  /* 0x000000721d00780c */ /* 0x000fc80005fa1670 */
[----:B------:R-:W-:-:S09]  /*3dac0*/  P2R R97, PR, RZ, 0x20 ;  /* 0x00000020ff617803 */ /* 0x000fd20000000000 */
[----:B------:R-:W-:-:S04]  /*3dad0*/  @!P5 IADD3 R82, P0, P6, R7, UR10, R24 ;  /* 0x0000000a0752dc10 */ /* 0x000fc8000fe1e018 */
[----:B------:R-:W-:Y:S02]  /*3dae0*/  @!P5 IADD3.X R81, R81, UR9, R30, P0, P6 ;  /* 0x000000095151dc10 */ /* 0x000fe400087ec41e */
[----:B------:R-:W-:Y:S02]  /*3daf0*/  @!P1 IADD3 R76, P0, P6, R7, UR10, R24 ;  /* 0x0000000a074c9c10 */ /* 0x000fe4000fe1e018 */
[----:B------:R-:W-:Y:S02]  /*3db00*/  LOP3.LUT P5, RZ, R2, 0x400, RZ, 0xc0, !PT ;  /* 0x0000040002ff7812 */ /* 0x000fe400078ac0ff */
[----:B------:R-:W-:Y:S02]  /*3db10*/  @!P1 IADD3.X R68, R101, UR9, R30, P0, P6 ;  /* 0x0000000965449c10 */ /* 0x000fe400087ec41e */
[----:B------:R-:W-:-:S04]  /*3db20*/  ISETP.LT.OR P0, PT, R29, 0x7a, !P3 ;  /* 0x0000007a1d00780c */ /* 0x000fc80005f01670 */
[----:B------:R-:W-:-:S09]  /*3db30*/  P2R R74, PR, RZ, 0x1 ;  /* 0x00000001ff4a7803 */ /* 0x000fd20000000000 */
[----:B------:R-:W-:-:S04]  /*3db40*/  @!P0 IADD3 R66, P4, P6, R7, UR10, R24 ;  /* 0x0000000a07428c10 */ /* 0x000fc8000fe9e018 */
[----:B------:R-:W-:Y:S01]  /*3db50*/  @!P0 IADD3.X R64, R101, UR9, R30, P4, P6 ;  /* 0x0000000965408c10 */ /* 0x000fe2000a7ec41e */
[----:B--2---:R-:W-:Y:S01]  /*3db60*/  FMUL R101, R103, UR39 ;  /* 0x0000002767657c20 */ /* 0x004fe20008400000 */
[----:B------:R-:W-:-:S04]  /*3db70*/  LOP3.LUT P0, RZ, R0, 0x10000, RZ, 0xc0, !PT ;  /* 0x0001000000ff7812 */ /* 0x000fc8000780c0ff */
[----:B------:R-:W-:-:S13]  /*3db80*/  ISETP.LT.OR P6, PT, R29, 0x61, !P0 ;  /* 0x000000611d00780c */ /* 0x000fda00047c1670 */
[----:B------:R-:W0:Y:S01]  /*3db90*/  @!P6 LDC.64 R6, c[0x0][0x5c0] ;  /* 0x00017000ff06eb82 */ /* 0x000e220000000a00 */
[----:B------:R-:W-:Y:S01]  /*3dba0*/  F2FP.SATFINITE.E4M3.F32.PACK_AB_MERGE_C R103, RZ, R101, RZ ;  /* 0x00000065ff67723e */ /* 0x000fe200048070ff */
[----:B---3--:R-:W-:-:S05]  /*3dbb0*/  FMUL R101, R105, UR39 ;  /* 0x0000002769657c20 */ /* 0x008fca0008400000 */
[----:B------:R-:W-:Y:S01]  /*3dbc0*/  F2FP.SATFINITE.E4M3.F32.PACK_AB_MERGE_C R105, RZ, R101, RZ ;  /* 0x00000065ff69723e */ /* 0x000fe200048070ff */
[----:B----4-:R-:W-:-:S05]  /*3dbd0*/  FMUL R101, R107, UR39 ;  /* 0x000000276b657c20 */ /* 0x010fca0008400000 */
[----:B------:R-:W-:Y:S01]  /*3dbe0*/  F2FP.SATFINITE.E4M3.F32.PACK_AB_MERGE_C R107, RZ, R101, RZ ;  /* 0x00000065ff6b723e */ /* 0x000fe200048070ff */
[----:B-----5:R-:W-:Y:S02]  /*3dbf0*/  FMUL R101, R106, UR39 ;  /* 0x000000276a657c20 */ /* 0x020fe40008400000 */
[----:B------:R-:W2:Y:S01]  /*3dc00*/  LDL.LU R106, [R1+0x484] ;  /* 0x00048400016a7983 */ /* 0x000ea20000300800 */
[----:B0-----:R-:W-:-:S05]  /*3dc10*/  @!P6 IADD3 R6, P1, R24, R6, RZ ;  /* 0x000000061806e210 */ /* 0x001fca0007f3e0ff */
[----:B------:R-:W-:Y:S01]  /*3dc20*/  @!P6 IMAD.X R7, R30, 0x1, R7, P1 ;  /* 0x000000011e07e824 */ /* 0x000fe200008e0607 */
[----:B------:R-:W-:-:S04]  /*3dc30*/  LOP3.LUT P1, RZ, R2, 0x200, RZ, 0xc0, !PT ;  /* 0x0000020002ff7812 */ /* 0x000fc8000782c0ff */
[----:B------:R0:W-:Y:S02]  /*3dc40*/  @!P6 STG.E.U8 desc[UR46][R6.64+0x60], R103 ;  /* 0x000060670600e986 */ /* 0x0001e4000c10112e */
[----:B0-----:R-:W-:Y:S01]  /*3dc50*/  F2FP.SATFINITE.E4M3.F32.PACK_AB_MERGE_C R103, RZ, R101, RZ ;  /* 0x00000065ff67723e */ /* 0x001fe200048070ff */
[----:B------:R-:W-:Y:S02]  /*3dc60*/  FMUL R101, R102, UR39 ;  /* 0x0000002766657c20 */ /* 0x000fe40008400000 */
[----:B------:R-:W3:Y:S01]  /*3dc70*/  LDL.LU R102, [R1+0x488] ;  /* 0x0004880001667983 */ /* 0x000ee20000300800 */
[----:B------:R-:W-:-:S13]  /*3dc80*/  ISETP.LT.OR P6, PT, R29, 0x62, !P0 ;  /* 0x000000621d00780c */ /* 0x000fda00047c1670 */
[----:B------:R-:W0:Y:S02]  /*3dc90*/  @!P6 LDC.64 R6, c[0x0][0x5c0] ;  /* 0x00017000ff06eb82 */ /* 0x000e240000000a00 */
[----:B0-----:R-:W-:-:S05]  /*3dca0*/  @!P6 IADD3 R6, P3, R24, R6, RZ ;  /* 0x000000061806e210 */ /* 0x001fca0007f7e0ff */
[----:B------:R-:W-:-:S05]  /*3dcb0*/  @!P6 IMAD.X R7, R30, 0x1, R7, P3 ;  /* 0x000000011e07e824 */ /* 0x000fca00018e0607 */
[----:B------:R0:W-:Y:S01]  /*3dcc0*/  @!P6 STG.E.U8 desc[UR46][R6.64+0x61], R105 ;  /* 0x000061690600e986 */ /* 0x0001e2000c10112e */
[----:B------:R-:W-:-:S13]  /*3dcd0*/  ISETP.LT.OR P6, PT, R29, 0x69, !P0 ;  /* 0x000000691d00780c */ /* 0x000fda00047c1670 */
[----:B0-----:R-:W0:Y:S01]  /*3dce0*/  @!P6 LDC.64 R6, c[0x0][0x5c0] ;  /* 0x00017000ff06eb82 */ /* 0x001e220000000a00 */
[----:B------:R-:W-:Y:S04]  /*3dcf0*/  @!P5 STG.E.U8 desc[UR46][R18.64+0x60], R107 ;  /* 0x0000606b1200d986 */ /* 0x000fe8000c10112e */
[----:B------:R1:W-:Y:S01]  /*3dd00*/  @!P2 STG.E.U8 desc[UR46][R16.64+0x61], R103 ;  /* 0x000061671000a986 */ /* 0x0003e2000c10112e */
[----:B------:R-:W-:Y:S02]  /*3dd10*/  F2FP.SATFINITE.E4M3.F32.PACK_AB_MERGE_C R101, RZ, R101, RZ ;  /* 0x00000065ff65723e */ /* 0x000fe400048070ff */
[----:B0-----:R-:W-:-:S05]  /*3dd20*/  @!P6 IADD3 R6, P2, R24, R6, RZ ;  /* 0x000000061806e210 */ /* 0x001fca0007f5e0ff */
[----:B------:R-:W-:-:S05]  /*3dd30*/  @!P6 IMAD.X R7, R30, 0x1, R7, P2 ;  /* 0x000000011e07e824 */ /* 0x000fca00010e0607 */
[----:B------:R0:W-:Y:S01]  /*3dd40*/  @!P6 STG.E.U8 desc[UR46][R6.64+0x68], R101 ;  /* 0x000068650600e986 */ /* 0x0001e2000c10112e */
[----:B------:R-:W-:Y:S01]  /*3dd50*/  ISETP.LT.OR P6, PT, R29, 0x6a, !P0 ;  /* 0x0000006a1d00780c */ /* 0x000fe200047c1670 */
[----:B-1----:R-:W-:-:S12]  /*3dd60*/  FMUL R16, R110, UR39 ;  /* 0x000000276e107c20 */ /* 0x002fd80008400000 */
[----:B0-----:R-:W0:Y:S01]  /*3dd70*/  @!P6 LDC.64 R6, c[0x0][0x5c0] ;  /* 0x00017000ff06eb82 */ /* 0x001e220000000a00 */
[----:B------:R-:W-:Y:S01]  /*3dd80*/  F2FP.SATFINITE.E4M3.F32.PACK_AB_MERGE_C R17, RZ, R16, RZ ;  /* 0x00000010ff11723e */ /* 0x000fe200048070ff */
[----:B------:R-:W-:Y:S02]  /*3dd90*/  FMUL R16, R104, UR39 ;  /* 0x0000002768107c20 */ /* 0x000fe40008400000 */
[----:B------:R-:W4:Y:S03]  /*3dda0*/  LDL.LU R104, [R1+0x48c] ;  /* 0x00048c0001687983 */ /* 0x000f260000300800 */
[----:B------:R-:W-:Y:S01]  /*3ddb0*/  F2FP.SATFINITE.E4M3.F32.PACK_AB_MERGE_C R19, RZ, R16, RZ ;  /* 0x00000010ff13723e */ /* 0x000fe200048070ff */
[----:B------:R-:W-:Y:S02]  /*3ddc0*/  FMUL R16, R109, UR39 ;  /* 0x000000276d107c20 */ /* 0x000fe40008400000 */
[----:B------:R-:W5:Y:S03]  /*3ddd0*/  LDL.LU R109, [R1+0x490] ;  /* 0x00049000016d7983 */ /* 0x000f660000300800 */
[----:B------:R-:W-:Y:S01]  /*3dde0*/  F2FP.SATFINITE.E4M3.F32.PACK_AB_MERGE_C R101, RZ, R16, RZ ;  /* 0x00000010ff65723e */ /* 0x000fe200048070ff */
[----:B------:R-:W-:Y:S01]  /*3ddf0*/  FMUL R16, R108, UR39 ;  /* 0x000000276c107c20 */ /* 0x000fe20008400000 */
[----:B------:R-:W5:Y:S04]  /*3de00*/  LDL.LU R110, [R1+0x494] ;  /* 0x00049400016e7983 */ /* 0x000f680000300800 */
[----:B------:R-:W5:Y:S01]  /*3de10*/  LDL.LU R108, [R1+0x498] ;  /* 0x00049800016c7983 */ /* 0x000f620000300800 */
[----:B0-----:R-:W-:-:S05]  /*3de20*/  @!P6 IADD3 R6, P2, R24, R6, RZ ;  /* 0x000000061806e210 */ /* 0x001fca0007f5e0ff */
[----:B------:R-:W-:-:S05]  /*3de30*/  @!P6 IMAD.X R7, R30, 0x1, R7, P2 ;  /* 0x000000011e07e824 */ /* 0x000fca00010e0607 */
[----:B------:R0:W-:Y:S04]  /*3de40*/  @!P6 STG.E.U8 desc[UR46][R6.64+0x69], R17 ;  /* 0x000069110600e986 */ /* 0x0001e8000c10112e */
[----:B------:R1:W-:Y:S01]  /*3de50*/  @!P1 STG.E.U8 desc[UR46][R32.64+0x68], R19 ;  /* 0x0000681320009986 */ /* 0x0003e2000c10112e */
[----:B0-----:R-:W-:Y:S01]  /*3de60*/  F2FP.SATFINITE.E4M3.F32.PACK_AB_MERGE_C R17, RZ, R16, RZ ;  /* 0x00000010ff11723e */ /* 0x001fe200048070ff */
[----:B--2---:R-:W-:-:S05]  /*3de70*/  FMUL R16, R106, UR39 ;  /* 0x000000276a107c20 */ /* 0x004fca0008400000 */
[----:B-1----:R-:W-:Y:S01]  /*3de80*/  F2FP.SATFINITE.E4M3.F32.PACK_AB_MERGE_C R19, RZ, R16, RZ ;  /* 0x00000010ff13723e */ /* 0x002fe200048070ff */
[----:B---3--:R-:W-:Y:S02]  /*3de90*/  FMUL R16, R102, UR39 ;  /* 0x0000002766107c20 */ /* 0x008fe40008400000 */
[----:B------:R-:W2:Y:S01]  /*3dea0*/  LDL.LU R102, [R1+0x49c] ;  /* 0x00049c0001667983 */ /* 0x000ea20000300800 */
[----:B------:R-:W-:Y:S02]  /*3deb0*/  ISETP.LT.OR P6, PT, R29, 0x71, !P0 ;  /* 0x000000711d00780c */ /* 0x000fe400047c1670 */
[----:B------:R-:W-:Y:S01]  /*3dec0*/  LOP3.LUT P4, RZ, R2, 0x20, RZ, 0xc0, !PT ;  /* 0x0000002002ff7812 */ /* 0x000fe2000788c0ff */
[----:B------:R-:W3:Y:S10]  /*3ded0*/  LDL.LU R106, [R1+0x4a0] ;  /* 0x0004a000016a7983 */ /* 0x000ef40000300800 */
[----:B------:R-:W0:Y:S02]  /*3dee0*/  @!P6 LDC.64 R6, c[0x0][0x5c0] ;  /* 0x00017000ff06eb82 */ /* 0x000e240000000a00 */
[----:B------:R-:W-:Y:S01]  /*3def0*/  @!P4 STG.E.U8 desc[UR46][R22.64+0x69], R101 ;  /* 0x000069651600c986 */ /* 0x000fe2000c10112e */
[----:B0-----:R-:W-:-:S05]  /*3df00*/  @!P6 IADD3 R6, P1, R24, R6, RZ ;  /* 0x000000061806e210 */ /* 0x001fca0007f3e0ff */
[----:B------:R-:W-:-:S05]  /*3df10*/  @!P6 IMAD.X R7, R30, 0x1, R7, P1 ;  /* 0x000000011e07e824 */ /* 0x000fca00008e0607 */
[----:B------:R0:W-:Y:S01]  /*3df20*/  @!P6 STG.E.U8 desc[UR46][R6.64+0x70], R17 ;  /* 0x000070110600e986 */ /* 0x0001e2000c10112e */
[----:B------:R-:W-:-:S13]  /*3df30*/  ISETP.LT.OR P6, PT, R29, 0x72, !P0 ;  /* 0x000000721d00780c */ /* 0x000fda00047c1670 */
[----:B0-----:R-:W0:Y:S01]  /*3df40*/  @!P6 LDC.64 R6, c[0x0][0x5c0] ;  /* 0x00017000ff06eb82 */ /* 0x001e220000000a00 */
[----:B------:R-:W-:Y:S02]  /*3df50*/  F2FP.SATFINITE.E4M3.F32.PACK_AB_MERGE_C R23, RZ, R16, RZ ;  /* 0x00000010ff17723e */ /* 0x000fe400048070ff */
[C---:B------:R-:W-:Y:S02]  /*3df60*/  LOP3.LUT P5, RZ, R2.reuse, 0x100, RZ, 0xc0, !PT ;  /* 0x0000010002ff7812 */ /* 0x040fe400078ac0ff */
[----:B------:R-:W-:Y:S02]  /*3df70*/  LOP3.LUT P2, RZ, R2, 0x10, RZ, 0xc0, !PT ;  /* 0x0000001002ff7812 */ /* 0x000fe4000784c0ff */
[----:B0-----:R-:W-:-:S05]  /*3df80*/  @!P6 IADD3 R6, P1, R24, R6, RZ ;  /* 0x000000061806e210 */ /* 0x001fca0007f3e0ff */
[----:B------:R-:W-:Y:S02]  /*3df90*/  @!P6 IMAD.X R7, R30, 0x1, R7, P1 ;  /* 0x000000011e07e824 */ /* 0x000fe400008e0607 */
[----:B----4-:R-:W-:Y:S02]  /*3dfa0*/  FMUL R16, R104, UR39 ;  /* 0x0000002768107c20 */ /* 0x010fe40008400000 */
[----:B------:R-:W4:Y:S03]  /*3dfb0*/  LDL.LU R104, [R1+0x4a4] ;  /* 0x0004a40001687983 */ /* 0x000f260000300800 */
[----:B------:R-:W-:Y:S01]  /*3dfc0*/  F2FP.SATFINITE.E4M3.F32.PACK_AB_MERGE_C R17, RZ, R16, RZ ;  /* 0x00000010ff11723e */ /* 0x000fe200048070ff */
[----:B-----5:R-:W-:Y:S01]  /*3dfd0*/  FMUL R16, R109, UR39 ;  /* 0x000000276d107c20 */ /* 0x020fe20008400000 */
[----:B------:R0:W-:Y:S04]  /*3dfe0*/  @!P6 STG.E.U8 desc[UR46][R6.64+0x71], R19 ;  /* 0x000071130600e986 */ /* 0x0001e8000c10112e */
[----:B------:R-:W5:Y:S04]  /*3dff0*/  LDL.LU R109, [R1+0x4a8] ;  /* 0x0004a800016d7983 */ /* 0x000f680000300800 */
[----:B------:R-:W-:Y:S01]  /*3e000*/  @!P5 STG.E.U8 desc[UR46][R42.64+0x70], R23 ;  /* 0x000070172a00d986 */ /* 0x000fe2000c10112e */
[----:B0-----:R-:W-:Y:S01]  /*3e010*/  F2FP.SATFINITE.E4M3.F32.PACK_AB_MERGE_C R19, RZ, R16, RZ ;  /* 0x00000010ff13723e */ /* 0x001fe200048070ff */
[----:B------:R-:W-:-:S02]  /*3e020*/  FMUL R16, R110, UR39 ;  /* 0x000000276e107c20 */ /* 0x000fc40008400000 */
[----:B------:R0:W-:Y:S03]  /*3e030*/  @!P2 STG.E.U8 desc[UR46][R38.64+0x71], R17 ;  /* 0x000071112600a986 */ /* 0x0001e6000c10112e */
[----:B0-----:R-:W-:Y:S01]  /*3e040*/  F2FP.SATFINITE.E4M3.F32.PACK_AB_MERGE_C R17, RZ, R16, RZ ;  /* 0x00000010ff11723e */ /* 0x001fe200048070ff */
[----:B------:R-:W-:Y:S02]  /*3e050*/  FMUL R16, R108, UR39 ;  /* 0x000000276c107c20 */ /* 0x000fe40008400000 */
[----:B------:R-:W5:Y:S03]  /*3e060*/  LDL.LU R108, [R1+0x4ac] ;  /* 0x0004ac00016c7983 */ /* 0x000f660000300800 */
[----:B------:R-:W-:Y:S01]  /*3e070*/  F2FP.SATFINITE.E4M3.F32.PACK_AB_MERGE_C R23, RZ, R16, RZ ;  /* 0x00000010ff17723e */ /* 0x000fe200048070ff */
[----:B--2---:R-:W-:-:S02]  /*3e080*/  FMUL R16, R102, UR39 ;  /* 0x0000002766107c20 */ /* 0x004fc40008400000 */
[----:B------:R-:W2:Y:S01]  /*3e090*/  LDL.LU R102, [R1+0x4b0] ;  /* 0x0004b00001667983 */ /* 0x000ea20000300800 */
[----:B------:R-:W-:-:S13]  /*3e0a0*/  ISETP.LT.OR P6, PT, R29, 0x79, !P0 ;  /* 0x000000791d00780c */ /* 0x000fda00047c1670 */
[----:B------:R-:W0:Y:S01]  /*3e0b0*/  @!P6 LDC.64 R6, c[0x0][0x5c0] ;  /* 0x00017000ff06eb82 */ /* 0x000e220000000a00 */
[----:B------:R-:W-:-:S04]  /*3e0c0*/  LOP3.LUT P3, RZ, R2, 0x80, RZ, 0xc0, !PT ;  /* 0x0000008002ff7812 */ /* 0x000fc8000786c0ff */
[----:B------:R-:W-:Y:S02]  /*3e0d0*/  P2R R18, PR, RZ, 0x8 ;  /* 0x00000008ff127803 */ /* 0x000fe40000000000 */
[----:B0-----:R-:W-:-:S05]  /*3e0e0*/  @!P6 IADD3 R6, P3, R24, R6, RZ ;  /* 0x000000061806e210 */ /* 0x001fca0007f7e0ff */
[----:B------:R-:W-:-:S05]  /*3e0f0*/  @!P6 IMAD.X R7, R30, 0x1, R7, P3 ;  /* 0x000000011e07e824 */ /* 0x000fca00018e0607 */
[----:B------:R0:W-:Y:S01]  /*3e100*/  @!P6 STG.E.U8 desc[UR46][R6.64+0x78], R19 ;  /* 0x000078130600e986 */ /* 0x0001e2000c10112e */
[----:B------:R-:W-:-:S13]  /*3e110*/  ISETP.LT.OR P6, PT, R29, 0x7a, !P0 ;  /* 0x0000007a1d00780c */ /* 0x000fda00047c1670 */
[----:B0-----:R-:W0:Y:S01]  /*3e120*/  @!P6 LDC.64 R6, c[0x0][0x5c0] ;  /* 0x00017000ff06eb82 */ /* 0x001e220000000a00 */
[----:B------:R-:W-:Y:S01]  /*3e130*/  F2FP.SATFINITE.E4M3.F32.PACK_AB_MERGE_C R19, RZ, R16, RZ ;  /* 0x00000010ff13723e */ /* 0x000fe200048070ff */
[----:B---3--:R-:W-:Y:S02]  /*3e140*/  FMUL R16, R106, UR39 ;  /* 0x000000276a107c20 */ /* 0x008fe40008400000 */
[----:B------:R-:W3:Y:S03]  /*3e150*/  LDL.LU R106, [R1+0x4b4] ;  /* 0x0004b400016a7983 */ /* 0x000ee60000300800 */
[----:B------:R-:W-:Y:S02]  /*3e160*/  F2FP.SATFINITE.E4M3.F32.PACK_AB_MERGE_C R33, RZ, R16, RZ ;  /* 0x00000010ff21723e */ /* 0x000fe400048070ff */
[----:B------:R-:W-:Y:S02]  /*3e170*/  ISETP.NE.AND P3, PT, R18, RZ, PT ;  /* 0x000000ff1200720c */ /* 0x000fe40003f65270 */
[----:B------:R-:W-:-:S02]  /*3e180*/  LOP3.LUT P4, RZ, R2, 0x8, RZ, 0xc0, !PT ;  /* 0x0000000802ff7812 */ /* 0x000fc4000788c0ff */
[C---:B------:R-:W-:Y:S02]  /*3e190*/  LOP3.LUT P1, RZ, R2.reuse, 0x4, RZ, 0xc0, !PT ;  /* 0x0000000402ff7812 */ /* 0x040fe4000782c0ff */
[----:B------:R-:W-:Y:S02]  /*3e1a0*/  LOP3.LUT P5, RZ, R2, 0x2, RZ, 0xc0, !PT ;  /* 0x0000000202ff7812 */ /* 0x000fe400078ac0ff */
[----:B0-----:R-:W-:-:S05]  /*3e1b0*/  @!P6 IADD3 R6, P0, R24, R6, RZ ;  /* 0x000000061806e210 */ /* 0x001fca0007f1e0ff */
[----:B------:R-:W-:Y:S02]  /*3e1c0*/  @!P6 IMAD.X R7, R30, 0x1, R7, P0 ;  /* 0x000000011e07e824 */ /* 0x000fe400000e0607 */
[----:B----4-:R-:W-:Y:S02]  /*3e1d0*/  FMUL R16, R104, UR39 ;  /* 0x0000002768107c20 */ /* 0x010fe40008400000 */
[----:B------:R-:W4:Y:S04]  /*3e1e0*/  LDL.LU R104, [R1+0x4b8] ;  /* 0x0004b80001687983 */ /* 0x000f280000300800 */
[----:B------:R0:W-:Y:S04]  /*3e1f0*/  @!P6 STG.E.U8 desc[UR46][R6.64+0x79], R17 ;  /* 0x000079110600e986 */ /* 0x0001e8000c10112e */
[----:B------:R-:W-:Y:S01]  /*3e200*/  @!P3 STG.E.U8 desc[UR46][R52.64+0x78], R23 ;  /* 0x000078173400b986 */ /* 0x000fe2000c10112e */
[----:B0-----:R-:W-:Y:S01]  /*3e210*/  F2FP.SATFINITE.E4M3.F32.PACK_AB_MERGE_C R17, RZ, R16, RZ ;  /* 0x00000010ff11723e */ /* 0x001fe200048070ff */
[----:B-----5:R-:W-:-:S02]  /*3e220*/  FMUL R16, R109, UR39 ;  /* 0x000000276d107c20 */ /* 0x020fc40008400000 */
[----:B------:R-:W5:Y:S04]  /*3e230*/  LDL.LU R109, [R1+0x4bc] ;  /* 0x0004bc00016d7983 */ /* 0x000f680000300800 */
[----:B------:R0:W-:Y:S04]  /*3e240*/  @!P4 STG.E.U8 desc[UR46][R46.64+0x79], R19 ;  /* 0x000079132e00c986 */ /* 0x0001e8000c10112e */
[----:B------:R-:W-:Y:S01]  /*3e250*/  @!P1 STG.E.U8 desc[UR46][R40.64+0x60], R33 ;  /* 0x0000602128009986 */ /* 0x000fe2000c10112e */
[----:B0-----:R-:W-:Y:S01]  /*3e260*/  F2FP.SATFINITE.E4M3.F32.PACK_AB_MERGE_C R19, RZ, R16, RZ ;  /* 0x00000010ff13723e */ /* 0x001fe200048070ff */
[----:B------:R-:W-:-:S02]  /*3e270*/  FMUL R16, R108, UR39 ;  /* 0x000000276c107c20 */ /* 0x000fc40008400000 */
[----:B------:R-:W5:Y:S04]  /*3e280*/  LDL.LU R108, [R1+0x4c0] ;  /* 0x0004c000016c7983 */ /* 0x000f680000300800 */
[----:B------:R0:W-:Y:S02]  /*3e290*/  @!P5 STG.E.U8 desc[UR46][R36.64+0x61], R17 ;  /* 0x000061112400d986 */ /* 0x0001e4000c10112e */
[----:B0-----:R-:W-:Y:S01]  /*3e2a0*/  F2FP.SATFINITE.E4M3.F32.PACK_AB_MERGE_C R17, RZ, R16, RZ ;  /* 0x00000010ff11723e */ /* 0x001fe200048070ff */
[----:B--2---:R-:W-:Y:S02]  /*3e2b0*/  FMUL R16, R102, UR39 ;  /* 0x0000002766107c20 */ /* 0x004fe40008400000 */
[----:B------:R-:W2:Y:S01]  /*3e2c0*/  LDL.LU R102, [R1+0x4c4] ;  /* 0x0004c40001667983 */ /* 0x000ea20000300800 */
[----:B------:R-:W-:-:S13]  /*3e2d0*/  LOP3.LUT P2, RZ, R0, 0x4000, RZ, 0xc0, !PT ;  /* 0x0000400000ff7812 */ /* 0x000fda000784c0ff */
[----:B------:R-:W0:Y:S01]  /*3e2e0*/  @!P2 LDC.64 R6, c[0x0][0x5c0] ;  /* 0x00017000ff06ab82 */ /* 0x000e220000000a00 */
[----:B------:R-:W-:-:S04]  /*3e2f0*/  LOP3.LUT P0, RZ, R2, 0x1, RZ, 0xc0, !PT ;  /* 0x0000000102ff7812 */ /* 0x000fc8000780c0ff */
[----:B------:R-:W-:Y:S02]  /*3e300*/  P2R R18, PR, RZ, 0x1 ;  /* 0x00000001ff127803 */ /* 0x000fe40000000000 */
[----:B------:R-:W-:Y:S02]  /*3e310*/  LOP3.LUT P0, RZ, R0, 0x2000, RZ, 0xc0, !PT ;  /* 0x0000200000ff7812 */ /* 0x000fe4000780c0ff */
[----:B0-----:R-:W-:-:S05]  /*3e320*/  @!P2 IADD3 R6, P6, R77, R6, RZ ;  /* 0x000000064d06a210 */ /* 0x001fca0007fde0ff */
[----:B------:R-:W-:-:S05]  /*3e330*/  @!P2 IMAD.X R7, R75, 0x1, R7, P6 ;  /* 0x000000014b07a824 */ /* 0x000fca00030e0607 */
[----:B------:R0:W-:Y:S02]  /*3e340*/  @!P2 STG.E.U8 desc[UR46][R6.64+0x60], R19 ;  /* 0x000060130600a986 */ /* 0x0001e4000c10112e */
[----:B0-----:R-:W0:Y:S01]  /*3e350*/  @!P0 LDC.64 R6, c[0x0][0x5c0] ;  /* 0x00017000ff068b82 */ /* 0x001e220000000a00 */
[----:B------:R-:W-:Y:S01]  /*3e360*/  F2FP.SATFINITE.E4M3.F32.PACK_AB_MERGE_C R23, RZ, R16, RZ ;  /* 0x00000010ff17723e */ /* 0x000fe200048070ff */
[----:B---3--:R-:W-:Y:S02]  /*3e370*/  FMUL R16, R106, UR39 ;  /* 0x000000276a107c20 */ /* 0x008fe40008400000 */
[----:B------:R-:W3:Y:S03]  /*3e380*/  LDL.LU R106, [R1+0x4c8] ;  /* 0x0004c800016a7983 */ /* 0x000ee60000300800 */
[----:B------:R-:W-:Y:S02]  /*3e390*/  F2FP.SATFINITE.E4M3.F32.PACK_AB_MERGE_C R19, RZ, R16, RZ ;  /* 0x00000010ff13723e */ /* 0x000fe400048070ff */
[----:B------:R-:W-:-:S02]  /*3e3a0*/  LOP3.LUT P3, RZ, R0, 0x80000000, RZ, 0xc0, !PT ;  /* 0x8000000000ff7812 */ /* 0x000fc4000786c0ff */
[----:B0-----:R-:W-:-:S05]  /*3e3b0*/  @!P0 IADD3 R6, P6, R73, R6, RZ ;  /* 0x0000000649068210 */ /* 0x001fca0007fde0ff */
[----:B------:R-:W-:Y:S01]  /*3e3c0*/  @!P0 IMAD.X R7, R71, 0x1, R7, P6 ;  /* 0x0000000147078824 */ /* 0x000fe200030e0607 */
[----:B------:R-:W-:Y:S02]  /*3e3d0*/  LOP3.LUT P6, RZ, R0, 0x2000, RZ, 0xc0, !PT ;  /* 0x0000200000ff7812 */ /* 0x000fe400078cc0ff */
[----:B------:R-:W-:Y:S01]  /*3e3e0*/  ISETP.NE.AND P0, PT, R18, RZ, PT ;  /* 0x000000ff1200720c */ /* 0x000fe20003f05270 */
[----:B----4-:R-:W-:Y:S02]  /*3e3f0*/  FMUL R16, R104, UR39 ;  /* 0x0000002768107c20 */ /* 0x010fe40008400000 */
[----:B------:R-:W4:Y:S08]  /*3e400*/  LDL.LU R104, [R1+0x4cc] ;  /* 0x0004cc0001687983 */ /* 0x000f300000300800 */
[----:B------:R0:W-:Y:S04]  /*3e410*/  @!P6 STG.E.U8 desc[UR46][R6.64+0x61], R17 ;  /* 0x000061110600e986 */ /* 0x0001e8000c10112e */
[----:B------:R-:W4:Y:S04]  /*3e420*/  LDL.LU R110, [R1+0x4d0] ;  /* 0x0004d000016e7983 */ /* 0x000f280000300800 */
[----:B------:R-:W-:Y:S01]  /*3e430*/  @!P0 STG.E.U8 desc[UR46][R50.64+0x68], R23 ;  /* 0x0000681732008986 */ /* 0x000fe2000c10112e */
[----:B0-----:R-:W-:Y:S01]  /*3e440*/  F2FP.SATFINITE.E4M3.F32.PACK_AB_MERGE_C R17, RZ, R16, RZ ;  /* 0x00000010ff11723e */ /* 0x001fe200048070ff */
[----:B-----5:R-:W-:-:S02]  /*3e450*/  FMUL R16, R109, UR39 ;  /* 0x000000276d107c20 */ /* 0x020fc40008400000 */
[----:B------:R0:W-:Y:S04]  /*3e460*/  @!P3 STG.E.U8 desc[UR46][R44.64+0x69], R19 ;  /* 0x000069132c00b986 */ /* 0x0001e8000c10112e */
[----:B------:R-:W5:Y:S01]  /*3e470*/  LDL.LU R109, [R1+0x4d4] ;  /* 0x0004d400016d7983 */ /* 0x000f620000300800 */
[----:B0-----:R-:W-:Y:S01]  /*3e480*/  F2FP.SATFINITE.E4M3.F32.PACK_AB_MERGE_C R19, RZ, R16, RZ ;  /* 0x00000010ff13723e */ /* 0x001fe200048070ff */
[----:B------:R-:W-:-:S05]  /*3e490*/  FMUL R16, R108, UR39 ;  /* 0x000000276c107c20 */ /* 0x000fca0008400000 */
[----:B------:R-:W-:Y:S01]  /*3e4a0*/  F2FP.SATFINITE.E4M3.F32.PACK_AB_MERGE_C R23, RZ, R16, RZ ;  /* 0x00000010ff17723e */ /* 0x000fe200048070ff */
[----:B--2---:R-:W-:Y:S02]  /*3e4b0*/  FMUL R16, R102, UR39 ;  /* 0x0000002766107c20 */ /* 0x004fe40008400000 */
[----:B------:R-:W2:Y:S01]  /*3e4c0*/  LDL.LU R102, [R1+0x4d8] ;  /* 0x0004d80001667983 */ /* 0x000ea20000300800 */
[C---:B------:R-:W-:Y:S02]  /*3e4d0*/  LOP3.LUT P4, RZ, R0.reuse, 0x800, RZ, 0xc0, !PT ;  /* 0x0000080000ff7812 */ /* 0x040fe4000788c0ff */
[----:B------:R-:W-:Y:S01]  /*3e4e0*/  LOP3.LUT P1, RZ, R0, 0x40000000, RZ, 0xc0, !PT ;  /* 0x4000000000ff7812 */ /* 0x000fe2000782c0ff */
[----:B------:R-:W2:Y:S10]  /*3e4f0*/  LDL.LU R108, [R1+0x4dc] ;  /* 0x0004dc00016c7983 */ /* 0x000eb40000300800 */
[----:B------:R-:W0:Y:S01]  /*3e500*/  @!P4 LDC.64 R6, c[0x0][0x5c0] ;  /* 0x00017000ff06cb82 */ /* 0x000e220000000a00 */
[----:B------:R-:W-:-:S02]  /*3e510*/  P2R R22, PR, RZ, 0x2 ;  /* 0x00000002ff167803 */ /* 0x000fc40000000000 */
[----:B------:R-:W-:Y:S02]  /*3e520*/  LOP3.LUT P1, RZ, R0, 0x400, RZ, 0xc0, !PT ;  /* 0x0000040000ff7812 */ /* 0x000fe4000782c0ff */
[----:B0-----:R-:W-:-:S05]  /*3e530*/  @!P4 IADD3 R6, P6, R69, R6, RZ ;  /* 0x000000064506c210 */ /* 0x001fca0007fde0ff */
[----:B------:R-:W-:-:S05]  /*3e540*/  @!P4 IMAD.X R7, R67, 0x1, R7, P6 ;  /* 0x000000014307c824 */ /* 0x000fca00030e0607 */
[----:B------:R0:W-:Y:S02]  /*3e550*/  @!P4 STG.E.U8 desc[UR46][R6.64+0x68], R17 ;  /* 0x000068110600c986 */ /* 0x0001e4000c10112e */
[----:B0-----:R-:W0:Y:S01]  /*3e560*/  @!P1 LDC.64 R6, c[0x0][0x5c0] ;  /* 0x00017000ff069b82 */ /* 0x001e220000000a00 */
[----:B------:R-:W-:Y:S02]  /*3e570*/  LOP3.LUT P2, RZ, R0, 0x200, RZ, 0xc0, !PT ;  /* 0x0000020000ff7812 */ /* 0x000fe4000784c0ff */
[----:B------:R-:W-:Y:S01]  /*3e580*/  F2FP.SATFINITE.E4M3.F32.PACK_AB_MERGE_C R17, RZ, R16, RZ ;  /* 0x00000010ff11723e */ /* 0x000fe200048070ff */
[----:B---3--:R-:W-:Y:S02]  /*3e590*/  FMUL R16, R106, UR39 ;  /* 0x000000276a107c20 */ /* 0x008fe40008400000 */
[----:B------:R-:W3:Y:S01]  /*3e5a0*/  LDL.LU R106, [R1+0x4e0] ;  /* 0x0004e000016a7983 */ /* 0x000ee20000300800 */
[----:B0-----:R-:W-:-:S05]  /*3e5b0*/  @!P1 IADD3 R6, P6, R65, R6, RZ ;  /* 0x0000000641069210 */ /* 0x001fca0007fde0ff */
[----:B------:R-:W-:Y:S01]  /*3e5c0*/  @!P1 IMAD.X R7, R63, 0x1, R7, P6 ;  /* 0x000000013f079824 */ /* 0x000fe200030e0607 */
[----:B------:R-:W-:Y:S02]  /*3e5d0*/  LOP3.LUT P6, RZ, R0, 0x400, RZ, 0xc0, !PT ;  /* 0x0000040000ff7812 */ /* 0x000fe400078cc0ff */
[----:B------:R-:W-:-:S11]  /*3e5e0*/  ISETP.NE.AND P1, PT, R22, RZ, PT ;  /* 0x000000ff1600720c */ /* 0x000fd60003f25270 */
[----:B------:R0:W-:Y:S01]  /*3e5f0*/  @!P6 STG.E.U8 desc[UR46][R6.64+0x69], R19 ;  /* 0x000069130600e986 */ /* 0x0001e2000c10112e */
[----:B------:R-:W-:Y:S01]  /*3e600*/  LOP3.LUT P5, RZ, R0, 0x20000000, RZ, 0xc0, !PT ;  /* 0x2000000000ff7812 */ /* 0x000fe200078ac0ff */
[----:B0-----:R-:W0:Y:S01]  /*3e610*/  @!P2 LDC.64 R6, c[0x0][0x5c0] ;  /* 0x00017000ff06ab82 */ /* 0x001e220000000a00 */
[----:B------:R-:W-:Y:S01]  /*3e620*/  F2FP.SATFINITE.E4M3.F32.PACK_AB_MERGE_C R19, RZ, R16, RZ ;  /* 0x00000010ff13723e */ /* 0x000fe200048070ff */
[----:B----4-:R-:W-:Y:S02]  /*3e630*/  FMUL R16, R104, UR39 ;  /* 0x0000002768107c20 */ /* 0x010fe40008400000 */
[----:B------:R-:W4:Y:S04]  /*3e640*/  LDL.LU R104, [R1+0x4e4] ;  /* 0x0004e40001687983 */ /* 0x000f280000300800 */
[----:B------:R-:W-:Y:S04]  /*3e650*/  @!P1 STG.E.U8 desc[UR46][R56.64+0x70], R23 ;  /* 0x0000701738009986 */ /* 0x000fe8000c10112e */
[----:B------:R1:W-:Y:S02]  /*3e660*/  @!P5 STG.E.U8 desc[UR46][R54.64+0x71], R17 ;  /* 0x000071113600d986 */ /* 0x0003e4000c10112e */
[----:B-1----:R-:W-:Y:S01]  /*3e670*/  F2FP.SATFINITE.E4M3.F32.PACK_AB_MERGE_C R17, RZ, R16, RZ ;  /* 0x00000010ff11723e */ /* 0x002fe200048070ff */
[----:B------:R-:W-:Y:S01]  /*3e680*/  FMUL R16, R110, UR39 ;  /* 0x000000276e107c20 */ /* 0x000fe20008400000 */
[----:B0-----:R-:W-:-:S04]  /*3e690*/  @!P2 IADD3 R6, P6, R31, R6, RZ ;  /* 0x000000061f06a210 */ /* 0x001fc80007fde0ff */
[----:B------:R-:W-:Y:S01]  /*3e6a0*/  F2FP.SATFINITE.E4M3.F32.PACK_AB_MERGE_C R23, RZ, R16, RZ ;  /* 0x00000010ff17723e */ /* 0x000fe200048070ff */
[----:B------:R-:W-:Y:S02]  /*3e6b0*/  @!P2 IMAD.X R7, R28, 0x1, R7, P6 ;  /* 0x000000011c07a824 */ /* 0x000fe400030e0607 */
[----:B-----5:R-:W-:Y:S02]  /*3e6c0*/  FMUL R16, R109, UR39 ;  /* 0x000000276d107c20 */ /* 0x020fe40008400000 */
[----:B------:R-:W5:Y:S04]  /*3e6d0*/  LDL.LU R109, [R1+0x4e8] ;  /* 0x0004e800016d7983 */ /* 0x000f680000300800 */
[----:B------:R0:W-:Y:S02]  /*3e6e0*/  @!P2 STG.E.U8 desc[UR46][R6.64+0x70], R19 ;  /* 0x000070130600a986 */ /* 0x0001e4000c10112e */
[----:B0-----:R-:W-:Y:S01]  /*3e6f0*/  F2FP.SATFINITE.E4M3.F32.PACK_AB_MERGE_C R19, RZ, R16, RZ ;  /* 0x00000010ff13723e */ /* 0x001fe200048070ff */
[----:B--2---:R-:W-:-:S02]  /*3e700*/  FMUL R16, R102, UR39 ;  /* 0x0000002766107c20 */ /* 0x004fc40008400000 */
[----:B------:R-:W2:Y:S01]  /*3e710*/  LDL.LU R102, [R1+0x4ec] ;  /* 0x0004ec0001667983 */ /* 0x000ea20000300800 */
        /* <DEDUP_REMOVED lines=12> */
[----:B------:R-:W-:Y:S02]  /*3e7e0*/  FMUL R16, R108, UR39 ;  /* 0x000000276c107c20 */ /* 0x000fe40008400000 */
[----:B------:R-:W2:Y:S04]  /*3e7f0*/  LDL.LU R108, [R1+0x4f0] ;  /* 0x0004f000016c7983 */ /* 0x000ea80000300800 */
[----:B------:R1:W-:Y:S01]  /*3e800*/  @!P4 STG.E.U8 desc[UR46][R58.64+0x79], R19 ;  /* 0x000079133a00c986 */ /* 0x0003e2000c10112e */
[----:B0-----:R-:W-:-:S05]  /*3e810*/  @!P3 IADD3 R6, P6, R70, R6, RZ ;  /* 0x000000064606b210 */ /* 0x001fca0007fde0ff */
[----:B------:R-:W-:Y:S01]  /*3e820*/  @!P3 IMAD.X R7, R79, 0x1, R7, P6 ;  /* 0x000000014f07b824 */ /* 0x000fe200030e0607 */
[----:B-1----:R-:W-:Y:S01]  /*3e830*/  F2FP.SATFINITE.E4M3.F32.PACK_AB_MERGE_C R19, RZ, R16, RZ ;  /* 0x00000010ff13723e */ /* 0x002fe200048070ff */
[----:B---3--:R-:W-:Y:S02]  /*3e840*/  FMUL R16, R106, UR39 ;  /* 0x000000276a107c20 */ /* 0x008fe40008400000 */
[----:B------:R-:W3:Y:S04]  /*3e850*/  LDL.LU R106, [R1+0x4f4] ;  /* 0x0004f400016a7983 */ /* 0x000ee80000300800 */
[----:B------:R0:W-:Y:S01]  /*3e860*/  @!P3 STG.E.U8 desc[UR46][R6.64+0x78], R17 ;  /* 0x000078110600b986 */ /* 0x0001e2000c10112e */
[----:B------:R-:W-:Y:S01]  /*3e870*/  F2FP.SATFINITE.E4M3.F32.PACK_AB_MERGE_C R23, RZ, R16, RZ ;  /* 0x00000010ff17723e */ /* 0x000fe200048070ff */
[----:B0-----:R-:W0:Y:S01]  /*3e880*/  @!P1 LDC.64 R6, c[0x0][0x5c0] ;  /* 0x00017000ff069b82 */ /* 0x001e220000000a00 */
[----:B----4-:R-:W-:-:S02]  /*3e890*/  FMUL R16, R104, UR39 ;  /* 0x0000002768107c20 */ /* 0x010fc40008400000 */
[----:B------:R-:W4:Y:S04]  /*3e8a0*/  LDL.LU R104, [R1+0x4f8] ;  /* 0x0004f80001687983 */ /* 0x000f280000300800 */
[----:B------:R-:W4:Y:S01]  /*3e8b0*/  LDL.LU R110, [R1+0x4fc] ;  /* 0x0004fc00016e7983 */ /* 0x000f220000300800 */
[----:B------:R-:W-:Y:S02]  /*3e8c0*/  F2FP.SATFINITE.E4M3.F32.PACK_AB_MERGE_C R17, RZ, R16, RZ ;  /* 0x00000010ff11723e */ /* 0x000fe400048070ff */
[----:B0-----:R-:W-:-:S05]  /*3e8d0*/  @!P1 IADD3 R6, P6, R78, R6, RZ ;  /* 0x000000064e069210 */ /* 0x001fca0007fde0ff */
[----:B------:R-:W-:-:S05]  /*3e8e0*/  @!P1 IMAD.X R7, R87, 0x1, R7, P6 ;  /* 0x0000000157079824 */ /* 0x000fca00030e0607 */
[----:B------:R0:W-:Y:S01]  /*3e8f0*/  @!P1 STG.E.U8 desc[UR46][R6.64+0x79], R19 ;  /* 0x0000791306009986 */ /* 0x0001e2000c10112e */
[----:B-----5:R-:W-:-:S03]  /*3e900*/  FMUL R16, R109, UR39 ;  /* 0x000000276d107c20 */ /* 0x020fc60008400000 */
[----:B------:R-:W5:Y:S02]  /*3e910*/  LDL.LU R109, [R1+0x500] ;  /* 0x00050000016d7983 */ /* 0x000f640000300800 */
[----:B0-----:R-:W-:Y:S01]  /*3e920*/  F2FP.SATFINITE.E4M3.F32.PACK_AB_MERGE_C R19, RZ, R16, RZ ;  /* 0x00000010ff13723e */ /* 0x001fe200048070ff */
[----:B--2---:R-:W-:Y:S02]  /*3e930*/  FMUL R16, R102, UR39 ;  /* 0x0000002766107c20 */ /* 0x004fe40008400000 */
[----:B------:R-:W2:Y:S01]  /*3e940*/  LDL.LU R102, [R1+0x504] ;  /* 0x0005040001667983 */ /* 0x000ea20000300800 */
[----:B------:R-:W-:Y:S02]  /*3e950*/  LOP3.LUT P5, RZ, R0, 0x4000000, RZ, 0xc0, !PT ;  /* 0x0400000000ff7812 */ /* 0x000fe400078ac0ff */
[----:B------:R-:W-:-:S11]  /*3e960*/  ISETP.NE.AND P3, PT, R80, RZ, PT ;  /* 0x000000ff5000720c */ /* 0x000fd60003f65270 */
        /* <DEDUP_REMOVED lines=8> */
[----:B------:R0:W-:Y:S08]  /*3e9f0*/  @!P2 STG.E.U8 desc[UR46][R34.64+0x61], R17 ;  /* 0x000061112200a986 */ /* 0x0001f0000c10112e */
[----:B------:R1:W-:Y:S01]  /*3ea00*/  @!P6 STG.E.U8 desc[UR46][R6.64+0x60], R19 ;  /* 0x000060130600e986 */ /* 0x0003e2000c10112e */
[----:B0-----:R-:W-:Y:S01]  /*3ea10*/  F2FP.SATFINITE.E4M3.F32.PACK_AB_MERGE_C R17, RZ, R16, RZ ;  /* 0x00000010ff11723e */ /* 0x001fe200048070ff */
[----:B------:R-:W-:-:S02]  /*3ea20*/  FMUL R16, R108, UR39 ;  /* 0x000000276c107c20 */ /* 0x000fc40008400000 */
[----:B------:R-:W2:Y:S01]  /*3ea30*/  LDL.LU R108, [R1+0x508] ;  /* 0x00050800016c7983 */ /* 0x000ea20000300800 */
[----:B-1----:R-:W0:Y:S02]  /*3ea40*/  @!P5 LDC.64 R6, c[0x0][0x5c0] ;  /* 0x00017000ff06db82 */ /* 0x002e240000000a00 */
[----:B------:R-:W-:Y:S01]  /*3ea50*/  F2FP.SATFINITE.E4M3.F32.PACK_AB_MERGE_C R23, RZ, R16, RZ ;  /* 0x00000010ff17723e */ /* 0x000fe200048070ff */
[----:B---3--:R-:W-:Y:S02]  /*3ea60*/  FMUL R16, R106, UR39 ;  /* 0x000000276a107c20 */ /* 0x008fe40008400000 */
[----:B------:R-:W3:Y:S03]  /*3ea70*/  LDL.LU R106, [R1+0x50c] ;  /* 0x00050c00016a7983 */ /* 0x000ee60000300800 */
[----:B------:R-:W-:Y:S02]  /*3ea80*/  F2FP.SATFINITE.E4M3.F32.PACK_AB_MERGE_C R19, RZ, R16, RZ ;  /* 0x00000010ff13723e */ /* 0x000fe400048070ff */
[----:B------:R-:W-:-:S02]  /*3ea90*/  LOP3.LUT P4, RZ, R0, 0x1000000, RZ, 0xc0, !PT ;  /* 0x0100000000ff7812 */ /* 0x000fc4000788c0ff */
[----:B0-----:R-:W-:Y:S01]  /*3eaa0*/  @!P5 IADD3 R6, P6, R90, R6, RZ ;  /* 0x000000065a06d210 */ /* 0x001fe20007fde0ff */
[----:B----4-:R-:W-:Y:S02]  /*3eab0*/  FMUL R16, R104, UR39 ;  /* 0x0000002768107c20 */ /* 0x010fe40008400000 */
[----:B------:R-:W4:Y:S02]  /*3eac0*/  LDL.LU R104, [R1+0x510] ;  /* 0x0005100001687983 */ /* 0x000f240000300800 */
[----:B------:R-:W-:Y:S01]  /*3ead0*/  @!P5 IMAD.X R7, R94, 0x1, R7, P6 ;  /* 0x000000015e07d824 */ /* 0x000fe200030e0607 */
[----:B------:R-:W-:-:S04]  /*3eae0*/  LOP3.LUT P6, RZ, R0, 0x800000, RZ, 0xc0, !PT ;  /* 0x0080000000ff7812 */ /* 0x000fc800078cc0ff */
[----:B------:R0:W-:Y:S04]  /*3eaf0*/  @!P5 STG.E.U8 desc[UR46][R6.64+0x61], R17 ;  /* 0x000061110600d986 */ /* 0x0001e8000c10112e */
[----:B------:R-:W-:Y:S01]  /*3eb00*/  @!P4 STG.E.U8 desc[UR46][R26.64+0x68], R23 ;  /* 0x000068171a00c986 */ /* 0x000fe2000c10112e */
[----:B0-----:R-:W-:Y:S01]  /*3eb10*/  F2FP.SATFINITE.E4M3.F32.PACK_AB_MERGE_C R17, RZ, R16, RZ ;  /* 0x00000010ff11723e */ /* 0x001fe200048070ff */
[----:B------:R-:W-:-:S03]  /*3eb20*/  FMUL R16, R110, UR39 ;  /* 0x000000276e107c20 */ /* 0x000fc60008400000 */
[----:B------:R0:W-:Y:S02]  /*3eb30*/  @!P6 STG.E.U8 desc[UR46][R20.64+0x69], R19 ;  /* 0x000069131400e986 */ /* 0x0001e4000c10112e */
[----:B0-----:R-:W-:Y:S01]  /*3eb40*/  F2FP.SATFINITE.E4M3.F32.PACK_AB_MERGE_C R19, RZ, R16, RZ ;  /* 0x00000010ff13723e */ /* 0x001fe200048070ff */
[----:B-----5:R-:W-:-:S05]  /*3eb50*/  FMUL R16, R109, UR39 ;  /* 0x000000276d107c20 */ /* 0x020fca0008400000 */
[----:B------:R-:W-:Y:S02]  /*3eb60*/  F2FP.SATFINITE.E4M3.F32.PACK_AB_MERGE_C R21, RZ, R16, RZ ;  /* 0x00000010ff15723e */ /* 0x000fe400048070ff */
[----:B------:R-:W-:-:S13]  /*3eb70*/  ISETP.LT.OR P4, PT, R29, 0x69, !P3 ;  /* 0x000000691d00780c */ /* 0x000fda0005f81670 */
[----:B------:R-:W0:Y:S01]  /*3eb80*/  @!P4 LDC.64 R6, c[0x0][0x5c0] ;  /* 0x00017000ff06cb82 */ /* 0x000e220000000a00 */
[----:B--2---:R-:W-:Y:S02]  /*3eb90*/  FMUL R16, R102, UR39 ;  /* 0x0000002766107c20 */ /* 0x004fe40008400000 */
[----:B------:R-:W2:Y:S01]  /*3eba0*/  LDL.LU R102, [R1+0x514] ;  /* 0x0005140001667983 */ /* 0x000ea20000300800 */
[----:B0-----:R-:W-:Y:S02]  /*3ebb0*/  @!P4 IADD3 R6, P6, R93, R6, RZ ;  /* 0x000000065d06c210 */ /* 0x001fe40007fde0ff */
[----:B------:R-:W-:Y:S01]  /*3ebc0*/  ISETP.NE.AND P5, PT, R97, RZ, PT ;  /* 0x000000ff6100720c */ /* 0x000fe20003fa5270 */
[----:B------:R-:W5:Y:S02]  /*3ebd0*/  LDL.LU R110, [R1+0x518] ;  /* 0x00051800016e7983 */ /* 0x000f640000300800 */
[----:B------:R-:W-:Y:S01]  /*3ebe0*/  @!P4 IMAD.X R7, R92, 0x1, R7, P6 ;  /* 0x000000015c07c824 */ /* 0x000fe200030e0607 */
[C---:B------:R-:W-:Y:S01]  /*3ebf0*/  ISETP.LT.OR P6, PT, R29.reuse, 0x69, !P3 ;  /* 0x000000691d00780c */ /* 0x040fe20005fc1670 */
[----:B------:R-:W5:Y:S01]  /*3ec00*/  LDL.LU R109, [R1+0x51c] ;  /* 0x00051c00016d7983 */ /* 0x000f620000300800 */
[----:B------:R-:W-:-:S11]  /*3ec10*/  ISETP.LT.OR P4, PT, R29, 0x6a, !P3 ;  /* 0x0000006a1d00780c */ /* 0x000fd60005f81670 */
[----:B------:R0:W-:Y:S02]  /*3ec20*/  @!P6 STG.E.U8 desc[UR46][R6.64+0x68], R17 ;  /* 0x000068110600e986 */ /* 0x0001e4000c10112e */
[----:B0-----:R-:W0:Y:S02]  /*3ec30*/  @!P4 LDC.64 R6, c[0x0][0x5c0] ;  /* 0x00017000ff06cb82 */ /* 0x001e240000000a00 */
[----:B0-----:R-:W-:-:S05]  /*3ec40*/  @!P4 IADD3 R6, P6, R89, R6, RZ ;  /* 0x000000065906c210 */ /* 0x001fca0007fde0ff */
[----:B------:R-:W-:-:S05]  /*3ec50*/  @!P4 IMAD.X R7, R85, 0x1, R7, P6 ;  /* 0x000000015507c824 */ /* 0x000fca00030e0607 */
[----:B------:R0:W-:Y:S01]  /*3ec60*/  @!P4 STG.E.U8 desc[UR46][R6.64+0x69], R19 ;  /* 0x000069130600c986 */ /* 0x0001e2000c10112e */
[----:B------:R-:W-:Y:S02]  /*3ec70*/  ISETP.NE.AND P4, PT, R96, RZ, PT ;  /* 0x000000ff6000720c */ /* 0x000fe40003f85270 */
[C---:B------:R-:W-:Y:S02]  /*3ec80*/  LOP3.LUT P2, RZ, R0.reuse, 0x400000, RZ, 0xc0, !PT ;  /* 0x0040000000ff7812 */ /* 0x040fe4000784c0ff */
[----:B------:R-:W-:Y:S02]  /*3ec90*/  LOP3.LUT P6, RZ, R0, 0x200000, RZ, 0xc0, !PT ;  /* 0x0020000000ff7812 */ /* 0x000fe400078cc0ff */
[----:B------:R-:W-:Y:S01]  /*3eca0*/  F2FP.SATFINITE.E4M3.F32.PACK_AB_MERGE_C R17, RZ, R16, RZ ;  /* 0x00000010ff11723e */ /* 0x000fe200048070ff */
[----:B0-----:R-:W0:Y:S08]  /*3ecb0*/  @!P5 LDC.64 R18, c[0x0][0x5c0] ;  /* 0x00017000ff12db82 */ /* 0x001e300000000a00 */
[----:B------:R-:W1:Y:S01]  /*3ecc0*/  @!P4 LDC.64 R22, c[0x0][0x5c0] ;  /* 0x00017000ff16cb82 */ /* 0x000e620000000a00 */
[----:B------:R-:W-:Y:S04]  /*3ecd0*/  @!P2 STG.E.U8 desc[UR46][R14.64+0x70], R21 ;  /* 0x000070150e00a986 */ /* 0x000fe8000c10112e */
[----:B------:R1:W-:Y:S01]  /*3ece0*/  @!P6 STG.E.U8 desc[UR46][R12.64+0x71], R17 ;  /* 0x000071110c00e986 */ /* 0x0003e2000c10112e */
[----:B------:R-:W-:Y:S01]  /*3ecf0*/  ISETP.NE.AND P1, PT, R88, RZ, PT ;  /* 0x000000ff5800720c */ /* 0x000fe20003f25270 */
[----:B------:R-:W-:Y:S01]  /*3ed00*/  FMUL R16, R108, UR39 ;  /* 0x000000276c107c20 */ /* 0x000fe20008400000 */
[----:B------:R-:W-:Y:S01]  /*3ed10*/  ISETP.NE.AND P0, PT, R74, RZ, PT ;  /* 0x000000ff4a00720c */ /* 0x000fe20003f05270 */
[----:B---3--:R-:W-:Y:S01]  /*3ed20*/  FMUL R6, R106, UR39 ;  /* 0x000000276a067c20 */ /* 0x008fe20008400000 */
[----:B------:R-:W3:Y:S01]  /*3ed30*/  LDL.LU R108, [R1+0x520] ;  /* 0x00052000016c7983 */ /* 0x000ee20000300800 */
[----:B-1----:R-:W-:-:S03]  /*3ed40*/  @!P4 IADD3 R84, P6, R84, R22, RZ ;  /* 0x000000165454c210 */ /* 0x002fc60007fde0ff */
[----:B------:R-:W3:Y:S02]  /*3ed50*/  LDL.LU R106, [R1+0x524] ;  /* 0x00052400016a7983 */ /* 0x000ee40000300800 */
[----:B------:R-:W-:Y:S01]  /*3ed60*/  @!P4 IMAD.X R85, R83, 0x1, R23, P6 ;  /* 0x000000015355c824 */ /* 0x000fe200030e0617 */
[----:B------:R-:W-:Y:S02]  /*3ed70*/  ISETP.LT.OR P6, PT, R29, 0x71, !P3 ;  /* 0x000000711d00780c */ /* 0x000fe40005fc1670 */
[----:B------:R-:W-:Y:S02]  /*3ed80*/  F2FP.SATFINITE.E4M3.F32.PACK_AB_MERGE_C R7, RZ, R16, RZ ;  /* 0x00000010ff07723e */ /* 0x000fe400048070ff */
[----:B------:R-:W-:Y:S01]  /*3ed90*/  F2FP.SATFINITE.E4M3.F32.PACK_AB_MERGE_C R13, RZ, R6, RZ ;  /* 0x00000006ff0d723e */ /* 0x000fe200048070ff */
[----:B----4-:R-:W-:Y:S01]  /*3eda0*/  FMUL R6, R104, UR39 ;  /* 0x0000002768067c20 */ /* 0x010fe20008400000 */
[----:B------:R-:W1:Y:S01]  /*3edb0*/  @!P1 LDC.64 R16, c[0x0][0x5c0] ;  /* 0x00017000ff109b82 */ /* 0x000e620000000a00 */
[----:B------:R-:W4:Y:S06]  /*3edc0*/  LDL.LU R104, [R1+0x528] ;  /* 0x0005280001687983 */ /* 0x000f2c0000300800 */
[----:B------:R0:W-:Y:S02]  /*3edd0*/  @!P6 STG.E.U8 desc[UR46][R84.64+0x70], R7 ;  /* 0x000070075400e986 */ /* 0x0001e4000c10112e */
[----:B0-----:R-:W-:-:S02]  /*3ede0*/  @!P5 IADD3 R82, P6, R82, R18, RZ ;  /* 0x000000125252d210 */ /* 0x001fc40007fde0ff */
[----:B------:R-:W-:-:S03]  /*3edf0*/  F2FP.SATFINITE.E4M3.F32.PACK_AB_MERGE_C R15, RZ, R6, RZ ;  /* 0x00000006ff0f723e */ /* 0x000fc600048070ff */
[----:B------:R-:W-:Y:S01]  /*3ee00*/  @!P5 IMAD.X R83, R81, 0x1, R19, P6 ;  /* 0x000000015153d824 */ /* 0x000fe200030e0613 */
[----:B------:R-:W0:Y:S04]  /*3ee10*/  @!P0 LDC.64 R6, c[0x0][0x5c0] ;  /* 0x00017000ff068b82 */ /* 0x000e280000000a00 */
[----:B------:R2:W-:Y:S01]  /*3ee20*/  @!P5 STG.E.U8 desc[UR46][R82.64+0x71], R13 ;  /* 0x0000710d5200d986 */ /* 0x0005e2000c10112e */
[----:B------:R-:W-:-:S13]  /*3ee30*/  LOP3.LUT P5, RZ, R0, 0x100000, RZ, 0xc0, !PT ;  /* 0x0010000000ff7812 */ /* 0x000fda00078ac0ff */
[----:B------:R2:W-:Y:S01]  /*3ee40*/  @!P5 STG.E.U8 desc[UR46][R10.64+0x78], R15 ;  /* 0x0000780f0a00d986 */ /* 0x0005e2000c10112e */
[----:B-1----:R-:W-:-:S05]  /*3ee50*/  @!P1 IADD3 R76, P5, R76, R16, RZ ;  /* 0x000000104c4c9210 */ /* 0x002fca0007fbe0ff */
[----:B------:R-:W-:Y:S01]  /*3ee60*/  @!P1 IMAD.X R77, R68, 0x1, R17, P5 ;  /* 0x00000001444d9824 */ /* 0x000fe200028e0611 */
[----:B0-----:R-:W-:Y:S01]  /*3ee70*/  @!P0 IADD3 R66, P5, R66, R6, RZ ;  /* 0x0000000642428210 */ /* 0x001fe20007fbe0ff */
[----:B--2---:R-:W-:Y:S02]  /*3ee80*/  FMUL R6, R102, UR39 ;  /* 0x0000002766067c20 */ /* 0x004fe40008400000 */
[----:B------:R-:W2:Y:S01]  /*3ee90*/  LDL.LU R102, [R1+0x52c] ;  /* 0x00052c0001667983 */ /* 0x000ea20000300800 */
[----:B------:R-:W-:Y:S02]  /*3eea0*/  LOP3.LUT P6, RZ, R0, 0x80000, RZ, 0xc0, !PT ;  /* 0x0008000000ff7812 */ /* 0x000fe400078cc0ff */
[----:B------:R-:W-:Y:S02]  /*3eeb0*/  F2FP.SATFINITE.E4M3.F32.PACK_AB_MERGE_C R13, RZ, R6, RZ ;  /* 0x00000006ff0d723e */ /* 0x000fe400048070ff */
[----:B------:R-:W-:-:S09]  /*3eec0*/  ISETP.NE.AND P4, PT, R100, RZ, PT ;  /* 0x000000ff6400720c */ /* 0x000fd20003f85270 */
[----:B------:R0:W-:Y:S01]  /*3eed0*/  @!P6 STG.E.U8 desc[UR46][R8.64+0x79], R13 ;  /* 0x0000790d0800e986 */ /* 0x0001e2000c10112e */
[----:B------:R-:W-:-:S13]  /*3eee0*/  ISETP.LT.OR P6, PT, R29, 0x61, !P4 ;  /* 0x000000611d00780c */ /* 0x000fda00067c1670 */
[----:B------:R-:W1:Y:S01]  /*3eef0*/  @!P6 LDC.64 R14, c[0x0][0x5c0] ;  /* 0x00017000ff0eeb82 */ /* 0x000e620000000a00 */
[----:B------:R-:W-:Y:S02]  /*3ef00*/  @!P0 IMAD.X R67, R64, 0x1, R7, P5 ;  /* 0x0000000140438824 */ /* 0x000fe400028e0607 */
[----:B------:R-:W-:Y:S02]  /*3ef10*/  @!P6 IMAD.MOV.U32 R6, RZ, RZ, R24 ;  /* 0x000000ffff06e224 */ /* 0x000fe400078e0018 */
[----:B------:R-:W-:Y:S02]  /*3ef20*/  @!P6 IMAD.MOV.U32 R7, RZ, RZ, R30 ;  /* 0x000000ffff07e224 */ /* 0x000fe400078e001e */
[----:B------:R-:W-:-:S04]  /*3ef30*/  @!P6 IMAD.WIDE.U32 R6, R4, 0x180, R6 ;  /* 0x000001800406e825 */ /* 0x000fc800078e0006 */
[----:B------:R-:W-:Y:S01]  /*3ef40*/  @!P6 IMAD R10, R5, 0x180, RZ ;  /* 0x00000180050ae824 */ /* 0x000fe200078e02ff */
[----:B-1----:R-:W-:-:S04]  /*3ef50*/  @!P6 IADD3 R6, P5, R6, R14, RZ ;  /* 0x0000000e0606e210 */ /* 0x002fc80007fbe0ff */
[----:B------:R-:W-:Y:S02]  /*3ef60*/  @!P6 IADD3.X R7, R15, R7, R10, P5, !PT ;  /* 0x000000070f07e210 */ /* 0x000fe40002ffe40a */
[----:B------:R-:W-:-:S13]  /*3ef70*/  ISETP.LT.OR P5, PT, R29, 0x62, !P4 ;  /* 0x000000621d00780c */ /* 0x000fda00067a1670 */
[----:B0-----:R-:W0:Y:S01]  /*3ef80*/  @!P5 LDC.64 R12, c[0x0][0x5c0] ;  /* 0x00017000ff0cdb82 */ /* 0x001e220000000a00 */
[----:B-----5:R-:W-:Y:S01]  /*3ef90*/  FMUL R10, R110, UR39 ;  /* 0x000000276e0a7c20 */ /* 0x020fe20008400000 */
[----:B------:R-:W-:Y:S02]  /*3efa0*/  @!P5 IMAD.MOV.U32 R8, RZ, RZ, R24 ;  /* 0x000000ffff08d224 */ /* 0x000fe400078e0018 */
[----:B------:R-:W-:Y:S02]  /*3efb0*/  @!P5 IMAD.MOV.U32 R9, RZ, RZ, R30 ;  /* 0x000000ffff09d224 */ /* 0x000fe400078e001e */
[----:B------:R-:W-:Y:S01]  /*3efc0*/  F2FP.SATFINITE.E4M3.F32.PACK_AB_MERGE_C R11, RZ, R10, RZ ;  /* 0x0000000aff0b723e */ /* 0x000fe200048070ff */
[----:B------:R-:W-:-:S04]  /*3efd0*/  @!P5 IMAD.WIDE.U32 R8, R4, 0x180, R8 ;  /* 0x000001800408d825 */ /* 0x000fc800078e0008 */
[----:B------:R2:W-:Y:S01]  /*3efe0*/  @!P1 STG.E.U8 desc[UR46][R76.64+0x78], R11 ;  /* 0x0000780b4c009986 */ /* 0x0005e2000c10112e */
[----:B------:R-:W-:Y:S01]  /*3eff0*/  @!P5 IMAD R10, R5, 0x180, RZ ;  /* 0x00000180050ad824 */ /* 0x000fe200078e02ff */
[----:B0-----:R-:W-:-:S04]  /*3f000*/  @!P5 IADD3 R8, P1, R8, R12, RZ ;  /* 0x0000000c0808d210 */ /* 0x001fc80007f3e0ff */
[----:B------:R-:W-:Y:S01]  /*3f010*/  @!P5 IADD3.X R9, R13, R9, R10, P1, !PT ;  /* 0x000000090d09d210 */ /* 0x000fe20000ffe40a */
[----:B------:R-:W-:-:S05]  /*3f020*/  FMUL R10, R109, UR39 ;  /* 0x000000276d0a7c20 */ /* 0x000fca0008400000 */
[----:B------:R-:W-:Y:S01]  /*3f030*/  F2FP.SATFINITE.E4M3.F32.PACK_AB_MERGE_C R13, RZ, R10, RZ ;  /* 0x0000000aff0d723e */ /* 0x000fe200048070ff */
[----:B---3--:R-:W-:-:S05]  /*3f040*/  FMUL R10, R108, UR39 ;  /* 0x000000276c0a7c20 */ /* 0x008fca0008400000 */
[----:B------:R-:W-:Y:S01]  /*3f050*/  F2FP.SATFINITE.E4M3.F32.PACK_AB_MERGE_C R15, RZ, R10, RZ ;  /* 0x0000000aff0f723e */ /* 0x000fe200048070ff */
[----:B------:R-:W-:Y:S01]  /*3f060*/  FMUL R10, R106, UR39 ;  /* 0x000000276a0a7c20 */ /* 0x000fe20008400000 */
[----:B------:R0:W-:Y:S04]  /*3f070*/  @!P0 STG.E.U8 desc[UR46][R66.64+0x79], R13 ;  /* 0x0000790d42008986 */ /* 0x0001e8000c10112e */
[----:B------:R-:W-:Y:S01]  /*3f080*/  F2FP.SATFINITE.E4M3.F32.PACK_AB_MERGE_C R17, RZ, R10, RZ ;  /* 0x0000000aff11723e */ /* 0x000fe200048070ff */
[----:B------:R0:W-:Y:S01]  /*3f090*/  @!P6 STG.E.U8 desc[UR46][R6.64+0x60], R15 ;  /* 0x0000600f0600e986 */ /* 0x0001e2000c10112e */
[----:B------:R-:W-:-:S03]  /*3f0a0*/  LOP3.LUT P6, RZ, R0, 0x40000, RZ, 0xc0, !PT ;  /* 0x0004000000ff7812 */ /* 0x000fc600078cc0ff */
[----:B------:R0:W-:Y:S01]  /*3f0b0*/  @!P5 STG.E.U8 desc[UR46][R8.64+0x61], R17 ;  /* 0x000061110800d986 */ /* 0x0001e2000c10112e */
[----:B------:R-:W-:Y:S01]  /*3f0c0*/  ISETP.LT.OR P5, PT, R29, 0x61, !P6 ;  /* 0x000000611d00780c */ /* 0x000fe200077a1670 */
[----:B----4-:R-:W-:Y:S01]  /*3f0d0*/  FMUL R10, R104, UR39 ;  /* 0x00000027680a7c20 */ /* 0x010fe20008400000 */
[----:B------:R-:W-:Y:S01]  /*3f0e0*/  BSSY B1, `(.L_x_88) ;  /* 0x0000013000017945 */ /* 0x000fe20003800000 */
[----:B------:R-:W-:Y:S02]  /*3f0f0*/  ISETP.NE.AND P2, PT, R95, RZ, PT ;  /* 0x000000ff5f00720c */ /* 0x000fe40003f45270 */
[----:B------:R-:W-:Y:S02]  /*3f100*/  ISETP.NE.AND P1, PT, R98, RZ, PT ;  /* 0x000000ff6200720c */ /* 0x000fe40003f25270 */
[----:B------:R-:W-:Y:S02]  /*3f110*/  ISETP.NE.AND P0, PT, R99, RZ, PT ;  /* 0x000000ff6300720c */ /* 0x000fe40003f05270 */
[----:B------:R-:W-:Y:S01]  /*3f120*/  F2FP.SATFINITE.E4M3.F32.PACK_AB_MERGE_C R19, RZ, R10, RZ ;  /* 0x0000000aff13723e */ /* 0x000fe200048070ff */
[----:B--2---:R-:W-:-:S05]  /*3f130*/  FMUL R11, R102, UR39 ;  /* 0x00000027660b7c20 */ /* 0x004fca0008400000 */
        /* <DEDUP_REMOVED lines=13> */
.L_x_89:
[----:B------:R-:W-:Y:S05]  /*3f210*/  BSYNC B1 ;  /* 0x0000000000017941 */ /* 0x000fea0003800000 */
.L_x_88:
        /* <DEDUP_REMOVED lines=15> */
.L_x_91:
[----:B------:R-:W-:Y:S05]  /*3f310*/  BSYNC B1 ;  /* 0x0000000000017941 */ /* 0x000fea0003800000 */
.L_x_90:
[----:B------:R-:W2:Y:S04]  /*3f320*/  LDL.LU R18, [R1+0x530] ;  /* 0x0005300001127983 */ /* 0x000ea80000300800 */
[----:B------:R-:W3:Y:S04]  /*3f330*/  LDL.LU R15, [R1+0x534] ;  /* 0x00053400010f7983 */ /* 0x000ee80000300800 */
[----:B------:R-:W4:Y:S04]  /*3f340*/  LDL.LU R17, [R1+0x538] ;  /* 0x0005380001117983 */ /* 0x000f280000300800 */
[----:B------:R-:W5:Y:S01]  /*3f350*/  LDL.LU R16, [R1+0x53c] ;  /* 0x00053c0001107983 */ /* 0x000f620000300800 */
[----:B------:R-:W-:Y:S01]  /*3f360*/  ISETP.LT.OR P6, PT, R29, 0x69, !P4 ;  /* 0x000000691d00780c */ /* 0x000fe200067c1670 */
[----:B------:R-:W-:Y:S01]  /*3f370*/  BSSY B1, `(.L_x_92) ;  /* 0x000002a000017945 */ /* 0x000fe20003800000 */
[----:B------:R-:W-:-:S11]  /*3f380*/  P2R R14, PR, RZ, 0x1 ;  /* 0x00000001ff0e7803 */ /* 0x000fd60000000000 */
[----:B-1----:R-:W1:Y:S01]  /*3f390*/  @!P6 LDC.64 R10, c[0x0][0x5c0] ;  /* 0x00017000ff0aeb82 */ /* 0x002e620000000a00 */
[----:B0-----:R-:W-:Y:S02]  /*3f3a0*/  @!P6 IMAD.MOV.U32 R6, RZ, RZ, R24 ;  /* 0x000000ffff06e224 */ /* 0x001fe400078e0018 */
[----:B------:R-:W-:Y:S02]  /*3f3b0*/  @!P6 IMAD.MOV.U32 R7, RZ, RZ, R30 ;  /* 0x000000ffff07e224 */ /* 0x000fe400078e001e */
[----:B------:R-:W-:Y:S02]  /*3f3c0*/  @!P6 IMAD R8, R5, 0x180, RZ ;  /* 0x000001800508e824 */ /* 0x000fe400078e02ff */
[----:B------:R-:W-:-:S03]  /*3f3d0*/  @!P6 IMAD.WIDE.U32 R6, R4, 0x180, R6 ;  /* 0x000001800406e825 */ /* 0x000fc600078e0006 */
[----:B-1----:R-:W-:-:S04]  /*3f3e0*/  @!P6 IADD3 R6, P5, R6, R10, RZ ;  /* 0x0000000a0606e210 */ /* 0x002fc80007fbe0ff */
        /* <DEDUP_REMOVED lines=34> */
.L_x_93:
[----:B------:R-:W-:Y:S05]  /*3f610*/  BSYNC B1 ;  /* 0x0000000000017941 */ /* 0x000fea0003800000 */
.L_x_92:
        /* <DEDUP_REMOVED lines=15> */
.L_x_95:
[----:B------:R-:W-:Y:S05]  /*3f710*/  BSYNC B1 ;  /* 0x0000000000017941 */ /* 0x000fea0003800000 */
.L_x_94:
[----:B------:R-:W2:Y:S04]  /*3f720*/  LDL.LU R18, [R1+0x540] ;  /* 0x0005400001127983 */ /* 0x000ea80000300800 */
[----:B------:R-:W3:Y:S04]  /*3f730*/  LDL.LU R15, [R1+0x544] ;  /* 0x00054400010f7983 */ /* 0x000ee80000300800 */
[----:B0-----:R-:W4:Y:S04]  /*3f740*/  LDL.LU R17, [R1+0x548] ;  /* 0x0005480001117983 */ /* 0x001f280000300800 */
        /* <DEDUP_REMOVED lines=44> */
.L_x_97:
[----:B------:R-:W-:Y:S05]  /*3fa10*/  BSYNC B1 ;  /* 0x0000000000017941 */ /* 0x000fea0003800000 */
.L_x_96:
        /* <DEDUP_REMOVED lines=15> */
.L_x_99:
[----:B------:R-:W-:Y:S05]  /*3fb10*/  BSYNC B1 ;  /* 0x0000000000017941 */ /* 0x000fea0003800000 */
.L_x_98:
        /* <DEDUP_REMOVED lines=47> */
.L_x_101:
[----:B------:R-:W-:Y:S05]  /*3fe10*/  BSYNC B1 ;  /* 0x0000000000017941 */ /* 0x000fea0003800000 */
.L_x_100:
        /* <DEDUP_REMOVED lines=15> */
.L_x_103:
[----:B------:R-:W-:Y:S05]  /*3ff10*/  BSYNC B1 ;  /* 0x0000000000017941 */ /* 0x000fea0003800000 */
.L_x_102:
[----:B------:R-:W-:Y:S01]  /*3ff20*/  P2R R95, PR, RZ, 0x10 ;  /* 0x00000010ff5f7803 */ /* 0x000fe20000000000 */
[----:B------:R-:W2:Y:S01]  /*3ff30*/  LDL.LU R63, [R1+0x560] ;  /* 0x00056000013f7983 */ /* 0x000ea20000300800 */
[----:B------:R-:W-:Y:S02]  /*3ff40*/  LOP3.LUT P4, RZ, R0, 0x8000, RZ, 0xc0, !PT ;  /* 0x0000800000ff7812 */ /* 0x000fe4000788c0ff */
[----:B01----:R-:W-:Y:S01]  /*3ff50*/  P2R R6, PR, RZ, 0x8 ;  /* 0x00000008ff067803 */ /* 0x003fe20000000000 */
[----:B------:R-:W-:Y:S01]  /*3ff60*/  IMAD.U32 R93, RZ, RZ, UR8 ;  /* 0x00000008ff5d7e24 */ /* 0x000fe2000f8e00ff */
[----:B------:R-:W-:Y:S01]  /*3ff70*/  ISETP.LT.OR P3, PT, R29, 0x81, !P4 ;  /* 0x000000811d00780c */ /* 0x000fe20006761670 */
[----:B------:R-:W-:Y:S01]  /*3ff80*/  IMAD.U32 R61, RZ, RZ, UR7 ;  /* 0x00000007ff3d7e24 */ /* 0x000fe2000f8e00ff */
[----:B------:R-:W3:Y:S11]  /*3ff90*/  LDL.LU R94, [R1+0x564] ;  /* 0x00056400015e7983 */ /* 0x000ef60000300800 */
[----:B------:R-:W0:Y:S01]  /*3ffa0*/  @!P3 LDC.64 R56, c[0x0][0x5c0] ;  /* 0x00017000ff38bb82 */ /* 0x000e220000000a00 */
[----:B------:R-:W-:Y:S01]  /*3ffb0*/  P2R R28, PR, RZ, 0x8 ;  /* 0x00000008ff1c7803 */ /* 0x000fe20000000000 */
[----:B------:R-:W-:Y:S01]  /*3ffc0*/  IMAD.U32 R91, RZ, RZ, UR8 ;  /* 0x00000008ff5b7e24 */ /* 0x000fe2000f8e00ff */
[----:B------:R-:W4:Y:S04]  /*3ffd0*/  LDL.LU R131, [R1+0x568] ;  /* 0x0005680001837983 */ /* 0x000f280000300800 */
[----:B------:R-:W5:Y:S01]  /*3ffe0*/  LDL.LU R137, [R1+0x56c] ;  /* 0x00056c0001897983 */ /* 0x000f620000300800 */
[----:B------:R-:W-:-:S03]  /*3fff0*/  IMAD.U32 R89, RZ, RZ, UR8 ;  /* 0x00000008ff597e24 */ /* 0x000fc6000f8e00ff */
[----:B------:R-:W4:Y:S01]  /*40000*/  LDL.LU R135, [R1+0x570] ;  /* 0x0005700001877983 */ /* 0x000f220000300800 */
[----:B------:R-:W-:Y:S02]  /*40010*/  IMAD.U32 R87, RZ, RZ, UR8 ;  /* 0x00000008ff577e24 */ /* 0x000fe4000f8e00ff */
[----:B------:R-:W-:Y:S01]  /*40020*/  IMAD.U32 R85, RZ, RZ, UR8 ;  /* 0x00000008ff557e24 */ /* 0x000fe2000f8e00ff */
[----:B------:R-:W4:Y:S01]  /*40030*/  LDL.LU R136, [R1+0x574] ;  /* 0x0005740001887983 */ /* 0x000f220000300800 */
[----:B------:R-:W-:Y:S02]  /*40040*/  IMAD.U32 R83, RZ, RZ, UR8 ;  /* 0x00000008ff537e24 */ /* 0x000fe4000f8e00ff */
[----:B------:R-:W-:Y:S01]  /*40050*/  IMAD.U32 R81, RZ, RZ, UR8 ;  /* 0x00000008ff517e24 */ /* 0x000fe2000f8e00ff */
[----:B------:R-:W4:Y:S01]  /*40060*/  LDL.LU R140, [R1+0x578] ;  /* 0x00057800018c7983 */ /* 0x000f220000300800 */
[----:B------:R-:W-:Y:S02]  /*40070*/  IMAD.U32 R79, RZ, RZ, UR8 ;  /* 0x00000008ff4f7e24 */ /* 0x000fe4000f8e00ff */
[----:B------:R-:W-:Y:S01]  /*40080*/  IMAD.U32 R77, RZ, RZ, UR8 ;  /* 0x00000008ff4d7e24 */ /* 0x000fe2000f8e00ff */
[----:B------:R-:W4:Y:S01]  /*40090*/  LDL.LU R138, [R1+0x57c] ;  /* 0x00057c00018a7983 */ /* 0x000f220000300800 */
[----:B0-----:R-:W-:Y:S01]  /*400a0*/  @!P3 IADD3 R56, P5, P6, R24, UR8, R56 ;  /* 0x000000081838bc10 */ /* 0x001fe2000febe038 */
[----:B------:R-:W-:-:S02]  /*400b0*/  IMAD.U32 R75, RZ, RZ, UR8 ;  /* 0x00000008ff4b7e24 */ /* 0x000fc4000f8e00ff */
[----:B------:R-:W-:Y:S01]  /*400c0*/  IMAD.U32 R73, RZ, RZ, UR8 ;  /* 0x00000008ff497e24 */ /* 0x000fe2000f8e00ff */
[----:B------:R-:W-:Y:S01]  /*400d0*/  @!P3 IADD3.X R57, R30, UR7, R57, P5, P6 ;  /* 0x000000071e39bc10 */ /* 0x000fe2000afec439 */
[----:B------:R-:W-:Y:S01]  /*400e0*/  IMAD.U32 R71, RZ, RZ, UR8 ;  /* 0x00000008ff477e24 */ /* 0x000fe2000f8e00ff */
[----:B------:R-:W-:Y:S01]  /*400f0*/  ISETP.LT.OR P3, PT, R29, 0x82, !P4 ;  /* 0x000000821d00780c */ /* 0x000fe20006761670 */
[----:B------:R-:W-:Y:S01]  /*40100*/  IMAD.U32 R69, RZ, RZ, UR8 ;  /* 0x00000008ff457e24 */ /* 0x000fe2000f8e00ff */
[----:B------:R-:W4:Y:S01]  /*40110*/  LDL.LU R139, [R1+0x580] ;  /* 0x00058000018b7983 */ /* 0x000f220000300800 */
[----:B------:R-:W-:Y:S01]  /*40120*/  IMAD.U32 R67, RZ, RZ, UR8 ;  /* 0x00000008ff437e24 */ /* 0x000fe2000f8e00ff */
[----:B------:R-:W-:Y:S01]  /*40130*/  P2R R31, PR, RZ, 0x8 ;  /* 0x00000008ff1f7803 */ /* 0x000fe20000000000 */
[----:B------:R-:W-:-:S08]  /*40140*/  IMAD.U32 R65, RZ, RZ, UR8 ;  /* 0x00000008ff417e24 */ /* 0x000fd0000f8e00ff */
[----:B------:R-:W0:Y:S02]  /*40150*/  @!P3 LDC.64 R58, c[0x0][0x5c0] ;  /* 0x00017000ff3abb82 */ /* 0x000e240000000a00 */
[----:B0-----:R-:W-:-:S04]  /*40160*/  @!P3 IADD3 R58, P5, P6, R24, UR8, R58 ;  /* 0x00000008183abc10 */ /* 0x001fc8000febe03a */
[----:B------:R-:W-:Y:S02]  /*40170*/  @!P3 IADD3.X R59, R30, UR7, R59, P5, P6 ;  /* 0x000000071e3bbc10 */ /* 0x000fe4000afec43b */
[----:B------:R-:W-:-:S04]  /*40180*/  ISETP.LT.OR P3, PT, R29, 0x89, !P4 ;  /* 0x000000891d00780c */ /* 0x000fc80006761670 */
[----:B------:R-:W-:-:S09]  /*40190*/  P2R R60, PR, RZ, 0x8 ;  /* 0x00000008ff3c7803 */ /* 0x000fd20000000000 */
        /* <DEDUP_REMOVED lines=18> */
[C---:B------:R-:W-:Y:S02]  /*402c0*/  ISETP.LT.OR P3, PT, R29.reuse, 0x99, !P4 ;  /* 0x000000991d00780c */ /* 0x040fe40006761670 */
[----:B------:R-:W-:Y:S02]  /*402d0*/  ISETP.LT.OR P4, PT, R29, 0x9a, !P4 ;  /* 0x0000009a1d00780c */ /* 0x000fe40006781670 */
[----:B------:R-:W-:Y:S02]  /*402e0*/  P2R R132, PR, RZ, 0x8 ;  /* 0x00000008ff847803 */ /* 0x000fe40000000000 */
[----:B------:R-:W-:-:S07]  /*402f0*/  P2R R119, PR, RZ, 0x10 ;  /* 0x00000010ff777803 */ /* 0x000fce0000000000 */
[----:B------:R-:W0:Y:S08]  /*40300*/  @!P3 LDC.64 R46, c[0x0][0x5c0] ;  /* 0x00017000ff2ebb82 */ /* 0x000e300000000a00 */
[----:B------:R-:W1:Y:S01]  /*40310*/  @!P4 LDC.64 R44, c[0x0][0x5c0] ;  /* 0x00017000ff2ccb82 */ /* 0x000e620000000a00 */
[----:B0-----:R-:W-:-:S04]  /*40320*/  @!P3 IADD3 R46, P5, P6, R24, UR8, R46 ;  /* 0x00000008182ebc10 */ /* 0x001fc8000febe02e */
[----:B------:R-:W-:Y:S02]  /*40330*/  @!P3 IADD3.X R47, R30, UR7, R47, P5, P6 ;  /* 0x000000071e2fbc10 */ /* 0x000fe4000afec42f */
[----:B------:R-:W-:-:S04]  /*40340*/  ISETP.LT.OR P3, PT, R29, 0x81, !P0 ;  /* 0x000000811d00780c */ /* 0x000fc80004761670 */
[----:B------:R-:W-:-:S09]  /*40350*/  P2R R126, PR, RZ, 0x8 ;  /* 0x00000008ff7e7803 */ /* 0x000fd20000000000 */
[----:B------:R-:W0:Y:S02]  /*40360*/  @!P3 LDC.64 R42, c[0x0][0x5c0] ;  /* 0x00017000ff2abb82 */ /* 0x000e240000000a00 */
[----:B0-----:R-:W-:-:S04]  /*40370*/  @!P3 IADD3 R42, P5, P6, R24, UR6, R42 ;  /* 0x00000006182abc10 */ /* 0x001fc8000febe02a */
[----:B------:R-:W-:Y:S02]  /*40380*/  @!P3 IADD3.X R43, R30, UR5, R43, P5, P6 ;  /* 0x000000051e2bbc10 */ /* 0x000fe4000afec42b */
[----:B-1----:R-:W-:Y:S02]  /*40390*/  @!P4 IADD3 R44, P5, P6, R24, UR8, R44 ;  /* 0x00000008182ccc10 */ /* 0x002fe4000febe02c */
[----:B------:R-:W-:Y:S02]  /*403a0*/  ISETP.NE.AND P3, PT, R6, RZ, PT ;  /* 0x000000ff0600720c */ /* 0x000fe40003f65270 */
        /* <DEDUP_REMOVED lines=69> */
[----:B------:R-:W-:Y:S02]  /*40800*/  ISETP.LT.OR P4, PT, R29, 0x9a, !P1 ;  /* 0x0000009a1d00780c */ /* 0x000fe40004f81670 */
[----:B-1----:R-:W-:Y:S02]  /*40810*/  @!P6 IADD3 R8, P0, P5, R24, UR10, R8 ;  /* 0x0000000a1808ec10 */ /* 0x002fe4000fd1e008 */
[----:B------:R-:W-:Y:S02]  /*40820*/  P2R R98, PR, RZ, 0x10 ;  /* 0x00000010ff627803 */ /* 0x000fe40000000000 */
[----:B------:R-:W-:-:S07]  /*40830*/  @!P6 IADD3.X R9, R30, UR9, R9, P0, P5 ;  /* 0x000000091e09ec10 */ /* 0x000fce00087ea409 */
[----:B------:R-:W0:Y:S02]  /*40840*/  @!P4 LDC.64 R6, c[0x0][0x5c0] ;  /* 0x00017000ff06cb82 */ /* 0x000e240000000a00 */
[----:B0-----:R-:W-:-:S04]  /*40850*/  @!P4 IADD3 R6, P0, P1, R24, UR10, R6 ;  /* 0x0000000a1806cc10 */ /* 0x001fc8000f91e006 */
[----:B------:R-:W-:Y:S02]  /*40860*/  @!P4 IADD3.X R7, R30, UR9, R7, P0, P1 ;  /* 0x000000091e07cc10 */ /* 0x000fe400087e2407 */
[----:B------:R-:W-:-:S04]  /*40870*/  ISETP.LT.OR P4, PT, R29, 0x81, !P2 ;  /* 0x000000811d00780c */ /* 0x000fc80005781670 */
[----:B------:R-:W-:-:S09]  /*40880*/  P2R R130, PR, RZ, 0x10 ;  /* 0x00000010ff827803 */ /* 0x000fd20000000000 */
[----:B------:R-:W-:-:S04]  /*40890*/  @!P4 IADD3 R93, P0, P1, R93, UR6, R24 ;  /* 0x000000065d5dcc10 */ /* 0x000fc8000f91e018 */
        /* <DEDUP_REMOVED lines=21> */
[C---:B------:R-:W-:Y:S02]  /*409f0*/  ISETP.LT.OR P4, PT, R29.reuse, 0x99, !P2 ;  /* 0x000000991d00780c */ /* 0x040fe40005781670 */
[----:B------:R-:W-:Y:S02]  /*40a00*/  ISETP.LT.OR P2, PT, R29, 0x9a, !P2 ;  /* 0x0000009a1d00780c */ /* 0x000fe40005741670 */
[----:B------:R-:W-:Y:S02]  /*40a10*/  P2R R118, PR, RZ, 0x10 ;  /* 0x00000010ff767803 */ /* 0x000fe40000000000 */
[----:B------:R-:W-:-:S07]  /*40a20*/  P2R R115, PR, RZ, 0x4 ;  /* 0x00000004ff737803 */ /* 0x000fce0000000000 */
[----:B------:R-:W-:-:S04]  /*40a30*/  @!P4 IADD3 R81, P0, P1, R81, UR6, R24 ;  /* 0x000000065151cc10 */ /* 0x000fc8000f91e018 */
[----:B------:R-:W-:Y:S02]  /*40a40*/  @!P4 IADD3.X R80, R61, UR5, R30, P0, P1 ;  /* 0x000000053d50cc10 */ /* 0x000fe400087e241e */
[----:B------:R-:W-:Y:S02]  /*40a50*/  @!P2 IADD3 R79, P0, P1, R79, UR6, R24 ;  /* 0x000000064f4fac10 */ /* 0x000fe4000f91e018 */
[----:B------:R-:W-:Y:S02]  /*40a60*/  ISETP.LT.OR P4, PT, R29, 0x8a, !P3 ;  /* 0x0000008a1d00780c */ /* 0x000fe40005f81670 */
[----:B------:R-:W-:Y:S02]  /*40a70*/  @!P2 IADD3.X R78, R61, UR5, R30, P0, P1 ;  /* 0x000000053d4eac10 */ /* 0x000fe400087e241e */
[----:B------:R-:W-:Y:S02]  /*40a80*/  ISETP.LT.OR P2, PT, R29, 0x81, !P3 ;  /* 0x000000811d00780c */ /* 0x000fe40005f41670 */
[----:B------:R-:W-:-:S02]  /*40a90*/  P2R R105, PR, RZ, 0x10 ;  /* 0x00000010ff697803 */ /* 0x000fc40000000000 */
        /* <DEDUP_REMOVED lines=11> */
[----:B------:R-:W-:Y:S02]  /*40b50*/  ISETP.LT.OR P2, PT, R29, 0x91, !P3 ;  /* 0x000000911d00780c */ /* 0x000fe40005f41670 */
[----:B------:R-:W-:Y:S02]  /*40b60*/  @!P4 IADD3 R71, P0, P1, R71, UR10, R24 ;  /* 0x0000000a4747cc10 */ /* 0x000fe4000f91e018 */
[----:B------:R-:W-:Y:S02]  /*40b70*/  P2R R104, PR, RZ, 0x4 ;  /* 0x00000004ff687803 */ /* 0x000fe40000000000 */
[----:B------:R-:W-:Y:S02]  /*40b80*/  @!P4 IADD3.X R70, R61, UR9, R30, P0, P1 ;  /* 0x000000093d46cc10 */ /* 0x000fe400087e241e */
[----:B------:R-:W-:-:S05]  /*40b90*/  LOP3.LUT P4, RZ, R0, 0x10000, RZ, 0xc0, !PT ;  /* 0x0001000000ff7812 */ /* 0x000fca000788c0ff */
[----:B------:R-:W-:-:S04]  /*40ba0*/  @!P2 IADD3 R69, P0, P1, R69, UR10, R24 ;  /* 0x0000000a4545ac10 */ /* 0x000fc8000f91e018 */
[----:B------:R-:W-:Y:S02]  /*40bb0*/  @!P2 IADD3.X R68, R61, UR9, R30, P0, P1 ;  /* 0x000000093d44ac10 */ /* 0x000fe400087e241e */
[----:B------:R-:W-:Y:S02]  /*40bc0*/  ISETP.LT.OR P1, PT, R29, 0x92, !P3 ;  /* 0x000000921d00780c */ /* 0x000fe40005f21670 */
[----:B------:R-:W-:Y:S01]  /*40bd0*/  ISETP.NE.AND P2, PT, R62, RZ, PT ;  /* 0x000000ff3e00720c */ /* 0x000fe20003f45270 */
[----:B--2---:R-:W-:Y:S01]  /*40be0*/  FMUL R62, R63, UR39 ;  /* 0x000000273f3e7c20 */ /* 0x004fe20008400000 */
[----:B------:R-:W-:-:S09]  /*40bf0*/  P2R R107, PR, RZ, 0x2 ;  /* 0x00000002ff6b7803 */ /* 0x000fd20000000000 */
[----:B------:R-:W-:-:S04]  /*40c00*/  @!P1 IADD3 R67, P0, P5, R67, UR10, R24 ;  /* 0x0000000a43439c10 */ /* 0x000fc8000fd1e018 */
[----:B------:R-:W-:Y:S02]  /*40c10*/  @!P1 IADD3.X R66, R61, UR9, R30, P0, P5 ;  /* 0x000000093d429c10 */ /* 0x000fe400087ea41e */
[C---:B------:R-:W-:Y:S02]  /*40c20*/  ISETP.LT.OR P0, PT, R29.reuse, 0x99, !P3 ;  /* 0x000000991d00780c */ /* 0x040fe40005f01670 */
[----:B------:R-:W-:Y:S02]  /*40c30*/  ISETP.LT.OR P3, PT, R29, 0x9a, !P3 ;  /* 0x0000009a1d00780c */ /* 0x000fe40005f61670 */
[----:B------:R-:W-:Y:S01]  /*40c40*/  ISETP.NE.AND P1, PT, R31, RZ, PT ;  /* 0x000000ff1f00720c */ /* 0x000fe20003f25270 */
[----:B------:R-:W-:Y:S01]  /*40c50*/  IMAD.U32 R31, RZ, RZ, UR7 ;  /* 0x00000007ff1f7e24 */ /* 0x000fe2000f8e00ff */
[----:B------:R-:W-:Y:S02]  /*40c60*/  P2R R109, PR, RZ, 0x1 ;  /* 0x00000001ff6d7803 */ /* 0x000fe40000000000 */
[----:B------:R-:W-:-:S05]  /*40c70*/  P2R R110, PR, RZ, 0x8 ;  /* 0x00000008ff6e7803 */ /* 0x000fca0000000000 */
[----:B------:R-:W-:-:S04]  /*40c80*/  @!P0 IADD3 R65, P5, P6, R65, UR10, R24 ;  /* 0x0000000a41418c10 */ /* 0x000fc8000febe018 */
[----:B------:R-:W-:Y:S01]  /*40c90*/  @!P0 IADD3.X R64, R31, UR9, R30, P5, P6 ;  /* 0x000000091f408c10 */ /* 0x000fe2000afec41e */
[----:B------:R-:W-:Y:S01]  /*40ca0*/  IMAD.U32 R31, RZ, RZ, UR8 ;  /* 0x00000008ff1f7e24 */ /* 0x000fe2000f8e00ff */
[----:B------:R-:W-:-:S04]  /*40cb0*/  ISETP.NE.AND P0, PT, R28, RZ, PT ;  /* 0x000000ff1c00720c */ /* 0x000fc80003f05270 */
[----:B------:R-:W-:-:S04]  /*40cc0*/  @!P3 IADD3 R31, P5, P6, R31, UR10, R24 ;  /* 0x0000000a1f1fbc10 */ /* 0x000fc8000febe018 */
[----:B------:R-:W-:Y:S02]  /*40cd0*/  @!P3 IADD3.X R28, R61, UR9, R30, P5, P6 ;  /* 0x000000093d1cbc10 */ /* 0x000fe4000afec41e */
[----:B------:R-:W-:Y:S02]  /*40ce0*/  ISETP.LT.OR P5, PT, R29, 0x81, !P4 ;  /* 0x000000811d00780c */ /* 0x000fe400067a1670 */
[----:B------:R-:W-:-:S11]  /*40cf0*/  ISETP.NE.AND P3, PT, R60, RZ, PT ;  /* 0x000000ff3c00720c */ /* 0x000fd60003f65270 */
[----:B------:R-:W0:Y:S01]  /*40d00*/  @!P5 LDC.64 R60, c[0x0][0x5c0] ;  /* 0x00017000ff3cdb82 */ /* 0x000e220000000a00 */
[----:B------:R-:W-:Y:S02]  /*40d10*/  F2FP.SATFINITE.E4M3.F32.PACK_AB_MERGE_C R127, RZ, R62, RZ ;  /* 0x0000003eff7f723e */ /* 0x000fe400048070ff */
[----:B0-----:R-:W-:-:S05]  /*40d20*/  @!P5 IADD3 R60, P6, R24, R60, RZ ;  /* 0x0000003c183cd210 */ /* 0x001fca0007fde0ff */
[----:B------:R-:W-:-:S05]  /*40d30*/  @!P5 IMAD.X R61, R30, 0x1, R61, P6 ;  /* 0x000000011e3dd824 */ /* 0x000fca00030e063d */
[----:B------:R5:W-:Y:S01]  /*40d40*/  @!P5 STG.E.U8 desc[UR46][R60.64+0x80], R127 ;  /* 0x0000807f3c00d986 */ /* 0x000be2000c10112e */
[----:B------:R-:W-:-:S13]  /*40d50*/  ISETP.LT.OR P5, PT, R29, 0x82, !P4 ;  /* 0x000000821d00780c */ /* 0x000fda00067a1670 */
[----:B------:R-:W0:Y:S01]  /*40d60*/  @!P5 LDC.64 R62, c[0x0][0x5c0] ;  /* 0x00017000ff3edb82 */ /* 0x000e220000000a00 */
[----:B---3--:R-:W-:Y:S01]  /*40d70*/  FMUL R94, R94, UR39 ;  /* 0x000000275e5e7c20 */ /* 0x008fe20008400000 */
[----:B-----5:R-:W-:Y:S02]  /*40d80*/  FMUL R60, R137, UR39 ;  /* 0x00000027893c7c20 */ /* 0x020fe40008400000 */
[----:B------:R-:W2:Y:S02]  /*40d90*/  LDL.LU R137, [R1+0x584] ;  /* 0x0005840001897983 */ /* 0x000ea40000300800 */
[----:B------:R-:W-:Y:S02]  /*40da0*/  F2FP.SATFINITE.E4M3.F32.PACK_AB_MERGE_C R129, RZ, R94, RZ ;  /* 0x0000005eff81723e */ /* 0x000fe400048070ff */
[----:B0-----:R-:W-:-:S05]  /*40db0*/  @!P5 IADD3 R62, P6, R24, R62, RZ ;  /* 0x0000003e183ed210 */ /* 0x001fca0007fde0ff */
[----:B------:R-:W-:-:S05]  /*40dc0*/  @!P5 IMAD.X R63, R30, 0x1, R63, P6 ;  /* 0x000000011e3fd824 */ /* 0x000fca00030e063f */
[----:B------:R4:W-:Y:S02]  /*40dd0*/  @!P5 STG.E.U8 desc[UR46][R62.64+0x81], R129 ;  /* 0x000081813e00d986 */ /* 0x0009e4000c10112e */
[----:B----4-:R-:W-:Y:S02]  /*40de0*/  FMUL R62, R135, UR39 ;  /* 0x00000027873e7c20 */ /* 0x010fe40008400000 */
[----:B------:R-:W3:Y:S01]  /*40df0*/  LDL.LU R135, [R1+0x588] ;  /* 0x0005880001877983 */ /* 0x000ee20000300800 */
[----:B------:R-:W-:Y:S02]  /*40e00*/  ISETP.LT.OR P5, PT, R29, 0x89, !P4 ;  /* 0x000000891d00780c */ /* 0x000fe400067a1670 */
[----:B------:R-:W-:-:S11]  /*40e10*/  F2FP.SATFINITE.E4M3.F32.PACK_AB_MERGE_C R127, RZ, R60, RZ ;  /* 0x0000003cff7f723e */ /* 0x000fd600048070ff */
[----:B------:R-:W0:Y:S01]  /*40e20*/  @!P5 LDC.64 R60, c[0x0][0x5c0] ;  /* 0x00017000ff3cdb82 */ /* 0x000e220000000a00 */
[----:B------:R-:W-:Y:S01]  /*40e30*/  FMUL R94, R131, UR39 ;  /* 0x00000027835e7c20 */ /* 0x000fe20008400000 */
[----:B------:R-:W-:-:S04]  /*40e40*/  F2FP.SATFINITE.E4M3.F32.PACK_AB_MERGE_C R63, RZ, R62, RZ ;  /* 0x0000003eff3f723e */ /* 0x000fc800048070ff */
[----:B------:R-:W-:-:S05]  /*40e50*/  F2FP.SATFINITE.E4M3.F32.PACK_AB_MERGE_C R131, RZ, R94, RZ ;  /* 0x0000005eff83723e */ /* 0x000fca00048070ff */
[----:B------:R1:W-:Y:S04]  /*40e60*/  @!P0 STG.E.U8 desc[UR46][R56.64+0x80], R131 ;  /* 0x0000808338008986 */ /* 0x0003e8000c10112e */
[----:B------:R4:W-:Y:S01]  /*40e70*/  @!P1 STG.E.U8 desc[UR46][R58.64+0x81], R127 ;  /* 0x0000817f3a009986 */ /* 0x0009e2000c10112e */
[----:B0-----:R-:W-:-:S05]  /*40e80*/  @!P5 IADD3 R60, P6, R24, R60, RZ ;  /* 0x0000003c183cd210 */ /* 0x001fca0007fde0ff */
[----:B------:R-:W-:-:S05]  /*40e90*/  @!P5 IMAD.X R61, R30, 0x1, R61, P6 ;  /* 0x000000011e3dd824 */ /* 0x000fca00030e063d */
[----:B------:R0:W-:Y:S01]  /*40ea0*/  @!P5 STG.E.U8 desc[UR46][R60.64+0x88], R63 ;  /* 0x0000883f3c00d986 */ /* 0x0001e2000c10112e */
[----:B------:R-:W-:-:S13]  /*40eb0*/  ISETP.LT.OR P5, PT, R29, 0x8a, !P4 ;  /* 0x0000008a1d00780c */ /* 0x000fda00067a1670 */
[----:B-1----:R-:W1:Y:S01]  /*40ec0*/  @!P5 LDC.64 R56, c[0x0][0x5c0] ;  /* 0x00017000ff38db82 */ /* 0x002e620000000a00 */
[----:B----4-:R-:W-:Y:S02]  /*40ed0*/  FMUL R58, R136, UR39 ;  /* 0x00000027883a7c20 */ /* 0x010fe40008400000 */
[----:B------:R-:W4:Y:S03]  /*40ee0*/  LDL.LU R136, [R1+0x58c] ;  /* 0x00058c0001887983 */ /* 0x000f260000300800 */
[----:B------:R-:W-:Y:S01]  /*40ef0*/  F2FP.SATFINITE.E4M3.F32.PACK_AB_MERGE_C R127, RZ, R58, RZ ;  /* 0x0000003aff7f723e */ /* 0x000fe200048070ff */
[----:B------:R-:W-:-:S05]  /*40f00*/  FMUL R58, R140, UR39 ;  /* 0x000000278c3a7c20 */ /* 0x000fca0008400000 */
[----:B------:R-:W-:Y:S01]  /*40f10*/  F2FP.SATFINITE.E4M3.F32.PACK_AB_MERGE_C R129, RZ, R58, RZ ;  /* 0x0000003aff81723e */ /* 0x000fe200048070ff */
[----:B------:R-:W-:Y:S02]  /*40f20*/  FMUL R58, R138, UR39 ;  /* 0x000000278a3a7c20 */ /* 0x000fe40008400000 */
[----:B------:R-:W5:Y:S01]  /*40f30*/  LDL.LU R138, [R1+0x590] ;  /* 0x00059000018a7983 */ /* 0x000f620000300800 */
[----:B-1----:R-:W-:-:S03]  /*40f40*/  @!P5 IADD3 R56, P6, R24, R56, RZ ;  /* 0x000000381838d210 */ /* 0x002fc60007fde0ff */
[----:B------:R-:W5:Y:S01]  /*40f50*/  LDL.LU R140, [R1+0x594] ;  /* 0x00059400018c7983 */ /* 0x000f620000300800 */
[----:B0-----:R-:W-:Y:S01]  /*40f60*/  F2FP.SATFINITE.E4M3.F32.PACK_AB_MERGE_C R61, RZ, R58, RZ ;  /* 0x0000003aff3d723e */ /* 0x001fe200048070ff */
[----:B------:R-:W-:-:S05]  /*40f70*/  @!P5 IMAD.X R57, R30, 0x1, R57, P6 ;  /* 0x000000011e39d824 */ /* 0x000fca00030e0639 */
[----:B------:R-:W-:Y:S04]  /*40f80*/  @!P5 STG.E.U8 desc[UR46][R56.64+0x89], R127 ;  /* 0x0000897f3800d986 */ /* 0x000fe8000c10112e */
[----:B------:R-:W-:Y:S04]  /*40f90*/  @!P3 STG.E.U8 desc[UR46][R54.64+0x88], R129 ;  /* 0x000088813600b986 */ /* 0x000fe8000c10112e */
[----:B------:R2:W-:Y:S02]  /*40fa0*/  @!P2 STG.E.U8 desc[UR46][R52.64+0x89], R61 ;  /* 0x0000893d3400a986 */ /* 0x0005e4000c10112e */
[----:B--2---:R-:W-:-:S05]  /*40fb0*/  FMUL R52, R137, UR39 ;  /* 0x0000002789347c20 */ /* 0x004fca0008400000 */
[----:B------:R-:W-:Y:S01]  /*40fc0*/  F2FP.SATFINITE.E4M3.F32.PACK_AB_MERGE_C R61, RZ, R52, RZ ;  /* 0x00000034ff3d723e */ /* 0x000fe200048070ff */
[----:B---3--:R-:W-:Y:S02]  /*40fd0*/  FMUL R52, R135, UR39 ;  /* 0x0000002787347c20 */ /* 0x008fe40008400000 */
[----:B------:R-:W2:Y:S01]  /*40fe0*/  LDL.LU R135, [R1+0x598] ;  /* 0x0005980001877983 */ /* 0x000ea20000300800 */
[----:B------:R-:W-:-:S13]  /*40ff0*/  ISETP.LT.OR P5, PT, R29, 0x91, !P4 ;  /* 0x000000911d00780c */ /* 0x000fda00067a1670 */
[----:B------:R-:W0:Y:S01]  /*41000*/  @!P5 LDC.64 R58, c[0x0][0x5c0] ;  /* 0x00017000ff3adb82 */ /* 0x000e220000000a00 */
[----:B------:R-:W-:Y:S02]  /*41010*/  FMUL R56, R139, UR39 ;  /* 0x000000278b387c20 */ /* 0x000fe40008400000 */
[----:B------:R-:W3:Y:S03]  /*41020*/  LDL.LU R139, [R1+0x59c] ;  /* 0x00059c00018b7983 */ /* 0x000ee60000300800 */
[----:B------:R-:W-:Y:S01]  /*41030*/  F2FP.SATFINITE.E4M3.F32.PACK_AB_MERGE_C R57, RZ, R56, RZ ;  /* 0x00000038ff39723e */ /* 0x000fe200048070ff */
[----:B------:R-:W3:Y:S01]  /*41040*/  LDL.LU R137, [R1+0x5a0] ;  /* 0x0005a00001897983 */ /* 0x000ee20000300800 */
[----:B0-----:R-:W-:-:S05]  /*41050*/  @!P5 IADD3 R58, P6, R24, R58, RZ ;  /* 0x0000003a183ad210 */ /* 0x001fca0007fde0ff */
[----:B------:R-:W-:-:S05]  /*41060*/  @!P5 IMAD.X R59, R30, 0x1, R59, P6 ;  /* 0x000000011e3bd824 */ /* 0x000fca00030e063b */
[----:B------:R0:W-:Y:S01]  /*41070*/  @!P5 STG.E.U8 desc[UR46][R58.64+0x90], R57 ;  /* 0x000090393a00d986 */ /* 0x0001e2000c10112e */
[----:B------:R-:W-:-:S13]  /*41080*/  ISETP.LT.OR P5, PT, R29, 0x92, !P4 ;  /* 0x000000921d00780c */ /* 0x000fda00067a1670 */
[----:B------:R-:W1:Y:S01]  /*41090*/  @!P5 LDC.64 R54, c[0x0][0x5c0] ;  /* 0x00017000ff36db82 */ /* 0x000e620000000a00 */
[----:B------:R-:W-:Y:S02]  /*410a0*/  ISETP.NE.AND P0, PT, R133, RZ, PT ;  /* 0x000000ff8500720c */ /* 0x000fe40003f05270 */
[----:B------:R-:W-:Y:S02]  /*410b0*/  ISETP.NE.AND P1, PT, R134, RZ, PT ;  /* 0x000000ff8600720c */ /* 0x000fe40003f25270 */
[----:B------:R-:W-:Y:S01]  /*410c0*/  F2FP.SATFINITE.E4M3.F32.PACK_AB_MERGE_C R63, RZ, R52, RZ ;  /* 0x00000034ff3f723e */ /* 0x000fe200048070ff */
[----:B----4-:R-:W-:Y:S02]  /*410d0*/  FMUL R52, R136, UR39 ;  /* 0x0000002788347c20 */ /* 0x010fe40008400000 */
[----:B------:R-:W4:Y:S03]  /*410e0*/  LDL.LU R136, [R1+0x5a4] ;  /* 0x0005a40001887983 */ /* 0x000f260000300800 */
[----:B0-----:R-:W-:-:S02]  /*410f0*/  F2FP.SATFINITE.E4M3.F32.PACK_AB_MERGE_C R57, RZ, R52, RZ ;  /* 0x00000034ff39723e */ /* 0x001fc400048070ff */
[----:B-1----:R-:W-:-:S05]  /*41100*/  @!P5 IADD3 R54, P6, R24, R54, RZ ;  /* 0x000000361836d210 */ /* 0x002fca0007fde0ff */
[----:B------:R-:W-:-:S05]  /*41110*/  @!P5 IMAD.X R55, R30, 0x1, R55, P6 ;  /* 0x000000011e37d824 */ /* 0x000fca00030e0637 */
[----:B------:R5:W-:Y:S04]  /*41120*/  @!P5 STG.E.U8 desc[UR46][R54.64+0x91], R61 ;  /* 0x0000913d3600d986 */ /* 0x000be8000c10112e */
[----:B------:R-:W-:Y:S04]  /*41130*/  @!P0 STG.E.U8 desc[UR46][R50.64+0x90], R63 ;  /* 0x0000903f32008986 */ /* 0x000fe8000c10112e */
[----:B------:R0:W-:Y:S01]  /*41140*/  @!P1 STG.E.U8 desc[UR46][R48.64+0x91], R57 ;  /* 0x0000913930009986 */ /* 0x0001e2000c10112e */
[----:B-----5:R-:W-:-:S03]  /*41150*/  FMUL R54, R138, UR39 ;  /* 0x000000278a367c20 */ /* 0x020fc60008400000 */
[----:B------:R-:W5:Y:S01]  /*41160*/  LDL.LU R138, [R1+0x5a8] ;  /* 0x0005a800018a7983 */ /* 0x000f620000300800 */
[----:B0-----:R-:W-:-:S05]  /*41170*/  FMUL R48, R140, UR39 ;  /* 0x000000278c307c20 */ /* 0x001fca0008400000 */
[----:B------:R-:W-:Y:S01]  /*41180*/  F2FP.SATFINITE.E4M3.F32.PACK_AB_MERGE_C R49, RZ, R48, RZ ;  /* 0x00000030ff31723e */ /* 0x000fe200048070ff */
[----:B--2---:R-:W-:Y:S02]  /*41190*/  FMUL R48, R135, UR39 ;  /* 0x0000002787307c20 */ /* 0x004fe40008400000 */
[----:B------:R-:W2:Y:S01]  /*411a0*/  LDL.LU R135, [R1+0x5ac] ;  /* 0x0005ac0001877983 */ /* 0x000ea20000300800 */
[----:B------:R-:W-:Y:S02]  /*411b0*/  ISETP.LT.OR P5, PT, R29, 0x99, !P4 ;  /* 0x000000991d00780c */ /* 0x000fe400067a1670 */
[----:B------:R-:W-:Y:S01]  /*411c0*/  F2FP.SATFINITE.E4M3.F32.PACK_AB_MERGE_C R55, RZ, R54, RZ ;  /* 0x00000036ff37723e */ /* 0x000fe200048070ff */
[----:B------:R-:W2:Y:S10]  /*411d0*/  LDL.LU R140, [R1+0x5b0] ;  /* 0x0005b000018c7983 */ /* 0x000eb40000300800 */
[----:B------:R-:W0:Y:S01]  /*411e0*/  @!P5 LDC.64 R52, c[0x0][0x5c0] ;  /* 0x00017000ff34db82 */ /* 0x000e220000000a00 */
[----:B------:R-:W-:Y:S01]  /*411f0*/  F2FP.SATFINITE.E4M3.F32.PACK_AB_MERGE_C R57, RZ, R48, RZ ;  /* 0x00000030ff39723e */ /* 0x000fe200048070ff */
[----:B---3--:R-:W-:Y:S01]  /*41200*/  FMUL R48, R139, UR39 ;  /* 0x000000278b307c20 */ /* 0x008fe20008400000 */
[----:B0-----:R-:W-:-:S05]  /*41210*/  @!P5 IADD3 R52, P6, R24, R52, RZ ;  /* 0x000000341834d210 */ /* 0x001fca0007fde0ff */
[----:B------:R-:W-:-:S05]  /*41220*/  @!P5 IMAD.X R53, R30, 0x1, R53, P6 ;  /* 0x000000011e35d824 */ /* 0x000fca00030e0635 */
[----:B------:R0:W-:Y:S01]  /*41230*/  @!P5 STG.E.U8 desc[UR46][R52.64+0x98], R55 ;  /* 0x000098373400d986 */ /* 0x0001e2000c10112e */
[----:B------:R-:W-:Y:S02]  /*41240*/  ISETP.LT.OR P5, PT, R29, 0x9a, !P4 ;  /* 0x0000009a1d00780c */ /* 0x000fe400067a1670 */
[----:B0-----:R-:W-:-:S11]  /*41250*/  F2FP.SATFINITE.E4M3.F32.PACK_AB_MERGE_C R53, RZ, R48, RZ ;  /* 0x00000030ff35723e */ /* 0x001fd600048070ff */
[----:B------:R-:W0:Y:S01]  /*41260*/  @!P5 LDC.64 R50, c[0x0][0x5c0] ;  /* 0x00017000ff32db82 */ /* 0x000e220000000a00 */
[----:B------:R-:W-:Y:S02]  /*41270*/  FMUL R48, R137, UR39 ;  /* 0x0000002789307c20 */ /* 0x000fe40008400000 */
[----:B------:R-:W3:Y:S01]  /*41280*/  LDL.LU R137, [R1+0x5b4] ;  /* 0x0005b40001897983 */ /* 0x000ee20000300800 */
[----:B------:R-:W-:Y:S02]  /*41290*/  ISETP.NE.AND P2, PT, R132, RZ, PT ;  /* 0x000000ff8400720c */ /* 0x000fe40003f45270 */
[----:B------:R-:W-:Y:S02]  /*412a0*/  ISETP.NE.AND P3, PT, R126, RZ, PT ;  /* 0x000000ff7e00720c */ /* 0x000fe40003f65270 */
[----:B------:R-:W-:Y:S01]  /*412b0*/  F2FP.SATFINITE.E4M3.F32.PACK_AB_MERGE_C R55, RZ, R48, RZ ;  /* 0x00000030ff37723e */ /* 0x000fe200048070ff */
[----:B----4-:R-:W-:Y:S02]  /*412c0*/  FMUL R48, R136, UR39 ;  /* 0x0000002788307c20 */ /* 0x010fe40008400000 */
[----:B------:R-:W4:Y:S04]  /*412d0*/  LDL.LU R136, [R1+0x5b8] ;  /* 0x0005b80001887983 */ /* 0x000f280000300800 */
[----:B------:R-:W4:Y:S01]  /*412e0*/  LDL.LU R139, [R1+0x5bc] ;  /* 0x0005bc00018b7983 */ /* 0x000f220000300800 */
[----:B0-----:R-:W-:-:S05]  /*412f0*/  @!P5 IADD3 R50, P6, R24, R50, RZ ;  /* 0x000000321832d210 */ /* 0x001fca0007fde0ff */
[----:B------:R-:W-:Y:S01]  /*41300*/  @!P5 IMAD.X R51, R30, 0x1, R51, P6 ;  /* 0x000000011e33d824 */ /* 0x000fe200030e0633 */
[----:B------:R-:W-:-:S04]  /*41310*/  ISETP.NE.AND P6, PT, R119, RZ, PT ;  /* 0x000000ff7700720c */ /* 0x000fc80003fc5270 */
[----:B------:R-:W-:Y:S04]  /*41320*/  @!P5 STG.E.U8 desc[UR46][R50.64+0x99], R49 ;  /* 0x000099313200d986 */ /* 0x000fe8000c10112e */
[----:B------:R5:W-:Y:S05]  /*41330*/  @!P2 STG.E.U8 desc[UR46][R46.64+0x98], R57 ;  /* 0x000098392e00a986 */ /* 0x000bea000c10112e */
[----:B------:R-:W-:Y:S01]  /*41340*/  @!P6 STG.E.U8 desc[UR46][R44.64+0x99], R53 ;  /* 0x000099352c00e986 */ /* 0x000fe2000c10112e */
[----:B-----5:R-:W-:-:S03]  /*41350*/  FMUL R46, R138, UR39 ;  /* 0x000000278a2e7c20 */ /* 0x020fc60008400000 */
[----:B------:R-:W5:Y:S04]  /*41360*/  LDL.LU R138, [R1+0x5c0] ;  /* 0x0005c000018a7983 */ /* 0x000f680000300800 */
[----:B------:R2:W-:Y:S02]  /*41370*/  @!P3 STG.E.U8 desc[UR46][R42.64+0x80], R55 ;  /* 0x000080372a00b986 */ /* 0x0005e4000c10112e */
[----:B--2---:R-:W-:Y:S02]  /*41380*/  FMUL R42, R135, UR39 ;  /* 0x00000027872a7c20 */ /* 0x004fe40008400000 */
[----:B------:R-:W2:Y:S01]  /*41390*/  LDL.LU R135, [R1+0x5c4] ;  /* 0x0005c40001877983 */ /* 0x000ea20000300800 */
[----:B------:R-:W-:Y:S02]  /*413a0*/  ISETP.NE.AND P1, PT, R130, RZ, PT ;  /* 0x000000ff8200720c */ /* 0x000fe40003f25270 */
[----:B------:R-:W-:-:S04]  /*413b0*/  ISETP.NE.AND P4, PT, R121, RZ, PT ;  /* 0x000000ff7900720c */ /* 0x000fc80003f85270 */
[----:B------:R-:W-:Y:S02]  /*413c0*/  P2R R52, PR, RZ, 0x10 ;  /* 0x00000010ff347803 */ /* 0x000fe40000000000 */
[----:B------:R-:W-:Y:S02]  /*413d0*/  ISETP.NE.AND P4, PT, R128, RZ, PT ;  /* 0x000000ff8000720c */ /* 0x000fe40003f85270 */
[----:B------:R-:W-:Y:S02]  /*413e0*/  ISETP.NE.AND P0, PT, R125, RZ, PT ;  /* 0x000000ff7d00720c */ /* 0x000fe40003f05270 */
[----:B------:R-:W-:Y:S02]  /*413f0*/  F2FP.SATFINITE.E4M3.F32.PACK_AB_MERGE_C R51, RZ, R48, RZ ;  /* 0x00000030ff33723e */ /* 0x000fe400048070ff */
[----:B------:R-:W0:Y:S08]  /*41400*/  @!P1 LDC.64 R48, c[0x0][0x5c0] ;  /* 0x00017000ff309b82 */ /* 0x000e300000000a00 */
[----:B------:R-:W1:Y:S01]  /*41410*/  @!P4 LDC.64 R44, c[0x0][0x5c0] ;  /* 0x00017000ff2ccb82 */ /* 0x000e620000000a00 */
[----:B------:R0:W-:Y:S02]  /*41420*/  @!P0 STG.E.U8 desc[UR46][R40.64+0x81], R51 ;  /* 0x0000813328008986 */ /* 0x0001e4000c10112e */
[----:B0-----:R-:W-:-:S05]  /*41430*/  FMUL R40, R140, UR39 ;  /* 0x000000278c287c20 */ /* 0x001fca0008400000 */
[----:B------:R-:W-:Y:S02]  /*41440*/  F2FP.SATFINITE.E4M3.F32.PACK_AB_MERGE_C R51, RZ, R40, RZ ;  /* 0x00000028ff33723e */ /* 0x000fe400048070ff */
[----:B------:R-:W-:-:S05]  /*41450*/  @!P1 IADD3 R48, P5, R93, R48, RZ ;  /* 0x000000305d309210 */ /* 0x000fca0007fbe0ff */
[----:B------:R-:W-:Y:S01]  /*41460*/  @!P1 IMAD.X R49, R92, 0x1, R49, P5 ;  /* 0x000000015c319824 */ /* 0x000fe200028e0631 */
[----:B-1----:R-:W-:Y:S01]  /*41470*/  @!P4 IADD3 R44, P5, R91, R44, RZ ;  /* 0x0000002c5b2cc210 */ /* 0x002fe20007fbe0ff */
[----:B---3--:R-:W-:Y:S02]  /*41480*/  FMUL R40, R137, UR39 ;  /* 0x0000002789287c20 */ /* 0x008fe40008400000 */
[----:B------:R-:W3:Y:S01]  /*41490*/  LDL.LU R137, [R1+0x5c8] ;  /* 0x0005c80001897983 */ /* 0x000ee20000300800 */
[----:B------:R-:W-:Y:S01]  /*414a0*/  F2FP.SATFINITE.E4M3.F32.PACK_AB_MERGE_C R47, RZ, R46, RZ ;  /* 0x0000002eff2f723e */ /* 0x000fe200048070ff */
[----:B------:R-:W-:Y:S01]  /*414b0*/  @!P4 IMAD.X R45, R90, 0x1, R45, P5 ;  /* 0x000000015a2dc824 */ /* 0x000fe200028e062d */
[----:B------:R-:W-:-:S03]  /*414c0*/  F2FP.SATFINITE.E4M3.F32.PACK_AB_MERGE_C R43, RZ, R42, RZ ;  /* 0x0000002aff2b723e */ /* 0x000fc600048070ff */
[----:B------:R0:W-:Y:S01]  /*414d0*/  @!P1 STG.E.U8 desc[UR46][R48.64+0x80], R47 ;  /* 0x0000802f30009986 */ /* 0x0001e2000c10112e */
[----:B------:R-:W-:-:S03]  /*414e0*/  ISETP.NE.AND P5, PT, R112, RZ, PT ;  /* 0x000000ff7000720c */ /* 0x000fc60003fa5270 */
[----:B------:R1:W-:Y:S01]  /*414f0*/  @!P4 STG.E.U8 desc[UR46][R44.64+0x81], R43 ;  /* 0x0000812b2c00c986 */ /* 0x0003e2000c10112e */
[----:B------:R-:W-:Y:S01]  /*41500*/  ISETP.NE.AND P4, PT, R52, RZ, PT ;  /* 0x000000ff3400720c */ /* 0x000fe20003f85270 */
[----:B----4-:R-:W-:Y:S02]  /*41510*/  FMUL R42, R136, UR39 ;  /* 0x00000027882a7c20 */ /* 0x010fe40008400000 */
[----:B------:R-:W4:Y:S01]  /*41520*/  LDL.LU R136, [R1+0x5cc] ;  /* 0x0005cc0001887983 */ /* 0x000f220000300800 */
[----:B0-----:R-:W-:Y:S02]  /*41530*/  F2FP.SATFINITE.E4M3.F32.PACK_AB_MERGE_C R47, RZ, R40, RZ ;  /* 0x00000028ff2f723e */ /* 0x001fe400048070ff */
[----:B-1----:R-:W-:Y:S01]  /*41540*/  F2FP.SATFINITE.E4M3.F32.PACK_AB_MERGE_C R43, RZ, R42, RZ ;  /* 0x0000002aff2b723e */ /* 0x002fe200048070ff */
[----:B------:R-:W-:-:S06]  /*41550*/  FMUL R42, R139, UR39 ;  /* 0x000000278b2a7c20 */ /* 0x000fcc0008400000 */
[----:B------:R-:W-:Y:S04]  /*41560*/  @!P4 STG.E.U8 desc[UR46][R38.64+0x88], R51 ;  /* 0x000088332600c986 */ /* 0x000fe8000c10112e */
[----:B------:R5:W-:Y:S04]  /*41570*/  @!P5 STG.E.U8 desc[UR46][R36.64+0x89], R47 ;  /* 0x0000892f2400d986 */ /* 0x000be8000c10112e */
[----:B------:R-:W4:Y:S01]  /*41580*/  LDL.LU R139, [R1+0x5d0] ;  /* 0x0005d000018b7983 */ /* 0x000f220000300800 */
[----:B-----5:R-:W-:-:S03]  /*41590*/  FMUL R36, R138, UR39 ;  /* 0x000000278a247c20 */ /* 0x020fc60008400000 */
[----:B------:R-:W5:Y:S02]  /*415a0*/  LDL.LU R138, [R1+0x5d4] ;  /* 0x0005d400018a7983 */ /* 0x000f640000300800 */
[----:B------:R-:W-:Y:S01]  /*415b0*/  F2FP.SATFINITE.E4M3.F32.PACK_AB_MERGE_C R47, RZ, R36, RZ ;  /* 0x00000024ff2f723e */ /* 0x000fe200048070ff */
[----:B--2---:R-:W-:Y:S02]  /*415c0*/  FMUL R36, R135, UR39 ;  /* 0x0000002787247c20 */ /* 0x004fe40008400000 */
[----:B------:R-:W2:Y:S01]  /*415d0*/  LDL.LU R135, [R1+0x5d8] ;  /* 0x0005d80001877983 */ /* 0x000ea20000300800 */
[----:B------:R-:W-:-:S13]  /*415e0*/  ISETP.NE.AND P2, PT, R124, RZ, PT ;  /* 0x000000ff7c00720c */ /* 0x000fda0003f45270 */
[----:B------:R-:W0:Y:S01]  /*415f0*/  @!P2 LDC.64 R40, c[0x0][0x5c0] ;  /* 0x00017000ff28ab82 */ /* 0x000e220000000a00 */
[----:B------:R-:W-:Y:S02]  /*41600*/  ISETP.NE.AND P6, PT, R123, RZ, PT ;  /* 0x000000ff7b00720c */ /* 0x000fe40003fc5270 */
[----:B------:R-:W-:-:S11]  /*41610*/  ISETP.NE.AND P1, PT, R122, RZ, PT ;  /* 0x000000ff7a00720c */ /* 0x000fd60003f25270 */
[----:B------:R-:W1:Y:S01]  /*41620*/  @!P6 LDC.64 R44, c[0x0][0x5c0] ;  /* 0x00017000ff2ceb82 */ /* 0x000e620000000a00 */
[----:B0-----:R-:W-:-:S05]  /*41630*/  @!P2 IADD3 R40, P5, R89, R40, RZ ;  /* 0x000000285928a210 */ /* 0x001fca0007fbe0ff */
[----:B------:R-:W-:-:S05]  /*41640*/  @!P2 IMAD.X R41, R88, 0x1, R41, P5 ;  /* 0x000000015829a824 */ /* 0x000fca00028e0629 */
[----:B------:R0:W-:Y:S02]  /*41650*/  @!P2 STG.E.U8 desc[UR46][R40.64+0x88], R43 ;  /* 0x0000882b2800a986 */ /* 0x0001e4000c10112e */
[----:B0-----:R-:W-:Y:S02]  /*41660*/  F2FP.SATFINITE.E4M3.F32.PACK_AB_MERGE_C R41, RZ, R36, RZ ;  /* 0x00000024ff29723e */ /* 0x001fe400048070ff */
[----:B------:R-:W0:Y:S01]  /*41670*/  @!P1 LDC.64 R36, c[0x0][0x5c0] ;  /* 0x00017000ff249b82 */ /* 0x000e220000000a00 */
[----:B---3--:R-:W-:Y:S02]  /*41680*/  FMUL R40, R137, UR39 ;  /* 0x0000002789287c20 */ /* 0x008fe40008400000 */
[----:B------:R-:W3:Y:S01]  /*41690*/  LDL.LU R137, [R1+0x5dc] ;  /* 0x0005dc0001897983 */ /* 0x000ee20000300800 */
[----:B-1----:R-:W-:Y:S02]  /*416a0*/  @!P6 IADD3 R38, P5, R87, R44, RZ ;  /* 0x0000002c5726e210 */ /* 0x002fe40007fbe0ff */
[----:B------:R-:W-:Y:S01]  /*416b0*/  ISETP.NE.AND P3, PT, R117, RZ, PT ;  /* 0x000000ff7500720c */ /* 0x000fe20003f65270 */
[----:B------:R-:W3:Y:S01]  /*416c0*/  LDL.LU R140, [R1+0x5e0] ;  /* 0x0005e000018c7983 */ /* 0x000ee20000300800 */
[----:B------:R-:W-:Y:S01]  /*416d0*/  ISETP.NE.AND P0, PT, R116, RZ, PT ;  /* 0x000000ff7400720c */ /* 0x000fe20003f05270 */
[----:B------:R-:W-:Y:S01]  /*416e0*/  @!P6 IMAD.X R39, R86, 0x1, R45, P5 ;  /* 0x000000015627e824 */ /* 0x000fe200028e062d */
[----:B------:R-:W-:-:S05]  /*416f0*/  F2FP.SATFINITE.E4M3.F32.PACK_AB_MERGE_C R45, RZ, R42, RZ ;  /* 0x0000002aff2d723e */ /* 0x000fca00048070ff */
[----:B------:R1:W-:Y:S01]  /*41700*/  @!P6 STG.E.U8 desc[UR46][R38.64+0x89], R45 ;  /* 0x0000892d2600e986 */ /* 0x0003e2000c10112e */
[----:B0-----:R-:W-:Y:S02]  /*41710*/  @!P1 IADD3 R36, P5, R85, R36, RZ ;  /* 0x0000002455249210 */ /* 0x001fe40007fbe0ff */
[----:B-1----:R-:W-:-:S03]  /*41720*/  F2FP.SATFINITE.E4M3.F32.PACK_AB_MERGE_C R39, RZ, R40, RZ ;  /* 0x00000028ff27723e */ /* 0x002fc600048070ff */
[----:B------:R-:W-:Y:S02]  /*41730*/  @!P1 IMAD.X R37, R84, 0x1, R37, P5 ;  /* 0x0000000154259824 */ /* 0x000fe400028e0625 */
[----:B----4-:R-:W-:Y:S01]  /*41740*/  FMUL R38, R136, UR39 ;  /* 0x0000002788267c20 */ /* 0x010fe20008400000 */
[----:B------:R-:W-:Y:S04]  /*41750*/  @!P3 STG.E.U8 desc[UR46][R34.64+0x90], R47 ;  /* 0x0000902f2200b986 */ /* 0x000fe8000c10112e */
[----:B------:R-:W4:Y:S04]  /*41760*/  LDL.LU R136, [R1+0x5e4] ;  /* 0x0005e40001887983 */ /* 0x000f280000300800 */
[----:B------:R0:W-:Y:S04]  /*41770*/  @!P0 STG.E.U8 desc[UR46][R32.64+0x91], R41 ;  /* 0x0000912920008986 */ /* 0x0001e8000c10112e */
[----:B------:R5:W-:Y:S01]  /*41780*/  @!P1 STG.E.U8 desc[UR46][R36.64+0x90], R39 ;  /* 0x0000902724009986 */ /* 0x000be2000c10112e */
[----:B0-----:R-:W-:-:S03]  /*41790*/  FMUL R32, R139, UR39 ;  /* 0x000000278b207c20 */ /* 0x001fc60008400000 */
[----:B------:R-:W4:Y:S01]  /*417a0*/  LDL.LU R139, [R1+0x5e8] ;  /* 0x0005e800018b7983 */ /* 0x000f220000300800 */
[----:B-----5:R-:W-:-:S05]  /*417b0*/  FMUL R36, R138, UR39 ;  /* 0x000000278a247c20 */ /* 0x020fca0008400000 */
[----:B------:R-:W-:Y:S01]  /*417c0*/  F2FP.SATFINITE.E4M3.F32.PACK_AB_MERGE_C R37, RZ, R36, RZ ;  /* 0x00000024ff25723e */ /* 0x000fe200048070ff */
[----:B--2---:R-:W-:Y:S02]  /*417d0*/  FMUL R36, R135, UR39 ;  /* 0x0000002787247c20 */ /* 0x004fe40008400000 */
[----:B------:R-:W2:Y:S01]  /*417e0*/  LDL.LU R135, [R1+0x5ec] ;  /* 0x0005ec0001877983 */ /* 0x000ea20000300800 */
[----:B------:R-:W-:Y:S02]  /*417f0*/  ISETP.NE.AND P4, PT, R120, RZ, PT ;  /* 0x000000ff7800720c */ /* 0x000fe40003f85270 */
[----:B------:R-:W-:Y:S01]  /*41800*/  ISETP.NE.AND P2, PT, R118, RZ, PT ;  /* 0x000000ff7600720c */ /* 0x000fe20003f45270 */
[----:B------:R-:W5:Y:S10]  /*41810*/  LDL.LU R138, [R1+0x5f0] ;  /* 0x0005f000018a7983 */ /* 0x000f740000300800 */
[----:B------:R-:W0:Y:S01]  /*41820*/  @!P4 LDC.64 R42, c[0x0][0x5c0] ;  /* 0x00017000ff2acb82 */ /* 0x000e220000000a00 */
[----:B------:R-:W-:-:S02]  /*41830*/  ISETP.NE.AND P3, PT, R115, RZ, PT ;  /* 0x000000ff7300720c */ /* 0x000fc40003f65270 */
[----:B------:R-:W-:-:S11]  /*41840*/  F2FP.SATFINITE.E4M3.F32.PACK_AB_MERGE_C R41, RZ, R38, RZ ;  /* 0x00000026ff29723e */ /* 0x000fd600048070ff */
[----:B------:R-:W1:Y:S01]  /*41850*/  @!P3 LDC.64 R38, c[0x0][0x5c0] ;  /* 0x00017000ff26bb82 */ /* 0x000e620000000a00 */
[----:B0-----:R-:W-:-:S05]  /*41860*/  @!P4 IADD3 R34, P5, R83, R42, RZ ;  /* 0x0000002a5322c210 */ /* 0x001fca0007fbe0ff */
[----:B------:R-:W-:Y:S01]  /*41870*/  @!P4 IMAD.X R35, R82, 0x1, R43, P5 ;  /* 0x000000015223c824 */ /* 0x000fe200028e062b */
[----:B------:R-:W-:Y:S02]  /*41880*/  F2FP.SATFINITE.E4M3.F32.PACK_AB_MERGE_C R43, RZ, R32, RZ ;  /* 0x00000020ff2b723e */ /* 0x000fe400048070ff */
[----:B------:R-:W0:Y:S02]  /*41890*/  @!P2 LDC.64 R32, c[0x0][0x5c0] ;  /* 0x00017000ff20ab82 */ /* 0x000e240000000a00 */
[----:B------:R3:W-:Y:S01]  /*418a0*/  @!P4 STG.E.U8 desc[UR46][R34.64+0x91], R41 ;  /* 0x000091292200c986 */ /* 0x0007e2000c10112e */
[----:B------:R-:W-:Y:S01]  /*418b0*/  ISETP.NE.AND P5, PT, R103, RZ, PT ;  /* 0x000000ff6700720c */ /* 0x000fe20003fa5270 */
[----:B---3--:R-:W-:Y:S02]  /*418c0*/  FMUL R34, R137, UR39 ;  /* 0x0000002789227c20 */ /* 0x008fe40008400000 */
[----:B------:R-:W3:Y:S01]  /*418d0*/  LDL.LU R137, [R1+0x5f4] ;  /* 0x0005f40001897983 */ /* 0x000ee20000300800 */
[----:B------:R-:W-:-:S09]  /*418e0*/  ISETP.NE.AND P6, PT, R108, RZ, PT ;  /* 0x000000ff6c00720c */ /* 0x000fd20003fc5270 */
[----:B------:R1:W-:Y:S01]  /*418f0*/  @!P5 STG.E.U8 desc[UR46][R26.64+0x98], R43 ;  /* 0x0000982b1a00d986 */ /* 0x0003e2000c10112e */
[----:B0-----:R-:W-:Y:S02]  /*41900*/  @!P2 IADD3 R32, P5, R81, R32, RZ ;  /* 0x000000205120a210 */ /* 0x001fe40007fbe0ff */
[----:B------:R-:W-:-:S03]  /*41910*/  F2FP.SATFINITE.E4M3.F32.PACK_AB_MERGE_C R35, RZ, R36, RZ ;  /* 0x00000024ff23723e */ /* 0x000fc600048070ff */
[----:B------:R-:W-:Y:S01]  /*41920*/  @!P2 IMAD.X R33, R80, 0x1, R33, P5 ;  /* 0x000000015021a824 */ /* 0x000fe200028e0621 */
[----:B-1----:R-:W-:Y:S01]  /*41930*/  @!P3 IADD3 R26, P5, R79, R38, RZ ;  /* 0x000000264f1ab210 */ /* 0x002fe20007fbe0ff */
[----:B------:R4:W-:Y:S04]  /*41940*/  @!P6 STG.E.U8 desc[UR46][R22.64+0x99], R37 ;  /* 0x000099251600e986 */ /* 0x0009e8000c10112e */
[----:B------:R-:W-:Y:S01]  /*41950*/  @!P3 IMAD.X R27, R78, 0x1, R39, P5 ;  /* 0x000000014e1bb824 */ /* 0x000fe200028e0627 */
[----:B------:R-:W-:Y:S01]  /*41960*/  F2FP.SATFINITE.E4M3.F32.PACK_AB_MERGE_C R39, RZ, R34, RZ ;  /* 0x00000022ff27723e */ /* 0x000fe200048070ff */
[----:B------:R0:W-:Y:S01]  /*41970*/  @!P2 STG.E.U8 desc[UR46][R32.64+0x98], R35 ;  /* 0x000098232000a986 */ /* 0x0001e2000c10112e */
[----:B------:R-:W-:Y:S01]  /*41980*/  FMUL R34, R140, UR39 ;  /* 0x000000278c227c20 */ /* 0x000fe20008400000 */
[----:B----4-:R-:W-:-:S02]  /*41990*/  FMUL R22, R136, UR39 ;  /* 0x0000002788167c20 */ /* 0x010fc40008400000 */
[----:B------:R-:W4:Y:S04]  /*419a0*/  LDL.LU R136, [R1+0x5f8] ;  /* 0x0005f80001887983 */ /* 0x000f280000300800 */
[----:B------:R-:W4:Y:S04]  /*419b0*/  LDL.LU R140, [R1+0x5fc] ;  /* 0x0005fc00018c7983 */ /* 0x000f280000300800 */
[----:B------:R2:W-:Y:S01]  /*419c0*/  @!P3 STG.E.U8 desc[UR46][R26.64+0x99], R39 ;  /* 0x000099271a00b986 */ /* 0x0005e2000c10112e */
[----:B0-----:R-:W-:-:S03]  /*419d0*/  FMUL R32, R139, UR39 ;  /* 0x000000278b207c20 */ /* 0x001fc60008400000 */
[----:B------:R-:W4:Y:S01]  /*419e0*/  LDL.LU R139, [R1+0x600] ;  /* 0x00060000018b7983 */ /* 0x000f220000300800 */
[----:B--2---:R-:W-:-:S03]  /*419f0*/  FMUL R26, R135, UR39 ;  /* 0x00000027871a7c20 */ /* 0x004fc60008400000 */
[----:B------:R-:W2:Y:S01]  /*41a00*/  LDL.LU R135, [R1+0x604] ;  /* 0x0006040001877983 */ /* 0x000ea20000300800 */
[----:B------:R-:W-:Y:S02]  /*41a10*/  ISETP.NE.AND P1, PT, R114, RZ, PT ;  /* 0x000000ff7200720c */ /* 0x000fe40003f25270 */
[----:B------:R-:W-:Y:S02]  /*41a20*/  ISETP.NE.AND P4, PT, R113, RZ, PT ;  /* 0x000000ff7100720c */ /* 0x000fe40003f85270 */
[----:B------:R-:W-:Y:S02]  /*41a30*/  F2FP.SATFINITE.E4M3.F32.PACK_AB_MERGE_C R33, RZ, R22, RZ ;  /* 0x00000016ff21723e */ /* 0x000fe400048070ff */
[----:B------:R-:W-:-:S07]  /*41a40*/  F2FP.SATFINITE.E4M3.F32.PACK_AB_MERGE_C R37, RZ, R34, RZ ;  /* 0x00000022ff25723e */ /* 0x000fce00048070ff */
[----:B------:R-:W0:Y:S01]  /*41a50*/  @!P1 LDC.64 R22, c[0x0][0x5c0] ;  /* 0x00017000ff169b82 */ /* 0x000e220000000a00 */
[----:B------:R-:W-:Y:S02]  /*41a60*/  ISETP.NE.AND P0, PT, R106, RZ, PT ;  /* 0x000000ff6a00720c */ /* 0x000fe40003f05270 */
[----:B------:R-:W-:-:S05]  /*41a70*/  ISETP.NE.AND P5, PT, R100, RZ, PT ;  /* 0x000000ff6400720c */ /* 0x000fca0003fa5270 */
[----:B------:R-:W1:Y:S06]  /*41a80*/  @!P4 LDC.64 R34, c[0x0][0x5c0] ;  /* 0x00017000ff22cb82 */ /* 0x000e6c0000000a00 */
[----:B------:R1:W-:Y:S04]  /*41a90*/  @!P0 STG.E.U8 desc[UR46][R20.64+0x80], R37 ;  /* 0x0000802514008986 */ /* 0x0003e8000c10112e */
[----:B------:R5:W-:Y:S01]  /*41aa0*/  @!P5 STG.E.U8 desc[UR46][R18.64+0x81], R33 ;  /* 0x000081211200d986 */ /* 0x000be2000c10112e */
[----:B0-----:R-:W-:-:S05]  /*41ab0*/  @!P1 IADD3 R22, P5, R77, R22, RZ ;  /* 0x000000164d169210 */ /* 0x001fca0007fbe0ff */
[----:B------:R-:W-:Y:S01]  /*41ac0*/  @!P1 IMAD.X R23, R76, 0x1, R23, P5 ;  /* 0x000000014c179824 */ /* 0x000fe200028e0617 */
[----:B-1----:R-:W-:Y:S02]  /*41ad0*/  @!P4 IADD3 R20, P5, R75, R34, RZ ;  /* 0x000000224b14c210 */ /* 0x002fe40007fbe0ff */
[----:B------:R-:W-:Y:S01]  /*41ae0*/  F2FP.SATFINITE.E4M3.F32.PACK_AB_MERGE_C R27, RZ, R32, RZ ;  /* 0x00000020ff1b723e */ /* 0x000fe200048070ff */
[----:B-----5:R-:W-:Y:S01]  /*41af0*/  FMUL R18, R138, UR39 ;  /* 0x000000278a127c20 */ /* 0x020fe20008400000 */
[----:B------:R-:W-:Y:S01]  /*41b00*/  ISETP.NE.AND P2, PT, R111, RZ, PT ;  /* 0x000000ff6f00720c */ /* 0x000fe20003f45270 */
[----:B------:R-:W-:Y:S01]  /*41b10*/  @!P4 IMAD.X R21, R74, 0x1, R35, P5 ;  /* 0x000000014a15c824 */ /* 0x000fe200028e0623 */
[----:B------:R-:W-:Y:S01]  /*41b20*/  F2FP.SATFINITE.E4M3.F32.PACK_AB_MERGE_C R33, RZ, R26, RZ ;  /* 0x0000001aff21723e */ /* 0x000fe200048070ff */
[----:B------:R0:W-:Y:S01]  /*41b30*/  @!P1 STG.E.U8 desc[UR46][R22.64+0x80], R27 ;  /* 0x0000801b16009986 */ /* 0x0001e2000c10112e */
[----:B------:R-:W-:-:S03]  /*41b40*/  F2FP.SATFINITE.E4M3.F32.PACK_AB_MERGE_C R35, RZ, R18, RZ ;  /* 0x00000012ff23723e */ /* 0x000fc600048070ff */
[----:B------:R-:W-:Y:S01]  /*41b50*/  @!P4 STG.E.U8 desc[UR46][R20.64+0x81], R33 ;  /* 0x000081211400c986 */ /* 0x000fe2000c10112e */
[----:B------:R-:W-:-:S03]  /*41b60*/  ISETP.NE.AND P4, PT, R105, RZ, PT ;  /* 0x000000ff6900720c */ /* 0x000fc60003f85270 */
[----:B------:R-:W5:Y:S01]  /*41b70*/  LDL.LU R138, [R1+0x608] ;  /* 0x00060800018a7983 */ /* 0x000f620000300800 */
[----:B---3--:R-:W-:-:S03]  /*41b80*/  FMUL R18, R137, UR39 ;  /* 0x0000002789127c20 */ /* 0x008fc60008400000 */
[----:B------:R-:W3:Y:S02]  /*41b90*/  LDL.LU R137, [R1+0x60c] ;  /* 0x00060c0001897983 */ /* 0x000ee40000300800 */
[----:B0-----:R-:W-:Y:S02]  /*41ba0*/  F2FP.SATFINITE.E4M3.F32.PACK_AB_MERGE_C R23, RZ, R18, RZ ;  /* 0x00000012ff17723e */ /* 0x001fe400048070ff */
[----:B------:R-:W0:Y:S01]  /*41bb0*/  @!P2 LDC.64 R18, c[0x0][0x5c0] ;  /* 0x00017000ff12ab82 */ /* 0x000e220000000a00 */
[----:B------:R-:W-:-:S07]  /*41bc0*/  ISETP.NE.AND P5, PT, R97, RZ, PT ;  /* 0x000000ff6100720c */ /* 0x000fce0003fa5270 */
[----:B------:R-:W1:Y:S01]  /*41bd0*/  @!P4 LDC.64 R26, c[0x0][0x5c0] ;  /* 0x00017000ff1acb82 */ /* 0x000e620000000a00 */
[----:B------:R-:W-:-:S05]  /*41be0*/  ISETP.NE.AND P6, PT, R101, RZ, PT ;  /* 0x000000ff6500720c */ /* 0x000fca0003fc5270 */
[----:B------:R1:W-:Y:S01]  /*41bf0*/  @!P5 STG.E.U8 desc[UR46][R16.64+0x88], R35 ;  /* 0x000088231000d986 */ /* 0x0003e2000c10112e */
[----:B0-----:R-:W-:Y:S01]  /*41c00*/  @!P2 IADD3 R18, P5, R73, R18, RZ ;  /* 0x000000124912a210 */ /* 0x001fe20007fbe0ff */
[----:B----4-:R-:W-:Y:S02]  /*41c10*/  FMUL R22, R136, UR39 ;  /* 0x0000002788167c20 */ /* 0x010fe40008400000 */
[----:B------:R-:W4:Y:S02]  /*41c20*/  LDL.LU R136, [R1+0x610] ;  /* 0x0006100001887983 */ /* 0x000f240000300800 */
[----:B------:R-:W-:Y:S02]  /*41c30*/  @!P2 IMAD.X R19, R72, 0x1, R19, P5 ;  /* 0x000000014813a824 */ /* 0x000fe400028e0613 */
[----:B------:R0:W-:Y:S01]  /*41c40*/  @!P6 STG.E.U8 desc[UR46][R14.64+0x89], R23 ;  /* 0x000089170e00e986 */ /* 0x0001e2000c10112e */
[----:B-1----:R-:W-:-:S05]  /*41c50*/  @!P4 IADD3 R16, P5, R71, R26, RZ ;  /* 0x0000001a4710c210 */ /* 0x002fca0007fbe0ff */
[----:B------:R-:W-:Y:S02]  /*41c60*/  @!P4 IMAD.X R17, R70, 0x1, R27, P5 ;  /* 0x000000014611c824 */ /* 0x000fe400028e061b */
[----:B0-----:R-:W-:Y:S02]  /*41c70*/  FMUL R14, R139, UR39 ;  /* 0x000000278b0e7c20 */ /* 0x001fe40008400000 */
[----:B------:R-:W4:Y:S03]  /*41c80*/  LDL.LU R139, [R1+0x614] ;  /* 0x00061400018b7983 */ /* 0x000f260000300800 */
[----:B------:R-:W-:Y:S01]  /*41c90*/  F2FP.SATFINITE.E4M3.F32.PACK_AB_MERGE_C R27, RZ, R14, RZ ;  /* 0x0000000eff1b723e */ /* 0x000fe200048070ff */
[----:B--2---:R-:W-:Y:S02]  /*41ca0*/  FMUL R14, R135, UR39 ;  /* 0x00000027870e7c20 */ /* 0x004fe40008400000 */
[----:B------:R-:W2:Y:S01]  /*41cb0*/  LDL.LU R135, [R1+0x618] ;  /* 0x0006180001877983 */ /* 0x000ea20000300800 */
[----:B------:R-:W-:-:S05]  /*41cc0*/  F2FP.SATFINITE.E4M3.F32.PACK_AB_MERGE_C R21, RZ, R22, RZ ;  /* 0x00000016ff15723e */ /* 0x000fca00048070ff */
[----:B------:R0:W-:Y:S01]  /*41cd0*/  @!P2 STG.E.U8 desc[UR46][R18.64+0x88], R21 ;  /* 0x000088151200a986 */ /* 0x0001e2000c10112e */
[----:B------:R-:W-:Y:S02]  /*41ce0*/  ISETP.NE.AND P2, PT, R104, RZ, PT ;  /* 0x000000ff6800720c */ /* 0x000fe40003f45270 */
[----:B------:R-:W-:Y:S01]  /*41cf0*/  ISETP.NE.AND P1, PT, R107, RZ, PT ;  /* 0x000000ff6b00720c */ /* 0x000fe20003f25270 */
[----:B------:R-:W-:Y:S01]  /*41d00*/  FMUL R20, R140, UR39 ;  /* 0x000000278c147c20 */ /* 0x000fe20008400000 */
[----:B0-----:R-:W-:-:S09]  /*41d10*/  F2FP.SATFINITE.E4M3.F32.PACK_AB_MERGE_C R19, RZ, R14, RZ ;  /* 0x0000000eff13723e */ /* 0x001fd200048070ff */
[----:B------:R-:W0:Y:S01]  /*41d20*/  @!P2 LDC.64 R14, c[0x0][0x5c0] ;  /* 0x00017000ff0eab82 */ /* 0x000e220000000a00 */
[----:B------:R-:W-:Y:S02]  /*41d30*/  ISETP.NE.AND P5, PT, R96, RZ, PT ;  /* 0x000000ff6000720c */ /* 0x000fe40003fa5270 */
[----:B------:R-:W-:-:S05]  /*41d40*/  F2FP.SATFINITE.E4M3.F32.PACK_AB_MERGE_C R23, RZ, R20, RZ ;  /* 0x00000014ff17723e */ /* 0x000fca00048070ff */
[----:B------:R-:W1:Y:S01]  /*41d50*/  @!P1 LDC.64 R20, c[0x0][0x5c0] ;  /* 0x00017000ff149b82 */ /* 0x000e620000000a00 */
[----:B------:R3:W-:Y:S01]  /*41d60*/  @!P4 STG.E.U8 desc[UR46][R16.64+0x89], R23 ;  /* 0x000089171000c986 */ /* 0x0007e2000c10112e */
[----:B------:R-:W-:-:S04]  /*41d70*/  ISETP.NE.AND P4, PT, R99, RZ, PT ;  /* 0x000000ff6300720c */ /* 0x000fc80003f85270 */
[----:B------:R1:W-:Y:S01]  /*41d80*/  @!P5 STG.E.U8 desc[UR46][R12.64+0x90], R27 ;  /* 0x0000901b0c00d986 */ /* 0x0003e2000c10112e */
[----:B-----5:R-:W-:-:S03]  /*41d90*/  FMUL R18, R138, UR39 ;  /* 0x000000278a127c20 */ /* 0x020fc60008400000 */
[----:B------:R-:W5:Y:S01]  /*41da0*/  LDL.LU R138, [R1+0x61c] ;  /* 0x00061c00018a7983 */ /* 0x000f620000300800 */
[----:B---3--:R-:W-:-:S03]  /*41db0*/  FMUL R16, R137, UR39 ;  /* 0x0000002789107c20 */ /* 0x008fc60008400000 */
[----:B------:R-:W3:Y:S01]  /*41dc0*/  LDL.LU R137, [R1+0x620] ;  /* 0x0006200001897983 */ /* 0x000ee20000300800 */
[----:B0-----:R-:W-:Y:S02]  /*41dd0*/  @!P2 IADD3 R14, P5, R69, R14, RZ ;  /* 0x0000000e450ea210 */ /* 0x001fe40007fbe0ff */
[----:B------:R-:W-:-:S03]  /*41de0*/  F2FP.SATFINITE.E4M3.F32.PACK_AB_MERGE_C R17, RZ, R18, RZ ;  /* 0x00000012ff11723e */ /* 0x000fc600048070ff */
[----:B------:R-:W-:Y:S01]  /*41df0*/  @!P2 IMAD.X R15, R68, 0x1, R15, P5 ;  /* 0x00000001440fa824 */ /* 0x000fe200028e060f */
[----:B------:R0:W-:Y:S04]  /*41e00*/  @!P4 STG.E.U8 desc[UR46][R10.64+0x91], R19 ;  /* 0x000091130a00c986 */ /* 0x0001e8000c10112e */
[----:B------:R-:W-:Y:S01]  /*41e10*/  @!P2 STG.E.U8 desc[UR46][R14.64+0x90], R17 ;  /* 0x000090110e00a986 */ /* 0x000fe2000c10112e */
[----:B-1----:R-:W-:-:S05]  /*41e20*/  @!P1 IADD3 R12, P2, R67, R20, RZ ;  /* 0x00000014430c9210 */ /* 0x002fca0007f5e0ff */
[----:B------:R-:W-:Y:S01]  /*41e30*/  @!P1 IMAD.X R13, R66, 0x1, R21, P2 ;  /* 0x00000001420d9824 */ /* 0x000fe200010e0615 */
[----:B0-----:R-:W-:Y:S01]  /*41e40*/  F2FP.SATFINITE.E4M3.F32.PACK_AB_MERGE_C R19, RZ, R16, RZ ;  /* 0x00000010ff13723e */ /* 0x001fe200048070ff */
[----:B----4-:R-:W-:Y:S02]  /*41e50*/  FMUL R10, R136, UR39 ;  /* 0x00000027880a7c20 */ /* 0x010fe40008400000 */
[----:B------:R-:W4:Y:S04]  /*41e60*/  LDL.LU R136, [R1+0x624] ;  /* 0x0006240001887983 */ /* 0x000f280000300800 */
[----:B------:R2:W-:Y:S01]  /*41e70*/  @!P1 STG.E.U8 desc[UR46][R12.64+0x91], R19 ;  /* 0x000091130c009986 */ /* 0x0005e2000c10112e */
[----:B------:R-:W-:-:S13]  /*41e80*/  ISETP.NE.AND P0, PT, R109, RZ, PT ;  /* 0x000000ff6d00720c */ /* 0x000fda0003f05270 */
[----:B------:R-:W0:Y:S01]  /*41e90*/  @!P0 LDC.64 R22, c[0x0][0x5c0] ;  /* 0x00017000ff168b82 */ /* 0x000e220000000a00 */
[----:B--2---:R-:W-:Y:S02]  /*41ea0*/  FMUL R12, R135, UR39 ;  /* 0x00000027870c7c20 */ /* 0x004fe40008400000 */
[----:B------:R-:W2:Y:S01]  /*41eb0*/  LDL.LU R135, [R1+0x628] ;  /* 0x0006280001877983 */ /* 0x000ea20000300800 */
[----:B------:R-:W-:Y:S02]  /*41ec0*/  F2FP.SATFINITE.E4M3.F32.PACK_AB_MERGE_C R21, RZ, R10, RZ ;  /* 0x0000000aff15723e */ /* 0x000fe400048070ff */
[----:B------:R-:W-:Y:S02]  /*41ed0*/  ISETP.NE.AND P3, PT, R110, RZ, PT ;  /* 0x000000ff6e00720c */ /* 0x000fe40003f65270 */
[----:B0-----:R-:W-:Y:S02]  /*41ee0*/  @!P0 IADD3 R10, P1, R65, R22, RZ ;  /* 0x00000016410a8210 */ /* 0x001fe40007f3e0ff */
[----:B------:R-:W-:-:S03]  /*41ef0*/  ISETP.NE.AND P4, PT, R95, RZ, PT ;  /* 0x000000ff5f00720c */ /* 0x000fc60003f85270 */
[----:B------:R-:W-:Y:S01]  /*41f00*/  @!P0 IMAD.X R11, R64, 0x1, R23, P1 ;  /* 0x00000001400b8824 */ /* 0x000fe200008e0617 */
[----:B------:R-:W-:-:S05]  /*41f10*/  ISETP.LT.OR P1, PT, R29, 0x81, !P4 ;  /* 0x000000811d00780c */ /* 0x000fca0006721670 */
[----:B------:R-:W0:Y:S01]  /*41f20*/  @!P3 LDC.64 R22, c[0x0][0x5c0] ;  /* 0x00017000ff16bb82 */ /* 0x000e220000000a00 */
[----:B------:R-:W-:Y:S02]  /*41f30*/  ISETP.NE.AND P6, PT, R102, RZ, PT ;  /* 0x000000ff6600720c */ /* 0x000fe40003fc5270 */
[----:B------:R-:W-:Y:S01]  /*41f40*/  ISETP.NE.AND P5, PT, R98, RZ, PT ;  /* 0x000000ff6200720c */ /* 0x000fe20003fa5270 */
[----:B------:R-:W-:-:S04]  /*41f50*/  FMUL R14, R139, UR39 ;  /* 0x000000278b0e7c20 */ /* 0x000fc80008400000 */
[----:B------:R-:W1:Y:S01]  /*41f60*/  @!P1 LDC.64 R26, c[0x0][0x5c0] ;  /* 0x00017000ff1a9b82 */ /* 0x000e620000000a00 */
[----:B------:R-:W-:Y:S02]  /*41f70*/  ISETP.LT.OR P2, PT, R29, 0x82, !P4 ;  /* 0x000000821d00780c */ /* 0x000fe40006741670 */
[----:B------:R-:W-:Y:S02]  /*41f80*/  F2FP.SATFINITE.E4M3.F32.PACK_AB_MERGE_C R15, RZ, R14, RZ ;  /* 0x0000000eff0f723e */ /* 0x000fe400048070ff */
[----:B------:R-:W-:Y:S01]  /*41f90*/  F2FP.SATFINITE.E4M3.F32.PACK_AB_MERGE_C R17, RZ, R12, RZ ;  /* 0x0000000cff11723e */ /* 0x000fe200048070ff */
[----:B------:R0:W-:Y:S04]  /*41fa0*/  @!P6 STG.E.U8 desc[UR46][R8.64+0x98], R21 ;  /* 0x000098150800e986 */ /* 0x0001e8000c10112e */
[----:B------:R0:W-:Y:S04]  /*41fb0*/  @!P5 STG.E.U8 desc[UR46][R6.64+0x99], R15 ;  /* 0x0000990f0600d986 */ /* 0x0001e8000c10112e */
[----:B------:R3:W-:Y:S01]  /*41fc0*/  @!P0 STG.E.U8 desc[UR46][R10.64+0x98], R17 ;  /* 0x000098110a008986 */ /* 0x0007e2000c10112e */
[----:B0-----:R-:W-:Y:S01]  /*41fd0*/  @!P3 IADD3 R8, P0, R31, R22, RZ ;  /* 0x000000161f08b210 */ /* 0x001fe20007f1e0ff */
[----:B------:R-:W-:-:S02]  /*41fe0*/  @!P1 IMAD.MOV.U32 R6, RZ, RZ, R24 ;  /* 0x000000ffff069224 */ /* 0x000fc400078e0018 */
[----:B------:R-:W-:Y:S02]  /*41ff0*/  @!P1 IMAD.MOV.U32 R7, RZ, RZ, R30 ;  /* 0x000000ffff079224 */ /* 0x000fe400078e001e */
[----:B------:R-:W-:-:S04]  /*42000*/  @!P1 IMAD.WIDE.U32 R12, R4, 0x180, R6 ;  /* 0x00000180040c9825 */ /* 0x000fc800078e0006 */
[----:B-----5:R-:W-:-:S05]  /*42010*/  FMUL R14, R138, UR39 ;  /* 0x000000278a0e7c20 */ /* 0x020fca0008400000 */
[----:B------:R-:W-:Y:S02]  /*42020*/  F2FP.SATFINITE.E4M3.F32.PACK_AB_MERGE_C R19, RZ, R14, RZ ;  /* 0x0000000eff13723e */ /* 0x000fe400048070ff */
[----:B------:R-:W0:Y:S01]  /*42030*/  @!P2 LDC.64 R14, c[0x0][0x5c0] ;  /* 0x00017000ff0eab82 */ /* 0x000e220000000a00 */
[----:B------:R-:W-:Y:S01]  /*42040*/  @!P3 IMAD.X R9, R28, 0x1, R23, P0 ;  /* 0x000000011c09b824 */ /* 0x000fe200000e0617 */
[----:B-1----:R-:W-:Y:S01]  /*42050*/  @!P1 IADD3 R12, P0, R12, R26, RZ ;  /* 0x0000001a0c0c9210 */ /* 0x002fe20007f1e0ff */
[----:B------:R-:W-:Y:S02]  /*42060*/  @!P1 IMAD R16, R5, 0x180, RZ ;  /* 0x0000018005109824 */ /* 0x000fe400078e02ff */
[----:B---3--:R-:W-:Y:S01]  /*42070*/  FMUL R6, R137, UR39 ;  /* 0x0000002789067c20 */ /* 0x008fe20008400000 */
[----:B------:R1:W-:Y:S01]  /*42080*/  @!P3 STG.E.U8 desc[UR46][R8.64+0x99], R19 ;  /* 0x000099130800b986 */ /* 0x0003e2000c10112e */
[----:B------:R-:W-:Y:S02]  /*42090*/  ISETP.LT.OR P3, PT, R29, 0x89, !P4 ;  /* 0x000000891d00780c */ /* 0x000fe40006761670 */
[----:B------:R-:W-:-:S02]  /*420a0*/  @!P1 IADD3.X R13, R27, R13, R16, P0, !PT ;  /* 0x0000000d1b0d9210 */ /* 0x000fc400007fe410 */
[----:B------:R-:W-:Y:S01]  /*420b0*/  ISETP.LT.OR P0, PT, R29, 0x8a, !P4 ;  /* 0x0000008a1d00780c */ /* 0x000fe20006701670 */
[----:B------:R-:W-:Y:S01]  /*420c0*/  @!P2 IMAD.MOV.U32 R7, RZ, RZ, R30 ;  /* 0x000000ffff07a224 */ /* 0x000fe200078e001e */
[----:B------:R-:W-:Y:S01]  /*420d0*/  F2FP.SATFINITE.E4M3.F32.PACK_AB_MERGE_C R11, RZ, R6, RZ ;  /* 0x00000006ff0b723e */ /* 0x000fe200048070ff */
[----:B------:R-:W-:-:S04]  /*420e0*/  @!P2 IMAD.MOV.U32 R6, RZ, RZ, R24 ;  /* 0x000000ffff06a224 */ /* 0x000fc800078e0018 */
[----:B------:R-:W-:Y:S01]  /*420f0*/  @!P2 IMAD.WIDE.U32 R6, R4, 0x180, R6 ;  /* 0x000001800406a825 */ /* 0x000fe200078e0006 */
[----:B------:R-:W-:Y:S01]  /*42100*/  @!P1 STG.E.U8 desc[UR46][R12.64+0x80], R11 ;  /* 0x0000800b0c009986 */ /* 0x000fe2000c10112e */
[----:B------:R-:W3:Y:S02]  /*42110*/  @!P3 LDC.64 R16, c[0x0][0x5c0] ;  /* 0x00017000ff10bb82 */ /* 0x000ee40000000a00 */
[----:B-1----:R-:W-:Y:S01]  /*42120*/  @!P2 IMAD R8, R5, 0x180, RZ ;  /* 0x000001800508a824 */ /* 0x002fe200078e02ff */
[----:B------:R-:W-:Y:S02]  /*42130*/  LOP3.LUT P6, RZ, R0, 0x40000, RZ, 0xc0, !PT ;  /* 0x0004000000ff7812 */ /* 0x000fe400078cc0ff */
[----:B0-----:R-:W-:-:S03]  /*42140*/  @!P2 IADD3 R6, P1, R6, R14, RZ ;  /* 0x0000000e0606a210 */ /* 0x001fc60007f3e0ff */
[----:B------:R-:W0:Y:S01]  /*42150*/  @!P0 LDC.64 R20, c[0x0][0x5c0] ;  /* 0x00017000ff148b82 */ /* 0x000e220000000a00 */
[----:B------:R-:W-:Y:S01]  /*42160*/  @!P2 IADD3.X R7, R15, R7, R8, P1, !PT ;  /* 0x000000070f07a210 */ /* 0x000fe20000ffe408 */
[----:B----4-:R-:W-:Y:S01]  /*42170*/  FMUL R10, R136, UR39 ;  /* 0x00000027880a7c20 */ /* 0x010fe20008400000 */
[----:B------:R-:W-:-:S04]  /*42180*/  ISETP.LT.OR P1, PT, R29, 0x81, !P6 ;  /* 0x000000811d00780c */ /* 0x000fc80007721670 */
[----:B------:R-:W-:Y:S01]  /*42190*/  F2FP.SATFINITE.E4M3.F32.PACK_AB_MERGE_C R15, RZ, R10, RZ ;  /* 0x0000000aff0f723e */ /* 0x000fe200048070ff */
[----:B------:R-:W-:Y:S04]  /*421a0*/  BSSY B1, `(.L_x_104) ;  /* 0x0000013000017945 */ /* 0x000fe80003800000 */
[----:B------:R1:W-:Y:S02]  /*421b0*/  @!P2 STG.E.U8 desc[UR46][R6.64+0x81], R15 ;  /* 0x0000810f0600a986 */ /* 0x0003e4000c10112e */
[----:B-1----:R-:W-:Y:S02]  /*421c0*/  @!P3 IMAD.MOV.U32 R6, RZ, RZ, R24 ;  /* 0x000000ffff06b224 */ /* 0x002fe400078e0018 */
[----:B------:R-:W-:Y:S02]  /*421d0*/  @!P3 IMAD.MOV.U32 R7, RZ, RZ, R30 ;  /* 0x000000ffff07b224 */ /* 0x000fe400078e001e */
[----:B------:R-:W-:-:S04]  /*421e0*/  @!P3 IMAD.WIDE.U32 R8, R4, 0x180, R6 ;  /* 0x000001800408b825 */ /* 0x000fc800078e0006 */
[----:B--2---:R-:W-:-:S05]  /*421f0*/  FMUL R10, R135, UR39 ;  /* 0x00000027870a7c20 */ /* 0x004fca0008400000 */
[----:B------:R-:W-:Y:S01]  /*42200*/  F2FP.SATFINITE.E4M3.F32.PACK_AB_MERGE_C R11, RZ, R10, RZ ;  /* 0x0000000aff0b723e */ /* 0x000fe200048070ff */
[----:B0--3--:R-:W-:Y:S06]  /*42210*/  @P1 BRA `(.L_x_105) ;  /* 0x00000000002c1947 */ /* 0x009fec0003800000 */
        /* <DEDUP_REMOVED lines=11> */
.L_x_105:
[----:B------:R-:W-:Y:S05]  /*422d0*/  BSYNC B1 ;  /* 0x0000000000017941 */ /* 0x000fea0003800000 */
.L_x_104:
[----:B0-----:R-:W2:Y:S01]  /*422e0*/  LDL.LU R6, [R1+0x62c] ;  /* 0x00062c0001067983 */ /* 0x001ea20000300800 */
[----:B------:R-:W-:Y:S01]  /*422f0*/  ISETP.LT.OR P1, PT, R29, 0x82, !P6 ;  /* 0x000000821d00780c */ /* 0x000fe20007721670 */
[----:B------:R-:W-:Y:S01]  /*42300*/  @!P3 IMAD R7, R5, 0x180, RZ ;  /* 0x000001800507b824 */ /* 0x000fe200078e02ff */
[----:B------:R-:W-:Y:S01]  /*42310*/  @!P3 IADD3 R8, P2, R8, R16, RZ ;  /* 0x000000100808b210 */ /* 0x000fe20007f5e0ff */
[----:B------:R-:W-:Y:S03]  /*42320*/  BSSY B1, `(.L_x_106) ;  /* 0x0000010000017945 */ /* 0x000fe60003800000 */
[----:B------:R-:W-:Y:S01]  /*42330*/  @!P3 IADD3.X R9, R17, R9, R7, P2, !PT ;  /* 0x000000091109b210 */ /* 0x000fe200017fe407 */
[----:B--2---:R-:W-:-:S05]  /*42340*/  FMUL R6, R6, UR39 ;  /* 0x0000002706067c20 */ /* 0x004fca0008400000 */
        /* <DEDUP_REMOVED lines=13> */
.L_x_107:
[----:B------:R-:W-:Y:S05]  /*42420*/  BSYNC B1 ;  /* 0x0000000000017941 */ /* 0x000fea0003800000 */
.L_x_106:
[----:B0-----:R-:W2:Y:S04]  /*42430*/  LDL.LU R6, [R1+0x630] ;  /* 0x0006300001067983 */ /* 0x001ea80000300800 */
[----:B------:R-:W3:Y:S04]  /*42440*/  LDL.LU R10, [R1+0x634] ;  /* 0x00063400010a7983 */ /* 0x000ee80000300800 */
[----:B------:R-:W4:Y:S01]  /*42450*/  LDL.LU R14, [R1+0x638] ;  /* 0x00063800010e7983 */ /* 0x000f220000300800 */
[----:B------:R-:W-:Y:S01]  /*42460*/  @!P0 IMAD.MOV.U32 R7, RZ, RZ, R30 ;  /* 0x000000ffff078224 */ /* 0x000fe200078e001e */
[----:B------:R-:W-:Y:S01]  /*42470*/  ISETP.LT.OR P2, PT, R29, 0x91, !P4 ;  /* 0x000000911d00780c */ /* 0x000fe20006741670 */
[----:B------:R-:W-:Y:S01]  /*42480*/  @!P0 IMAD R12, R5, 0x180, RZ ;  /* 0x00000180050c8824 */ /* 0x000fe200078e02ff */
[----:B------:R-:W-:Y:S01]  /*42490*/  ISETP.LT.OR P1, PT, R29, 0x92, !P4 ;  /* 0x000000921d00780c */ /* 0x000fe20006721670 */
[----:B------:R-:W-:Y:S10]  /*424a0*/  BSSY B1, `(.L_x_108) ;  /* 0x000001c000017945 */ /* 0x000ff40003800000 */
[----:B------:R-:W0:Y:S08]  /*424b0*/  @!P2 LDC.64 R16, c[0x0][0x5c0] ;  /* 0x00017000ff10ab82 */ /* 0x000e300000000a00 */
[----:B------:R-:W1:Y:S01]  /*424c0*/  @!P1 LDC.64 R18, c[0x0][0x5c0] ;  /* 0x00017000ff129b82 */ /* 0x000e620000000a00 */
[----:B--2---:R-:W-:Y:S01]  /*424d0*/  FMUL R6, R6, UR39 ;  /* 0x0000002706067c20 */ /* 0x004fe20008400000 */
[----:B---3--:R-:W-:-:S04]  /*424e0*/  FMUL R10, R10, UR39 ;  /* 0x000000270a0a7c20 */ /* 0x008fc80008400000 */
[----:B------:R-:W-:Y:S01]  /*424f0*/  F2FP.SATFINITE.E4M3.F32.PACK_AB_MERGE_C R11, RZ, R6, RZ ;  /* 0x00000006ff0b723e */ /* 0x000fe200048070ff */
[----:B------:R-:W-:Y:S01]  /*42500*/  @!P0 IMAD.MOV.U32 R6, RZ, RZ, R24 ;  /* 0x000000ffff068224 */ /* 0x000fe200078e0018 */
[----:B------:R-:W-:-:S03]  /*42510*/  F2FP.SATFINITE.E4M3.F32.PACK_AB_MERGE_C R13, RZ, R10, RZ ;  /* 0x0000000aff0d723e */ /* 0x000fc600048070ff */
[----:B------:R-:W-:Y:S01]  /*42520*/  @!P0 IMAD.WIDE.U32 R6, R4, 0x180, R6 ;  /* 0x0000018004068825 */ /* 0x000fe200078e0006 */
[----:B------:R2:W-:Y:S03]  /*42530*/  @!P3 STG.E.U8 desc[UR46][R8.64+0x88], R11 ;  /* 0x0000880b0800b986 */ /* 0x0005e6000c10112e */
[----:B----4-:R-:W-:Y:S01]  /*42540*/  FMUL R10, R14, UR39 ;  /* 0x000000270e0a7c20 */ /* 0x010fe20008400000 */
[----:B------:R-:W-:-:S04]  /*42550*/  @!P0 IADD3 R6, P3, R6, R20, RZ ;  /* 0x0000001406068210 */ /* 0x000fc80007f7e0ff */
[----:B------:R-:W-:Y:S02]  /*42560*/  F2FP.SATFINITE.E4M3.F32.PACK_AB_MERGE_C R15, RZ, R10, RZ ;  /* 0x0000000aff0f723e */ /* 0x000fe400048070ff */
[----:B------:R-:W-:Y:S02]  /*42570*/  @!P0 IADD3.X R7, R21, R7, R12, P3, !PT ;  /* 0x0000000715078210 */ /* 0x000fe40001ffe40c */
[----:B------:R-:W-:-:S03]  /*42580*/  ISETP.LT.OR P3, PT, R29, 0x89, !P6 ;  /* 0x000000891d00780c */ /* 0x000fc60007761670 */
[----:B------:R2:W-:Y:S10]  /*42590*/  @!P0 STG.E.U8 desc[UR46][R6.64+0x89], R13 ;  /* 0x0000890d06008986 */ /* 0x0005f4000c10112e */
[----:B01----:R-:W-:Y:S05]  /*425a0*/  @P3 BRA `(.L_x_109) ;  /* 0x00000000002c3947 */ /* 0x003fea0003800000 */
[----:B--2---:R-:W-:Y:S01]  /*425b0*/  IMAD.MOV.U32 R6, RZ, RZ, R24 ;  /* 0x000000ffff067224 */ /* 0x004fe200078e0018 */
        /* <DEDUP_REMOVED lines=10> */
.L_x_109:
[----:B------:R-:W-:Y:S05]  /*42660*/  BSYNC B1 ;  /* 0x0000000000017941 */ /* 0x000fea0003800000 */
.L_x_108:
[----:B0-2---:R-:W2:Y:S01]  /*42670*/  LDL.LU R6, [R1+0x63c] ;  /* 0x00063c0001067983 */ /* 0x005ea20000300800 */
[----:B------:R-:W-:Y:S01]  /*42680*/  ISETP.LT.OR P0, PT, R29, 0x8a, !P6 ;  /* 0x0000008a1d00780c */ /* 0x000fe20007701670 */
[----:B------:R-:W-:Y:S01]  /*42690*/  BSSY B1, `(.L_x_110) ;  /* 0x000000f000017945 */ /* 0x000fe20003800000 */
[----:B--2---:R-:W-:-:S05]  /*426a0*/  FMUL R6, R6, UR39 ;  /* 0x0000002706067c20 */ /* 0x004fca0008400000 */
[----:B------:R-:W-:-:S06]  /*426b0*/  F2FP.SATFINITE.E4M3.F32.PACK_AB_MERGE_C R9, RZ, R6, RZ ;  /* 0x00000006ff09723e */ /* 0x000fcc00048070ff */
[----:B------:R-:W-:Y:S05]  /*426c0*/  @P0 BRA `(.L_x_111) ;  /* 0x00000000002c0947 */ /* 0x000fea0003800000 */
        /* <DEDUP_REMOVED lines=11> */
.L_x_111:
[----:B------:R-:W-:Y:S05]  /*42780*/  BSYNC B1 ;  /* 0x0000000000017941 */ /* 0x000fea0003800000 */
.L_x_110:
[----:B------:R-:W2:Y:S04]  /*42790*/  LDL.LU R8, [R1+0x640] ;  /* 0x0006400001087983 */ /* 0x000ea80000300800 */
[----:B------:R-:W3:Y:S04]  /*427a0*/  LDL.LU R12, [R1+0x644] ;  /* 0x00064400010c7983 */ /* 0x000ee80000300800 */
[----:B------:R-:W4:Y:S01]  /*427b0*/  LDL.LU R14, [R1+0x648] ;  /* 0x00064800010e7983 */ /* 0x000f220000300800 */
[----:B0-----:R-:W-:Y:S01]  /*427c0*/  @!P2 IMAD.MOV.U32 R6, RZ, RZ, R24 ;  /* 0x000000ffff06a224 */ /* 0x001fe200078e0018 */
[C---:B------:R-:W-:Y:S01]  /*427d0*/  ISETP.LT.OR P0, PT, R29.reuse, 0x99, !P4 ;  /* 0x000000991d00780c */ /* 0x040fe20006701670 */
[----:B------:R-:W-:Y:S01]  /*427e0*/  @!P2 IMAD.MOV.U32 R7, RZ, RZ, R30 ;  /* 0x000000ffff07a224 */ /* 0x000fe200078e001e */
[----:B------:R-:W-:Y:S01]  /*427f0*/  ISETP.LT.OR P4, PT, R29, 0x9a, !P4 ;  /* 0x0000009a1d00780c */ /* 0x000fe20006781670 */
[----:B------:R-:W-:Y:S01]  /*42800*/  @!P2 IMAD R11, R5, 0x180, RZ ;  /* 0x00000180050ba824 */ /* 0x000fe200078e02ff */
[----:B------:R-:W-:Y:S01]  /*42810*/  BSSY B1, `(.L_x_112) ;  /* 0x0000021000017945 */ /* 0x000fe20003800000 */
[----:B------:R-:W-:-:S04]  /*42820*/  @!P2 IMAD.WIDE.U32 R6, R4, 0x180, R6 ;  /* 0x000001800406a825 */ /* 0x000fc800078e0006 */
[----:B------:R-:W-:Y:S01]  /*42830*/  @!P1 IMAD.MOV.U32 R9, RZ, RZ, R30 ;  /* 0x000000ffff099224 */ /* 0x000fe200078e001e */
[----:B------:R-:W-:-:S03]  /*42840*/  @!P2 IADD3 R6, P3, R6, R16, RZ ;  /* 0x000000100606a210 */ /* 0x000fc60007f7e0ff */
[----:B------:R-:W0:Y:S01]  /*42850*/  @!P0 LDC.64 R20, c[0x0][0x5c0] ;  /* 0x00017000ff148b82 */ /* 0x000e220000000a00 */
[----:B------:R-:W-:-:S07]  /*42860*/  @!P2 IADD3.X R7, R17, R7, R11, P3, !PT ;  /* 0x000000071107a210 */ /* 0x000fce0001ffe40b */
[----:B------:R-:W1:Y:S01]  /*42870*/  @!P4 LDC.64 R22, c[0x0][0x5c0] ;  /* 0x00017000ff16cb82 */ /* 0x000e620000000a00 */
[----:B--2---:R-:W-:Y:S01]  /*42880*/  FMUL R10, R8, UR39 ;  /* 0x00000027080a7c20 */ /* 0x004fe20008400000 */
[----:B------:R-:W-:-:S04]  /*42890*/  @!P1 IMAD.MOV.U32 R8, RZ, RZ, R24 ;  /* 0x000000ffff089224 */ /* 0x000fc800078e0018 */
[----:B------:R-:W-:Y:S01]  /*428a0*/  @!P1 IMAD.WIDE.U32 R8, R4, 0x180, R8 ;  /* 0x0000018004089825 */ /* 0x000fe200078e0008 */
[----:B------:R-:W-:-:S03]  /*428b0*/  F2FP.SATFINITE.E4M3.F32.PACK_AB_MERGE_C R11, RZ, R10, RZ ;  /* 0x0000000aff0b723e */ /* 0x000fc600048070ff */
[----:B---3--:R-:W-:Y:S01]  /*428c0*/  FMUL R10, R12, UR39 ;  /* 0x000000270c0a7c20 */ /* 0x008fe20008400000 */
[----:B------:R-:W-:Y:S01]  /*428d0*/  @!P1 IMAD R12, R5, 0x180, RZ ;  /* 0x00000180050c9824 */ /* 0x000fe200078e02ff */
[----:B------:R-:W-:Y:S01]  /*428e0*/  @!P1 IADD3 R8, P3, R8, R18, RZ ;  /* 0x0000001208089210 */ /* 0x000fe20007f7e0ff */
[----:B------:R2:W-:Y:S02]  /*428f0*/  @!P2 STG.E.U8 desc[UR46][R6.64+0x90], R11 ;  /* 0x0000900b0600a986 */ /* 0x0005e4000c10112e */
[----:B------:R-:W-:Y:S01]  /*42900*/  F2FP.SATFINITE.E4M3.F32.PACK_AB_MERGE_C R13, RZ, R10, RZ ;  /* 0x0000000aff0d723e */ /* 0x000fe200048070ff */
[----:B----4-:R-:W-:Y:S01]  /*42910*/  FMUL R10, R14, UR39 ;  /* 0x000000270e0a7c20 */ /* 0x010fe20008400000 */
[----:B------:R-:W-:Y:S02]  /*42920*/  @!P1 IADD3.X R9, R19, R9, R12, P3, !PT ;  /* 0x0000000913099210 */ /* 0x000fe40001ffe40c */
[----:B------:R-:W-:Y:S02]  /*42930*/  ISETP.LT.OR P2, PT, R29, 0x91, !P6 ;  /* 0x000000911d00780c */ /* 0x000fe40007741670 */
[----:B------:R-:W-:Y:S01]  /*42940*/  F2FP.SATFINITE.E4M3.F32.PACK_AB_MERGE_C R15, RZ, R10, RZ ;  /* 0x0000000aff0f723e */ /* 0x000fe200048070ff */
        /* <DEDUP_REMOVED lines=13> */
.L_x_113:
[----:B------:R-:W-:Y:S05]  /*42a20*/  BSYNC B1 ;  /* 0x0000000000017941 */ /* 0x000fea0003800000 */
.L_x_112:
[----:B0-2---:R-:W2:Y:S04]  /*42a30*/  LDL.LU R6, [R1+0x650] ;  /* 0x0006500001067983 */ /* 0x005ea80000300800 */
[----:B------:R-:W3:Y:S04]  /*42a40*/  LDL.LU R13, [R1+0x654] ;  /* 0x00065400010d7983 */ /* 0x000ee80000300800 */
[----:B------:R-:W4:Y:S01]  /*42a50*/  LDL.LU R15, [R1+0x64c] ;  /* 0x00064c00010f7983 */ /* 0x000f220000300800 */
[----:B------:R-:W-:Y:S01]  /*42a60*/  @!P0 IMAD.MOV.U32 R7, RZ, RZ, R30 ;  /* 0x000000ffff078224 */ /* 0x000fe200078e001e */
[----:B------:R-:W-:Y:S01]  /*42a70*/  ISETP.LT.OR P1, PT, R29, 0x92, !P6 ;  /* 0x000000921d00780c */ /* 0x000fe20007721670 */
[----:B------:R-:W-:Y:S01]  /*42a80*/  @!P4 IMAD.MOV.U32 R8, RZ, RZ, R24 ;  /* 0x000000ffff08c224 */ /* 0x000fe200078e0018 */
[----:B------:R-:W-:Y:S01]  /*42a90*/  BSSY B1, `(.L_x_114) ;  /* 0x000001d000017945 */ /* 0x000fe20003800000 */
[----:B------:R-:W-:-:S02]  /*42aa0*/  @!P4 IMAD.MOV.U32 R9, RZ, RZ, R30 ;  /* 0x000000ffff09c224 */ /* 0x000fc400078e001e */
[----:B------:R-:W-:Y:S02]  /*42ab0*/  @!P4 IMAD R14, R5, 0x180, RZ ;  /* 0x00000180050ec824 */ /* 0x000fe400078e02ff */
[----:B------:R-:W-:-:S04]  /*42ac0*/  @!P4 IMAD.WIDE.U32 R10, R4, 0x180, R8 ;  /* 0x00000180040ac825 */ /* 0x000fc800078e0008 */
[----:B------:R-:W-:Y:S01]  /*42ad0*/  @!P0 IMAD R9, R5, 0x180, RZ ;  /* 0x0000018005098824 */ /* 0x000fe200078e02ff */
[----:B------:R-:W-:-:S04]  /*42ae0*/  @!P4 IADD3 R10, P3, R10, R22, RZ ;  /* 0x000000160a0ac210 */ /* 0x000fc80007f7e0ff */
[----:B------:R-:W-:Y:S01]  /*42af0*/  @!P4 IADD3.X R11, R23, R11, R14, P3, !PT ;  /* 0x0000000b170bc210 */ /* 0x000fe20001ffe40e */
[----:B--2---:R-:W-:Y:S01]  /*42b00*/  FMUL R12, R6, UR39 ;  /* 0x00000027060c7c20 */ /* 0x004fe20008400000 */
[----:B------:R-:W-:Y:S02]  /*42b10*/  @!P0 IMAD.MOV.U32 R6, RZ, RZ, R24 ;  /* 0x000000ffff068224 */ /* 0x000fe400078e0018 */
[----:B---3--:R-:W-:Y:S02]  /*42b20*/  FMUL R13, R13, UR39 ;  /* 0x000000270d0d7c20 */ /* 0x008fe40008400000 */
[----:B------:R-:W-:-:S03]  /*42b30*/  @!P0 IMAD.WIDE.U32 R6, R4, 0x180, R6 ;  /* 0x0000018004068825 */ /* 0x000fc600078e0006 */
[----:B------:R-:W-:Y:S02]  /*42b40*/  F2FP.SATFINITE.E4M3.F32.PACK_AB_MERGE_C R17, RZ, R13, RZ ;  /* 0x0000000dff11723e */ /* 0x000fe400048070ff */
[----:B------:R-:W-:Y:S01]  /*42b50*/  @!P0 IADD3 R8, P2, R6, R20, RZ ;  /* 0x0000001406088210 */ /* 0x000fe20007f5e0ff */
[----:B----4-:R-:W-:Y:S01]  /*42b60*/  FMUL R6, R15, UR39 ;  /* 0x000000270f067c20 */ /* 0x010fe20008400000 */
[----:B------:R-:W-:Y:S02]  /*42b70*/  F2FP.SATFINITE.E4M3.F32.PACK_AB_MERGE_C R15, RZ, R12, RZ ;  /* 0x0000000cff0f723e */ /* 0x000fe400048070ff */
[----:B------:R-:W-:Y:S02]  /*42b80*/  @!P0 IADD3.X R9, R21, R7, R9, P2, !PT ;  /* 0x0000000715098210 */ /* 0x000fe400017fe409 */
        /* <DEDUP_REMOVED lines=13> */
.L_x_115:
[----:B------:R-:W-:Y:S05]  /*42c60*/  BSYNC B1 ;  /* 0x0000000000017941 */ /* 0x000fea0003800000 */
.L_x_114:
[----:B0-----:R-:W2:Y:S04]  /*42c70*/  LDL.LU R6, [R1+0x658] ;  /* 0x0006580001067983 */ /* 0x001ea80000300800 */
[----:B------:R-:W3:Y:S01]  /*42c80*/  LDL.LU R7, [R1+0x65c] ;  /* 0x00065c0001077983 */ /* 0x000ee20000300800 */
[C---:B------:R-:W-:Y:S01]  /*42c90*/  ISETP.LT.OR P1, PT, R29.reuse, 0x99, !P6 ;  /* 0x000000991d00780c */ /* 0x040fe20007721670 */
[----:B------:R-:W-:Y:S02]  /*42ca0*/  BSSY B1, `(.L_x_116) ;  /* 0x0000013000017945 */ /* 0x000fe40003800000 */
[----:B------:R0:W-:Y:S01]  /*42cb0*/  @!P0 STG.E.U8 desc[UR46][R8.64+0x98], R15 ;  /* 0x0000980f08008986 */ /* 0x0001e2000c10112e */
[----:B------:R-:W-:-:S03]  /*42cc0*/  ISETP.LT.OR P0, PT, R29, 0x9a, !P6 ;  /* 0x0000009a1d00780c */ /* 0x000fc60007701670 */
[----:B------:R0:W-:Y:S01]  /*42cd0*/  @!P4 STG.E.U8 desc[UR46][R10.64+0x99], R17 ;  /* 0x000099110a00c986 */ /* 0x0001e2000c10112e */
[----:B--2---:R-:W-:Y:S01]  /*42ce0*/  FMUL R6, R6, UR39 ;  /* 0x0000002706067c20 */ /* 0x004fe20008400000 */
[----:B---3--:R-:W-:-:S04]  /*42cf0*/  FMUL R12, R7, UR39 ;  /* 0x00000027070c7c20 */ /* 0x008fc80008400000 */
        /* <DEDUP_REMOVED lines=13> */
.L_x_117:
[----:B------:R-:W-:Y:S05]  /*42dd0*/  BSYNC B1 ;  /* 0x0000000000017941 */ /* 0x000fea0003800000 */
.L_x_116:
[----:B0-----:R-:W-:Y:S01]  /*42de0*/  F2FP.SATFINITE.E4M3.F32.PACK_AB_MERGE_C R7, RZ, R12, RZ ;  /* 0x0000000cff07723e */ /* 0x001fe200048070ff */
[----:B------:R-:W-:Y:S06]  /*42df0*/  @P0 BRA `(.L_x_39) ;  /* 0x0000000000280947 */ /* 0x000fec0003800000 */
[----:B------:R-:W-:Y:S01]  /*42e00*/  IMAD.MOV.U32 R25, RZ, RZ, R30 ;  /* 0x000000ffff197224 */ /* 0x000fe200078e001e */
[----:B------:R-:W-:Y:S01]  /*42e10*/  ULDC.64 UR12, c[0x0][0x5c0] ;  /* 0x00017000000c7ab9 */ /* 0x000fe20000000a00 */
        /* <DEDUP_REMOVED lines=8> */
.L_x_39:
[----:B------:R-:W-:Y:S05]  /*42ea0*/  BSYNC B0 ;  /* 0x0000000000007941 */ /* 0x000fea0003800000 */
.L_x_35:
[----:B-1----:R-:W2:Y:S04]  /*42eb0*/  LDL.LU R5, [R1+0x670] ;  /* 0x0006700001057983 */ /* 0x002ea80000300800 */
[----:B------:R-:W2:Y:S01]  /*42ec0*/  LDL.LU R4, [R1+0x674] ;  /* 0x0006740001047983 */ /* 0x000ea20000300800 */
[----:B------:R-:W-:Y:S01]  /*42ed0*/  ULDC UR12, c[0x0][0xc] ;  /* 0x00000300000c7ab9 */ /* 0x000fe20000000800 */
[----:B------:R-:W-:Y:S01]  /*42ee0*/  ULDC UR13, c[0x0][0x10] ;  /* 0x00000400000d7ab9 */ /* 0x000fe20000000800 */
[----:B0-----:R-:W2:Y:S01]  /*42ef0*/  LDC R7, c[0x0][0x14] ;  /* 0x00000500ff077b82 */ /* 0x001ea20000000800 */
[----:B------:R-:W-:Y:S01]  /*42f00*/  UIMAD.WIDE.U32 UR12, UR12, UR13, URZ ;  /* 0x0000000d0c0c72a5 */ /* 0x000fe2000f8e003f */
[----:B------:R-:W-:-:S05]  /*42f10*/  UMOV UR40, 0xffffffff ;  /* 0xffffffff00287882 */ /* 0x000fca0000000000 */
[----:B--2---:R-:W-:-:S04]  /*42f20*/  IMAD.WIDE.U32 R4, R7, UR12, R4 ;  /* 0x0000000c07047c25 */ /* 0x004fc8000f8e0004 */
[----:B------:R-:W-:Y:S01]  /*42f30*/  IMAD R7, R7, UR13, RZ ;  /* 0x0000000d07077c24 */ /* 0x000fe2000f8e02ff */
[----:B------:R-:W-:Y:S01]  /*42f40*/  ULDC.64 UR12, c[0x0][0x650] ;  /* 0x00019400000c7ab9 */ /* 0x000fe20000000a00 */
[----:B------:R-:W-:Y:S01]  /*42f50*/  IMAD.MOV.U32 R21, RZ, RZ, R4 ;  /* 0x000000ffff157224 */ /* 0x000fe200078e0004 */
[----:B------:R-:W-:Y:S01]  /*42f60*/  ISETP.GE.U32.AND P0, PT, R4, UR12, PT ;  /* 0x0000000c04007c0c */ /* 0x000fe2000bf06070 */
[----:B------:R-:W-:Y:S01]  /*42f70*/  IMAD.IADD R23, R5, 0x1, R7 ;  /* 0x0000000105177824 */ /* 0x000fe200078e0207 */
[----:B------:R-:W-:Y:S01]  /*42f80*/  PRMT R5, RZ, 0x7610, R5 ;  /* 0x00007610ff057816 */ /* 0x000fe20000000005 */
[----:B------:R-:W-:-:S03]  /*42f90*/  IMAD.MOV.U32 R4, RZ, RZ, -0x1 ;  /* 0xffffffffff047424 */ /* 0x000fc600078e00ff */
[----:B------:R0:W-:Y:S01]  /*42fa0*/  STL [R1+0x670], R23 ;  /* 0x0006701701007387 */ /* 0x0001e20000100800 */
[----:B------:R-:W-:-:S03]  /*42fb0*/  ISETP.GE.U32.AND.EX P0, PT, R23, UR13, PT, P0 ;  /* 0x0000000d17007c0c */ /* 0x000fc6000bf06100 */
[----:B------:R0:W-:Y:S04]  /*42fc0*/  STL [R1+0x674], R21 ;  /* 0x0006741501007387 */ /* 0x0001e80000100800 */
[----:B------:R0:W-:Y:S06]  /*42fd0*/  STL [R1+0x668], R4 ;  /* 0x0006680401007387 */ /* 0x0001ec0000100800 */
[----:B------:R-:W-:Y:S05]  /*42fe0*/  @P0 BRA `(.L_x_118) ;  /* 0x0000000400780947 */ /* 0x000fea0003800000 */
[----:B------:R-:W0:Y:S01]  /*42ff0*/  S2R R16, SR_CTAID.X ;  /* 0x0000000000107919 */ /* 0x000e220000002500 */
[----:B------:R-:W1:Y:S01]  /*43000*/  LDC.64 R10, c[0x0][0x628] ;  /* 0x00018a00ff0a7b82 */ /* 0x000e620000000a00 */
[----:B------:R-:W-:Y:S01]  /*43010*/  ULDC UR11, c[0x0][0x150] ;  /* 0x00005400000b7ab9 */ /* 0x000fe20000000800 */
[----:B------:R-:W-:Y:S01]  /*43020*/  IMAD.MOV.U32 R8, RZ, RZ, R21 ;  /* 0x000000ffff087224 */ /* 0x000fe200078e0015 */
[----:B------:R-:W2:Y:S01]  /*43030*/  S2R R18, SR_CTAID.Y ;  /* 0x0000000000127919 */ /* 0x000ea20000002600 */
[----:B------:R-:W-:-:S04]  /*43040*/  IMAD.MOV.U32 R9, RZ, RZ, R23 ;  /* 0x000000ffff097224 */ /* 0x000fc800078e0017 */
[----:B------:R-:W3:Y:S08]  /*43050*/  LDC R19, c[0x0][0x144] ;  /* 0x00005100ff137b82 */ /* 0x000ef00000000800 */
[----:B------:R-:W4:Y:S08]  /*43060*/  LDC R12, c[0x0][0x630] ;  /* 0x00018c00ff0c7b82 */ /* 0x000f300000000800 */
[----:B------:R-:W2:Y:S01]  /*43070*/  LDC.64 R14, c[0x0][0x620] ;  /* 0x00018800ff0e7b82 */ /* 0x000ea20000000a00 */
[----:B-1----:R-:W-:-:S04]  /*43080*/  ISETP.NE.U32.AND P0, PT, R10, RZ, PT ;  /* 0x000000ff0a00720c */ /* 0x002fc80003f05070 */
[----:B------:R-:W-:Y:S02]  /*43090*/  ISETP.NE.AND.EX P0, PT, R11, RZ, PT, P0 ;  /* 0x000000ff0b00720c */ /* 0x000fe40003f05300 */
[----:B0-----:R-:W-:-:S05]  /*430a0*/  I2FP.F32.U32 R4, R16 ;  /* 0x0000001000047245 */ /* 0x001fca0000201000 */
[----:B------:R-:W-:-:S04]  /*430b0*/  FMUL R4, R4, UR11 ;  /* 0x0000000b04047c20 */ /* 0x000fc80008400000 */
[----:B------:R0:W1:Y:S02]  /*430c0*/  F2I.U32.TRUNC.NTZ R17, R4 ;  /* 0x0000000400117305 */ /* 0x000064000020f000 */
[----:B---34-:R-:W-:Y:S05]  /*430d0*/  @!P0 BRA `(.L_x_119) ;  /* 0x0000000000288947 */ /* 0x018fea0003800000 */
[----:B0-----:R-:W0:Y:S02]  /*430e0*/  LDC R4, c[0x0][0x634] ;  /* 0x00018d00ff047b82 */ /* 0x001e240000000800 */
[----:B0-----:R-:W-:-:S05]  /*430f0*/  IADD3 R9, P0, R21, R4, RZ ;  /* 0x0000000415097210 */ /* 0x001fca0007f1e0ff */
[----:B------:R-:W-:-:S04]  /*43100*/  IMAD.X R13, RZ, RZ, R23, P0 ;  /* 0x000000ffff0d7224 */ /* 0x000fc800000e0617 */
[----:B------:R-:W-:-:S04]  /*43110*/  IMAD.WIDE.U32 R4, R13, R10, RZ ;  /* 0x0000000a0d047225 */ /* 0x000fc800078e00ff */
[----:B-----5:R-:W-:-:S04]  /*43120*/  IMAD.WIDE.U32 R6, P0, R9, R11, R4 ;  /* 0x0000000b09067225 */ /* 0x020fc80007800004 */
[----:B------:R-:W-:-:S04]  /*43130*/  IMAD.WIDE.U32 R4, R9, R10, RZ ;  /* 0x0000000a09047225 */ /* 0x000fc800078e00ff */
[----:B------:R-:W-:Y:S01]  /*43140*/  IMAD.X R9, RZ, RZ, RZ, P0 ;  /* 0x000000ffff097224 */ /* 0x000fe200000e06ff */
[----:B------:R-:W-:Y:S01]  /*43150*/  IADD3 RZ, P0, R5, R6, RZ ;  /* 0x0000000605ff7210 */ /* 0x000fe20007f1e0ff */
[----:B------:R-:W-:-:S04]  /*43160*/  IMAD.MOV.U32 R8, RZ, RZ, R7 ;  /* 0x000000ffff087224 */ /* 0x000fc800078e0007 */
[----:B------:R-:W-:-:S08]  /*43170*/  IMAD.WIDE.U32.X R8, R13, R11, R8, P0 ;  /* 0x0000000b0d087225 */ /* 0x000fd000000e0408 */
.L_x_119:
[-CC-:B------:R-:W-:Y:S01]  /*43180*/  SHF.R.U64 R27, R8, R12.reuse, R9.reuse ;  /* 0x0000000c081b7219 */ /* 0x180fe20000001209 */
[----:B------:R-:W3:Y:S01]  /*43190*/  LDC.64 R24, c[0x0][0x640] ;  /* 0x00019000ff187b82 */ /* 0x000ee20000000a00 */
[----:B0-----:R-:W-:Y:S01]  /*431a0*/  SHF.R.U32.HI R4, RZ, R12, R9 ;  /* 0x0000000cff047219 */ /* 0x001fe20000011609 */
[----:B-1----:R-:W-:Y:S01]  /*431b0*/  IMAD.MOV R17, RZ, RZ, -R17 ;  /* 0x000000ffff117224 */ /* 0x002fe200078e0a11 */
[----:B------:R-:W-:Y:S01]  /*431c0*/  IADD3 R7, P0, RZ, -R27, RZ ;  /* 0x8000001bff077210 */ /* 0x000fe20007f1e0ff */
[----:B------:R-:W-:Y:S01]  /*431d0*/  ULDC UR11, c[0x0][0x154] ;  /* 0x00005500000b7ab9 */ /* 0x000fe20000000800 */
[----:B------:R-:W-:Y:S02]  /*431e0*/  IMAD.MOV.U32 R9, RZ, RZ, 0x1 ;  /* 0x00000001ff097424 */ /* 0x000fe400078e00ff */
[----:B------:R-:W-:Y:S01]  /*431f0*/  IMAD R17, R19, R17, R16 ;  /* 0x0000001113117224 */ /* 0x000fe200078e0210 */
[----:B------:R-:W0:Y:S01]  /*43200*/  LDC R8, c[0x0][0x618] ;  /* 0x00018600ff087b82 */ /* 0x000e220000000800 */
[----:B------:R-:W-:-:S02]  /*43210*/  IMAD.X R5, RZ, RZ, ~R4, P0 ;  /* 0x000000ffff057224 */ /* 0x000fc400000e0e04 */
[----:B------:R-:W-:Y:S02]  /*43220*/  IMAD.MOV.U32 R4, RZ, RZ, R21 ;  /* 0x000000ffff047224 */ /* 0x000fe400078e0015 */
[-C--:B--2--5:R-:W-:Y:S02]  /*43230*/  IMAD R6, R5, R14.reuse, RZ ;  /* 0x0000000e05067224 */ /* 0x0a4fe400078e02ff */
[----:B------:R-:W-:Y:S01]  /*43240*/  IMAD.MOV.U32 R5, RZ, RZ, R23 ;  /* 0x000000ffff057224 */ /* 0x000fe200078e0017 */
[----:B------:R-:W1:Y:S01]  /*43250*/  LDC R20, c[0x0][0x608] ;  /* 0x00018200ff147b82 */ /* 0x000e620000000800 */
[----:B------:R-:W-:-:S04]  /*43260*/  IMAD.WIDE.U32 R4, R7, R14, R4 ;  /* 0x0000000e07047225 */ /* 0x000fc800078e0004 */
[----:B------:R-:W-:-:S03]  /*43270*/  IMAD R7, R7, R15, R6 ;  /* 0x0000000f07077224 */ /* 0x000fc600078e0206 */
[----:B------:R-:W2:Y:S01]  /*43280*/  LDC R22, c[0x0][0x658] ;  /* 0x00019600ff167b82 */ /* 0x000ea20000000800 */
[----:B------:R-:W-:Y:S01]  /*43290*/  I2FP.F32.U32 R6, R18 ;  /* 0x0000001200067245 */ /* 0x000fe20000201000 */
[----:B------:R-:W-:Y:S01]  /*432a0*/  IMAD.IADD R5, R5, 0x1, R7 ;  /* 0x0000000105057824 */ /* 0x000fe200078e0207 */
[----:B---3--:R-:W-:Y:S01]  /*432b0*/  ISETP.NE.U32.AND P0, PT, R24, RZ, PT ;  /* 0x000000ff1800720c */ /* 0x008fe20003f05070 */
[----:B------:R-:W-:Y:S02]  /*432c0*/  IMAD.MOV.U32 R7, RZ, RZ, -0x1 ;  /* 0xffffffffff077424 */ /* 0x000fe400078e00ff */
[----:B------:R-:W-:Y:S02]  /*432d0*/  FMUL R6, R6, UR11 ;  /* 0x0000000b06067c20 */ /* 0x000fe40008400000 */
[----:B------:R-:W3:Y:S01]  /*432e0*/  LDC R15, c[0x0][0x148] ;  /* 0x00005200ff0f7b82 */ /* 0x000ee20000000800 */
[----:B0-----:R-:W-:Y:S01]  /*432f0*/  SHF.R.U64 R12, R4, R8, R5 ;  /* 0x00000008040c7219 */ /* 0x001fe20000001205 */
[----:B------:R0:W4:Y:S01]  /*43300*/  F2I.U32.TRUNC.NTZ R13, R6 ;  /* 0x00000006000d7305 */ /* 0x000122000020f000 */
[----:B------:R-:W-:-:S02]  /*43310*/  ISETP.NE.AND.EX P0, PT, R25, RZ, PT, P0 ;  /* 0x000000ff1900720c */ /* 0x000fc40003f05300 */
[----:B------:R-:W-:-:S03]  /*43320*/  SHF.R.U32.HI R5, RZ, R8, R5 ;  /* 0x00000008ff057219 */ /* 0x000fc60000011605 */
[----:B------:R-:W0:Y:S01]  /*43330*/  LDC R16, c[0x0][0x600] ;  /* 0x00018000ff107b82 */ /* 0x000e220000000800 */
[-CC-:B-1----:R-:W-:Y:S02]  /*43340*/  SHF.R.U64 R10, R12, R20.reuse, R5.reuse ;  /* 0x000000140c0a7219 */ /* 0x182fe40000001205 */
[----:B------:R-:W-:-:S05]  /*43350*/  SHF.R.U32.HI R5, RZ, R20, R5 ;  /* 0x00000014ff057219 */ /* 0x000fca0000011605 */
[----:B------:R-:W1:Y:S01]  /*43360*/  LDC R21, c[0x0][0x648] ;  /* 0x00019200ff157b82 */ /* 0x000e620000000800 */
[-CC-:B--2---:R-:W-:Y:S02]  /*43370*/  SHF.R.U64 R14, R10, R22.reuse, R5.reuse ;  /* 0x000000160a0e7219 */ /* 0x184fe40000001205 */
[-C--:B------:R-:W-:Y:S02]  /*43380*/  SHF.L.U32 R7, R7, R22.reuse, RZ ;  /* 0x0000001607077219 */ /* 0x080fe400000006ff */
[-C--:B------:R-:W-:Y:S01]  /*43390*/  SHF.R.U32.HI R5, RZ, R22.reuse, R5 ;  /* 0x00000016ff057219 */ /* 0x080fe20000011605 */
[----:B------:R-:W-:Y:S01]  /*433a0*/  IMAD.MOV.U32 R4, RZ, RZ, R14 ;  /* 0x000000ffff047224 */ /* 0x000fe200078e000e */
[----:B------:R-:W-:Y:S01]  /*433b0*/  SHF.L.U32 R222, R9, R22, RZ ;  /* 0x0000001609de7219 */ /* 0x000fe200000006ff */
[----:B------:R-:W2:Y:S01]  /*433c0*/  LDC R23, c[0x0][0x638] ;  /* 0x00018e00ff177b82 */ /* 0x000ea20000000800 */
[----:B------:R-:W-:-:S07]  /*433d0*/  LOP3.LUT R19, RZ, R7, RZ, 0x33, !PT ;  /* 0x00000007ff137212 */ /* 0x000fce00078e33ff */
[----:B------:R-:W0:Y:S01]  /*433e0*/  LDC R26, c[0x0][0x610] ;  /* 0x00018400ff1a7b82 */ /* 0x000e220000000800 */
[----:B----4-:R-:W-:Y:S05]  /*433f0*/  @!P0 BRA `(.L_x_120) ;  /* 0x0000000000288947 */ /* 0x010fea0003800000 */
[----:B------:R-:W4:Y:S02]  /*43400*/  LDC R9, c[0x0][0x64c] ;  /* 0x00019300ff097b82 */ /* 0x000f240000000800 */
[----:B----4-:R-:W-:-:S05]  /*43410*/  IADD3 R9, P0, R14, R9, RZ ;  /* 0x000000090e097210 */ /* 0x010fca0007f1e0ff */
[----:B------:R-:W-:-:S04]  /*43420*/  IMAD.X R11, RZ, RZ, R5, P0 ;  /* 0x000000ffff0b7224 */ /* 0x000fc800000e0605 */
[----:B------:R-:W-:-:S04]  /*43430*/  IMAD.WIDE.U32 R4, R11, R24, RZ ;  /* 0x000000180b047225 */ /* 0x000fc800078e00ff */
[----:B0-----:R-:W-:-:S04]  /*43440*/  IMAD.WIDE.U32 R6, P0, R9, R25, R4 ;  /* 0x0000001909067225 */ /* 0x001fc80007800004 */
[----:B------:R-:W-:-:S04]  /*43450*/  IMAD.WIDE.U32 R4, R9, R24, RZ ;  /* 0x0000001809047225 */ /* 0x000fc800078e00ff */
[----:B------:R-:W-:Y:S01]  /*43460*/  IMAD.X R9, RZ, RZ, RZ, P0 ;  /* 0x000000ffff097224 */ /* 0x000fe200000e06ff */
[----:B------:R-:W-:Y:S01]  /*43470*/  IADD3 RZ, P0, R5, R6, RZ ;  /* 0x0000000605ff7210 */ /* 0x000fe20007f1e0ff */
[----:B------:R-:W-:-:S04]  /*43480*/  IMAD.MOV.U32 R8, RZ, RZ, R7 ;  /* 0x000000ffff087224 */ /* 0x000fc800078e0007 */
[----:B------:R-:W-:-:S08]  /*43490*/  IMAD.WIDE.U32.X R4, R11, R25, R8, P0 ;  /* 0x000000190b047225 */ /* 0x000fd000000e0408 */
.L_x_120:
[----:B0-----:R-:W0:Y:S01]  /*434a0*/  LDC R6, c[0x0][0x65c] ;  /* 0x00019700ff067b82 */ /* 0x001e220000000800 */
[----:B-1----:R-:W-:Y:S01]  /*434b0*/  SHF.R.U64 R4, R4, R21, R5 ;  /* 0x0000001504047219 */ /* 0x002fe20000001205 */
[----:B------:R-:W-:Y:S01]  /*434c0*/  VIADD R7, R16, 0xffffffff ;  /* 0xffffffff10077836 */ /* 0x000fe20000000000 */
[----:B------:R-:W-:Y:S01]  /*434d0*/  LOP3.LUT R9, R10, R19, RZ, 0xc0, !PT ;  /* 0x000000130a097212 */ /* 0x000fe200078ec0ff */
[----:B------:R-:W-:Y:S01]  /*434e0*/  IMAD.MOV R13, RZ, RZ, -R13 ;  /* 0x000000ffff0d7224 */ /* 0x000fe200078e0a0d */
[----:B------:R-:W-:Y:S01]  /*434f0*/  R2UR UR40, R27 ;  /* 0x000000001b2872ca */ /* 0x000fe200000e0000 */
[----:B------:R-:W-:Y:S01]  /*43500*/  IMAD.MOV R5, RZ, RZ, -R4 ;  /* 0x000000ffff057224 */ /* 0x000fe200078e0a04 */
[----:B------:R-:W-:Y:S01]  /*43510*/  LOP3.LUT R7, R12, R7, RZ, 0xc0, !PT ;  /* 0x000000070c077212 */ /* 0x000fe200078ec0ff */
[----:B------:R-:W-:Y:S02]  /*43520*/  IMAD R222, R222, R4, R9 ;  /* 0x00000004dede7224 */ /* 0x000fe400078e0209 */
[----:B--2---:R-:W-:-:S04]  /*43530*/  IMAD R4, R5, R23, R14 ;  /* 0x0000001705047224 */ /* 0x004fc800078e020e */
[----:B------:R-:W-:Y:S02]  /*43540*/  IMAD R5, R4, R16, R7 ;  /* 0x0000001004057224 */ /* 0x000fe400078e0207 */
[----:B------:R-:W-:Y:S01]  /*43550*/  IMAD.MOV.U32 R4, RZ, RZ, 0x1 ;  /* 0x00000001ff047424 */ /* 0x000fe200078e00ff */
[----:B0-----:R-:W-:-:S13]  /*43560*/  ISETP.NE.AND P0, PT, R6, 0x1, PT ;  /* 0x000000010600780c */ /* 0x001fda0003f05270 */
[----:B---3--:R-:W-:-:S04]  /*43570*/  @P0 IMAD R17, R15, R13, R18 ;  /* 0x0000000d0f110224 */ /* 0x008fc800078e0212 */
[----:B------:R-:W-:-:S05]  /*43580*/  IMAD R222, R222, R26, R17 ;  /* 0x0000001adede7224 */ /* 0x000fca00078e0211 */
[----:B------:R-:W-:Y:S02]  /*43590*/  SEL R6, R5, R222, !P0 ;  /* 0x000000de05067207 */ /* 0x000fe40004000000 */
[----:B------:R-:W-:Y:S02]  /*435a0*/  SEL R222, R222, R5, !P0 ;  /* 0x00000005dede7207 */ /* 0x000fe40004000000 */
[----:B------:R-:W-:Y:S01]  /*435b0*/  PRMT R5, R4, 0x7610, R5 ;  /* 0x0000761004057816 */ /* 0x000fe20000000005 */
[----:B------:R1:W-:Y:S06]  /*435c0*/  STL [R1+0x668], R6 ;  /* 0x0006680601007387 */ /* 0x0003ec0000100800 */
.L_x_118:
[----:B------:R-:W-:Y:S01]  /*435d0*/  UIADD3 UR34, UR37, UR34, URZ ;  /* 0x0000002225227290 */ /* 0x000fe2000fffe03f */
[----:B------:R2:W-:Y:S01]  /*435e0*/  STL [R1+0x664], R222 ;  /* 0x000664de01007387 */ /* 0x0005e20000100800 */
[----:B------:R-:W-:Y:S02]  /*435f0*/  LOP3.LUT P0, RZ, R5, 0xff, RZ, 0xc0, !PT ;  /* 0x000000ff05ff7812 */ /* 0x000fe4000780c0ff */
[----:B------:R-:W-:Y:S02]  /*43600*/  USHF.R.U32.HI UR11, URZ, 0x1, UR34 ;  /* 0x000000013f0b7899 */ /* 0x000fe40008011622 */
[----:B------:R-:W-:Y:S02]  /*43610*/  UISETP.GT.U32.AND UP0, UPT, UR34, 0x1, UPT ;  /* 0x000000012200788c */ /* 0x000fe4000bf04070 */
[----:B------:R-:W-:Y:S02]  /*43620*/  ULOP3.LUT UR11, UR11, 0x1, URZ, 0xc0, !UPT ;  /* 0x000000010b0b7892 */ /* 0x000fe4000f8ec03f */
[----:B------:R-:W-:-:S02]  /*43630*/  UISETP.LT.U32.AND UP0, UPT, UR37, 0x2, UP0 ;  /* 0x000000022500788c */ /* 0x000fc40008701070 */
[----:B------:R-:W-:Y:S02]  /*43640*/  UISETP.NE.U32.AND UP1, UPT, UR11, 0x1, UPT ;  /* 0x000000010b00788c */ /* 0x000fe4000bf25070 */
[----:B------:R-:W-:Y:S02]  /*43650*/  USEL UR12, URZ, 0x1, !UP0 ;  /* 0x000000013f0c7887 */ /* 0x000fe4000c000000 */
[----:B------:R-:W-:Y:S02]  /*43660*/  UISETP.GT.U32.AND UP1, UPT, UR37, 0x1, !UP1 ;  /* 0x000000012500788c */ /* 0x000fe4000cf24070 */
[----:B------:R-:W-:Y:S02]  /*43670*/  ULOP3.LUT UR34, UR34, 0x1, URZ, 0xc0, !UPT ;  /* 0x0000000122227892 */ /* 0x000fe4000f8ec03f */
[----:B------:R-:W-:-:S04]  /*43680*/  USEL UR11, URZ, 0x1, !UP1 ;  /* 0x000000013f0b7887 */ /* 0x000fc8000c800000 */
[----:B------:R-:W-:Y:S01]  /*43690*/  ULOP3.LUT UR35, UR11, UR35, UR12, 0x96, !UPT ;  /* 0x000000230b237292 */ /* 0x000fe2000f8e960c */
[----:B--2---:R-:W-:Y:S11]  /*436a0*/  @P0 BRA `(.L_x_121) ;  /* 0xfffffbdc00240947 */ /* 0x004ff6000383ffff */
[----:B------:R-:W-:Y:S05]  /*436b0*/  EXIT ;  /* 0x000000000000794d */ /* 0x000fea0003800000 */
.L_x_7:
[----:B------:R-:W2:Y:S01]  /*436c0*/  LDL R17, [R1+0x674] ;  /* 0x0006740001117983 */ /* 0x000ea20000100800 */
[----:B------:R-:W-:-:S03]  /*436d0*/  ULDC.64 UR6, c[0x0][0x650] ;  /* 0x0001940000067ab9 */ /* 0x000fc60000000a00 */
[----:B------:R-:W3:Y:S01]  /*436e0*/  LDL R20, [R1+0x670] ;  /* 0x0006700001147983 */ /* 0x000ee20000100800 */
[----:B------:R-:W-:Y:S01]  /*436f0*/  PRMT R6, RZ, 0x7610, R6 ;  /* 0x00007610ff067816 */ /* 0x000fe20000000006 */
[----:B------:R-:W-:Y:S02]  /*43700*/  IMAD.MOV.U32 R2, RZ, RZ, -0x1 ;  /* 0xffffffffff027424 */ /* 0x000fe400078e00ff */
[----:B------:R-:W-:Y:S02]  /*43710*/  IMAD.MOV.U32 R3, RZ, RZ, -0x1 ;  /* 0xffffffffff037424 */ /* 0x000fe400078e00ff */
[----:B------:R-:W-:Y:S01]  /*43720*/  IMAD.MOV.U32 R11, RZ, RZ, -0x1 ;  /* 0xffffffffff0b7424 */ /* 0x000fe200078e00ff */
[----:B--2---:R-:W-:-:S04]  /*43730*/  ISETP.GE.U32.AND P0, PT, R17, UR6, PT ;  /* 0x0000000611007c0c */ /* 0x004fc8000bf06070 */
[----:B---3--:R-:W-:-:S13]  /*43740*/  ISETP.GE.U32.AND.EX P0, PT, R20, UR7, PT, P0 ;  /* 0x0000000714007c0c */ /* 0x008fda000bf06100 */
[----:B------:R-:W-:Y:S05]  /*43750*/  @P0 BRA `(.L_x_122) ;  /* 0x0000000400340947 */ /* 0x000fea0003800000 */
        /* <DEDUP_REMOVED lines=18> */
.L_x_123:
[----:B0-----:R-:W0:Y:S01]  /*43880*/  LDC.64 R22, c[0x0][0x640] ;  /* 0x00019000ff167b82 */ /* 0x001e220000000a00 */
[-CC-:B------:R-:W-:Y:S02]  /*43890*/  SHF.R.U64 R14, R8, R16.reuse, R9.reuse ;  /* 0x00000010080e7219 */ /* 0x180fe40000001209 */
[----:B------:R-:W-:Y:S02]  /*438a0*/  SHF.R.U32.HI R2, RZ, R16, R9 ;  /* 0x00000010ff027219 */ /* 0x000fe40000011609 */
[----:B------:R-:W-:-:S03]  /*438b0*/  IADD3 R7, P0, RZ, -R14, RZ ;  /* 0x8000000eff077210 */ /* 0x000fc60007f1e0ff */
[----:B------:R-:W1:Y:S02]  /*438c0*/  LDC R8, c[0x0][0x618] ;  /* 0x00018600ff087b82 */ /* 0x000e640000000800 */
[----:B------:R-:W-:Y:S02]  /*438d0*/  IMAD.X R3, RZ, RZ, ~R2, P0 ;  /* 0x000000ffff037224 */ /* 0x000fe400000e0e02 */
[----:B------:R-:W-:Y:S02]  /*438e0*/  IMAD.MOV.U32 R2, RZ, RZ, R17 ;  /* 0x000000ffff027224 */ /* 0x000fe400078e0011 */
[----:B------:R-:W-:Y:S02]  /*438f0*/  IMAD R6, R3, R18, RZ ;  /* 0x0000001203067224 */ /* 0x000fe400078e02ff */
[----:B------:R-:W2:Y:S01]  /*43900*/  LDC R16, c[0x0][0x608] ;  /* 0x00018200ff107b82 */ /* 0x000ea20000000800 */
[----:B------:R-:W-:Y:S02]  /*43910*/  IMAD.MOV.U32 R3, RZ, RZ, R20 ;  /* 0x000000ffff037224 */ /* 0x000fe400078e0014 */
[----:B------:R-:W-:-:S02]  /*43920*/  IMAD.MOV.U32 R20, RZ, RZ, 0x1 ;  /* 0x00000001ff147424 */ /* 0x000fc400078e00ff */
[----:B------:R-:W-:-:S03]  /*43930*/  IMAD.WIDE.U32 R2, R7, R18, R2 ;  /* 0x0000001207027225 */ /* 0x000fc600078e0002 */
[----:B------:R-:W3:Y:S01]  /*43940*/  LDC R21, c[0x0][0x658] ;  /* 0x00019600ff157b82 */ /* 0x000ee20000000800 */
[----:B------:R-:W-:Y:S01]  /*43950*/  IMAD R7, R7, R19, R6 ;  /* 0x0000001307077224 */ /* 0x000fe200078e0206 */
[----:B0-----:R-:W-:Y:S01]  /*43960*/  ISETP.NE.U32.AND P0, PT, R22, RZ, PT ;  /* 0x000000ff1600720c */ /* 0x001fe20003f05070 */
[----:B------:R-:W-:Y:S02]  /*43970*/  IMAD.MOV.U32 R6, RZ, RZ, -0x1 ;  /* 0xffffffffff067424 */ /* 0x000fe400078e00ff */
[----:B------:R-:W-:Y:S01]  /*43980*/  IMAD.IADD R3, R3, 0x1, R7 ;  /* 0x0000000103037824 */ /* 0x000fe200078e0207 */
[----:B------:R-:W-:Y:S02]  /*43990*/  ISETP.NE.AND.EX P0, PT, R23, RZ, PT, P0 ;  /* 0x000000ff1700720c */ /* 0x000fe40003f05300 */
[----:B------:R-:W0:Y:S02]  /*439a0*/  LDC R17, c[0x0][0x600] ;  /* 0x00018000ff117b82 */ /* 0x000e240000000800 */
[----:B-1----:R-:W-:-:S02]  /*439b0*/  SHF.R.U64 R10, R2, R8, R3 ;  /* 0x00000008020a7219 */ /* 0x002fc40000001203 */
[----:B------:R-:W-:-:S04]  /*439c0*/  SHF.R.U32.HI R3, RZ, R8, R3 ;  /* 0x00000008ff037219 */ /* 0x000fc80000011603 */
[----:B------:R-:W1:Y:S01]  /*439d0*/  LDC R18, c[0x0][0x648] ;  /* 0x00019200ff127b82 */ /* 0x000e620000000800 */
[-CC-:B--2---:R-:W-:Y:S02]  /*439e0*/  SHF.R.U64 R15, R10, R16.reuse, R3.reuse ;  /* 0x000000100a0f7219 */ /* 0x184fe40000001203 */
[----:B------:R-:W-:-:S05]  /*439f0*/  SHF.R.U32.HI R2, RZ, R16, R3 ;  /* 0x00000010ff027219 */ /* 0x000fca0000011603 */
[----:B------:R-:W2:Y:S01]  /*43a00*/  LDC R19, c[0x0][0x638] ;  /* 0x00018e00ff137b82 */ /* 0x000ea20000000800 */
        /* <DEDUP_REMOVED lines=17> */
.L_x_124:
[----:B------:R-:W4:Y:S01]  /*43b20*/  LDC R6, c[0x0][0x65c] ;  /* 0x00019700ff067b82 */ /* 0x000f220000000800 */
[----:B-1----:R-:W-:Y:S01]  /*43b30*/  SHF.R.U64 R3, R2, R18, R3 ;  /* 0x0000001202037219 */ /* 0x002fe20000001203 */
[----:B0-----:R-:W-:Y:S01]  /*43b40*/  VIADD R7, R17, 0xffffffff ;  /* 0xffffffff11077836 */ /* 0x001fe20000000000 */
[----:B------:R-:W-:Y:S01]  /*43b50*/  SHF.L.U32 R20, R20, R21, RZ ;  /* 0x0000001514147219 */ /* 0x000fe200000006ff */
[----:B------:R-:W-:Y:S01]  /*43b60*/  IMAD.MOV.U32 R11, RZ, RZ, R14 ;  /* 0x000000ffff0b7224 */ /* 0x000fe200078e000e */
[----:B------:R-:W-:Y:S01]  /*43b70*/  LOP3.LUT R2, R15, R24, RZ, 0xc0, !PT ;  /* 0x000000180f027212 */ /* 0x000fe200078ec0ff */
[----:B------:R-:W-:Y:S01]  /*43b80*/  IMAD.MOV R5, RZ, RZ, -R3 ;  /* 0x000000ffff057224 */ /* 0x000fe200078e0a03 */
[----:B------:R-:W-:-:S03]  /*43b90*/  LOP3.LUT R7, R10, R7, RZ, 0xc0, !PT ;  /* 0x000000070a077212 */ /* 0x000fc600078ec0ff */
[----:B------:R-:W-:Y:S02]  /*43ba0*/  IMAD R3, R20, R3, R2 ;  /* 0x0000000314037224 */ /* 0x000fe400078e0202 */
[----:B--2---:R-:W-:-:S04]  /*43bb0*/  IMAD R2, R5, R19, R16 ;  /* 0x0000001305027224 */ /* 0x004fc800078e0210 */
[----:B------:R-:W-:Y:S01]  /*43bc0*/  IMAD R5, R2, R17, R7 ;  /* 0x0000001102057224 */ /* 0x000fe200078e0207 */
[----:B----4-:R-:W-:Y:S01]  /*43bd0*/  ISETP.NE.AND P0, PT, R6, 0x1, PT ;  /* 0x000000010600780c */ /* 0x010fe20003f05270 */
[----:B------:R-:W-:-:S12]  /*43be0*/  IMAD.MOV.U32 R6, RZ, RZ, 0x1 ;  /* 0x00000001ff067424 */ /* 0x000fd800078e00ff */
[----:B------:R-:W-:-:S04]  /*43bf0*/  @P0 IMAD R0, R13, R12, R4 ;  /* 0x0000000c0d000224 */ /* 0x000fc800078e0204 */
[----:B---3--:R-:W-:-:S05]  /*43c00*/  IMAD R0, R3, R25, R0 ;  /* 0x0000001903007224 */ /* 0x008fca00078e0200 */
[----:B------:R-:W-:Y:S02]  /*43c10*/  SEL R3, R5, R0, !P0 ;  /* 0x0000000005037207 */ /* 0x000fe40004000000 */
[----:B------:R-:W-:-:S07]  /*43c20*/  SEL R2, R0, R5, !P0 ;  /* 0x0000000500027207 */ /* 0x000fce0004000000 */
.L_x_122:
[----:B------:R-:W-:-:S08]  /*43c30*/  NOP ;  /* 0x0000000000007918 */ /* 0x000fd00000000000 */
[----:B0-----:R-:W0:-:S00]  /*43c40*/  USETMAXREG.DEALLOC.CTAPOOL 0x18 ;  /* 0x00000018000079c8 */ /* 0x001e0000080e0500 */
[----:B------:R-:W-:-:S13]  /*43c50*/  ISETP.NE.AND P0, PT, RZ, UR5, PT ;  /* 0x00000005ff007c0c */ /* 0x000fda000bf05270 */
[----:B------:R-:W-:Y:S05]  /*43c60*/  @P0 EXIT ;  /* 0x000000000000094d */ /* 0x000fea0003800000 */
[----:B0-----:R-:W-:Y:S01]  /*43c70*/  LOP3.LUT P0, RZ, R6, 0xff, RZ, 0xc0, !PT ;  /* 0x000000ff06ff7812 */ /* 0x001fe2000780c0ff */
[----:B------:R-:W-:Y:S02]  /*43c80*/  IMAD.MOV.U32 R0, RZ, RZ, 0x1 ;  /* 0x00000001ff007424 */ /* 0x000fe400078e00ff */
[----:B------:R-:W-:-:S10]  /*43c90*/  IMAD.MOV.U32 R6, RZ, RZ, RZ ;  /* 0x000000ffff067224 */ /* 0x000fd400078e00ff */
[----:B------:R-:W-:Y:S05]  /*43ca0*/  @!P0 BRA `(.L_x_125) ;  /* 0x0000000c005c8947 */ /* 0x000fea0003800000 */
[----:B------:R-:W0:Y:S01]  /*43cb0*/  LDC R0, c[0x0][0x28c] ;  /* 0x0000a300ff007b82 */ /* 0x000e220000000800 */
[----:B------:R-:W1:Y:S01]  /*43cc0*/  S2R R10, SR_CgaCtaId ;  /* 0x00000000000a7919 */ /* 0x000e620000008800 */
[----:B------:R-:W-:Y:S01]  /*43cd0*/  ULDC UR8, c[0x0][0x658] ;  /* 0x0001960000087ab9 */ /* 0x000fe20000000800 */
[----:B------:R-:W-:Y:S01]  /*43ce0*/  UMOV UR7, 0xffffffff ;  /* 0xffffffff00077882 */ /* 0x000fe20000000000 */
[----:B------:R-:W-:Y:S01]  /*43cf0*/  ULDC UR6, c[0x0][0xc] ;  /* 0x0000030000067ab9 */ /* 0x000fe20000000800 */
[----:B------:R-:W-:Y:S01]  /*43d00*/  USHF.L.U32 UR9, UR7, UR8, URZ ;  /* 0x0000000807097299 */ /* 0x000fe2000800063f */
[----:B------:R-:W-:Y:S01]  /*43d10*/  BSSY B0, `(.L_x_125) ;  /* 0x00000d0000007945 */ /* 0x000fe20003800000 */
[----:B------:R-:W-:Y:S01]  /*43d20*/  UMOV UR10, 0x1 ;  /* 0x00000001000a7882 */ /* 0x000fe20000000000 */
[----:B------:R-:W-:Y:S01]  /*43d30*/  ULDC UR7, c[0x0][0x10] ;  /* 0x0000040000077ab9 */ /* 0x000fe20000000800 */
[----:B------:R-:W-:Y:S01]  /*43d40*/  USHF.L.U32 UR19, UR10, UR8, URZ ;  /* 0x000000080a137299 */ /* 0x000fe2000800063f */
[----:B------:R-:W-:Y:S01]  /*43d50*/  IMAD.MOV.U32 R9, RZ, RZ, 0x1 ;  /* 0x00000001ff097424 */ /* 0x000fe200078e00ff */
[----:B------:R-:W-:Y:S01]  /*43d60*/  UIMAD.WIDE.U32 UR6, UR6, UR7, URZ ;  /* 0x00000007060672a5 */ /* 0x000fe2000f8e003f */
[----:B------:R-:W-:Y:S01]  /*43d70*/  IMAD.MOV.U32 R6, RZ, RZ, RZ ;  /* 0x000000ffff067224 */ /* 0x000fe200078e00ff */
[----:B------:R-:W-:Y:S01]  /*43d80*/  ULDC UR8, c[0x0][0x14] ;  /* 0x0000050000087ab9 */ /* 0x000fe20000000800 */
[----:B------:R-:W-:Y:S01]  /*43d90*/  ULDC UR5, c[0x0][0x600] ;  /* 0x0001800000057ab9 */ /* 0x000fe20000000800 */
[----:B------:R-:W-:-:S02]  /*43da0*/  UIMAD.WIDE.U32 UR22, UR6, UR8, URZ ;  /* 0x00000008061672a5 */ /* 0x000fc4000f8e003f */
[----:B------:R-:W-:Y:S02]  /*43db0*/  UIMAD UR13, UR7, UR8, URZ ;  /* 0x00000008070d72a4 */ /* 0x000fe4000f8e023f */
[----:B------:R-:W-:Y:S02]  /*43dc0*/  ULOP3.LUT UR21, UR4, 0x2, URZ, 0xfc, !UPT ;  /* 0x0000000204157892 */ /* 0x000fe4000f8efc3f */
[----:B------:R-:W-:Y:S02]  /*43dd0*/  UIADD3 UR5, UR5, -0x1, URZ ;  /* 0xffffffff05057890 */ /* 0x000fe4000fffe03f */
[----:B------:R-:W-:Y:S01]  /*43de0*/  ULOP3.LUT UR18, URZ, UR9, URZ, 0x33, !UPT ;  /* 0x000000093f127292 */ /* 0x000fe2000f8e333f */
[----:B0-----:R-:W-:Y:S01]  /*43df0*/  VIADD R0, R0, 0x7f ;  /* 0x0000007f00007836 */ /* 0x001fe20000000000 */
[----:B------:R-:W-:Y:S01]  /*43e00*/  UIADD3 UR13, UR23, UR13, URZ ;  /* 0x0000000d170d7290 */ /* 0x000fe2000fffe03f */
[----:B------:R-:W-:-:S03]  /*43e10*/  ULDC.64 UR24, c[0x0][0x198] ;  /* 0x0000660000187ab9 */ /* 0x000fc60000000a00 */
[----:B------:R-:W-:-:S04]  /*43e20*/  SHF.R.S32.HI R5, RZ, 0x1f, R0 ;  /* 0x0000001fff057819 */ /* 0x000fc80000011400 */
[----:B------:R-:W-:Y:S01]  /*43e30*/  LEA.HI R5, R5, R0, RZ, 0x7 ;  /* 0x0000000005057211 */ /* 0x000fe200078f38ff */
[----:B------:R-:W-:Y:S01]  /*43e40*/  IMAD.MOV.U32 R0, RZ, RZ, 0x1 ;  /* 0x00000001ff007424 */ /* 0x000fe200078e00ff */
[----:B-1----:R-:W-:Y:S02]  /*43e50*/  LOP3.LUT R10, R10, 0x1, RZ, 0xc0, !PT ;  /* 0x000000010a0a7812 */ /* 0x002fe400078ec0ff */
[----:B------:R-:W-:-:S05]  /*43e60*/  SHF.R.S32.HI R7, RZ, 0x7, R5 ;  /* 0x00000007ff077819 */ /* 0x000fca0000011405 */
[----:B------:R-:W-:-:S07]  /*43e70*/  VIADD R16, R7, 0x1 ;  /* 0x0000000107107836 */ /* 0x000fce0000000000 */
.L_x_136:
[----:B------:R-:W-:-:S03]  /*43e80*/  UMOV UR6, 0xffffffff ;  /* 0xffffffff00067882 */ /* 0x000fc60000000000 */
[----:B------:R-:W-:Y:S05]  /*43e90*/  BRA.DIV UR6, `(.L_x_126) ;  /* 0x0000000e06947947 */ /* 0x000fea000b800000 */
[----:B------:R-:W-:-:S13]  /*43ea0*/  ELECT P0, URZ, PT ;  /* 0x00000000003f782f */ /* 0x000fda0003800000 */
.L_x_145:
[----:B------:R-:W0:Y:S01]  /*43eb0*/  LDC R4, c[0x0][0x28c] ;  /* 0x0000a300ff047b82 */ /* 0x000e220000000800 */
[----:B------:R-:W-:Y:S01]  /*43ec0*/  BSSY B1, `(.L_x_127) ;  /* 0x000003b000017945 */ /* 0x000fe20003800000 */
[----:B0-----:R-:W-:-:S13]  /*43ed0*/  ISETP.LT.OR P0, PT, R4, 0x1, !P0 ;  /* 0x000000010400780c */ /* 0x001fda0004701670 */
[----:B------:R-:W-:Y:S05]  /*43ee0*/  @P0 BRA `(.L_x_128) ;  /* 0x0000000000e00947 */ /* 0x000fea0003800000 */
[----:B------:R-:W-:Y:S02]  /*43ef0*/  IMAD R3, R3, 0x2, R10 ;  /* 0x0000000203037824 */ /* 0x000fe400078e020a */
[----:B------:R-:W-:Y:S02]  /*43f00*/  IMAD.SHL.U32 R2, R2, 0x200, RZ ;  /* 0x0000020002027824 */ /* 0x000fe400078e00ff */
[----:B------:R-:W-:Y:S02]  /*43f10*/  IMAD R5, R3, 0x50, RZ ;  /* 0x0000005003057824 */ /* 0x000fe400078e02ff */
[----:B------:R-:W-:Y:S02]  /*43f20*/  IMAD.MOV.U32 R12, RZ, RZ, RZ ;  /* 0x000000ffff0c7224 */ /* 0x000fe400078e00ff */
[----:B------:R-:W-:Y:S02]  /*43f30*/  IMAD.MOV.U32 R4, RZ, RZ, R16 ;  /* 0x000000ffff047224 */ /* 0x000fe400078e0010 */
[----:B------:R-:W-:-:S02]  /*43f40*/  IMAD.MOV.U32 R3, RZ, RZ, R0 ;  /* 0x000000ffff037224 */ /* 0x000fc400078e0000 */
[----:B------:R-:W-:-:S07]  /*43f50*/  IMAD.MOV.U32 R13, RZ, RZ, R6 ;  /* 0x000000ffff0d7224 */ /* 0x000fce00078e0006 */
.L_x_131:
[----:B------:R-:W0:Y:S01]  /*43f60*/  S2R R15, SR_CgaCtaId ;  /* 0x00000000000f7919 */ /* 0x000e220000008800 */
[----:B------:R-:W-:Y:S02]  /*43f70*/  MOV R8, 0x400 ;  /* 0x0000040000087802 */ /* 0x000fe40000000f00 */
[----:B------:R-:W-:Y:S02]  /*43f80*/  SHF.L.U32 R14, R3, 0x1f, RZ ;  /* 0x0000001f030e7819 */ /* 0x000fe400000006ff */
[----:B0-----:R-:W-:-:S05]  /*43f90*/  LEA R8, R15, R8, 0x18 ;  /* 0x000000080f087211 */ /* 0x001fca00078ec0ff */
[----:B------:R-:W-:-:S04]  /*43fa0*/  IMAD R15, R13, 0x8, R8 ;  /* 0x000000080d0f7824 */ /* 0x000fc800078e0208 */
[----:B------:R-:W0:Y:S02]  /*43fb0*/  SYNCS.PHASECHK.TRANS64.TRYWAIT P0, [R15+URZ+0x10], R14 ;  /* 0x0000100e0f0075a7 */ /* 0x000e24000800017f */
[----:B0-----:R-:W-:Y:S05]  /*43fc0*/  @!P0 BRA `(.L_x_129) ;  /* 0x0000000c00688947 */ /* 0x001fea0003800000 */
.L_x_146:
[----:B------:R-:W1:Y:S01]  /*43fd0*/  S2R R17, SR_TID.X ;  /* 0x0000000000117919 */ /* 0x000e620000002100 */
[----:B------:R-:W-:-:S04]  /*43fe0*/  UPRMT UR6, UR21, 0x9910, URZ ;  /* 0x0000991015067896 */ /* 0x000fc8000800003f */
[----:B------:R-:W-:Y:S01]  /*43ff0*/  UISETP.NE.AND UP0, UPT, UR6, 0x2, UPT ;  /* 0x000000020600788c */ /* 0x000fe2000bf05270 */
[----:B-1----:R-:W-:-:S13]  /*44000*/  LOP3.LUT P0, RZ, R17, 0x7f, RZ, 0xc0, !PT ;  /* 0x0000007f11ff7812 */ /* 0x002fda000780c0ff */
[----:B0-----:R-:W0:Y:S02]  /*44010*/  @!P0 LDC R14, c[0x0][0x500] ;  /* 0x00014000ff0e8b82 */ /* 0x001e240000000800 */
[----:B0-----:R0:W-:Y:S01]  /*44020*/  @!P0 SYNCS.ARRIVE.TRANS64 RZ, [R15+URZ], R14 ;  /* 0x0000000e0fff89a7 */ /* 0x0011e2000800003f */
[----:B------:R-:W-:-:S13]  /*44030*/  PLOP3.LUT P0, PT, PT, PT, UP0, 0x80, 0x0 ;  /* 0x000000000000781c */ /* 0x000fda0003f0f008 */
[----:B0-----:R-:W-:Y:S05]  /*44040*/  @P0 BRA `(.L_x_130) ;  /* 0x0000000000040947 */ /* 0x001fea0003800000 */
[----:B------:R-:W-:Y:S01]  /*44050*/  BPT.TRAP 0x1 ;  /* 0x000000040000795c */ /* 0x000fe20000300000 */
.L_x_130:
[----:B------:R-:W-:Y:S01]  /*44060*/  R2UR UR9, R15 ;  /* 0x000000000f0972ca */ /* 0x000fe200000e0000 */
[C---:B------:R-:W-:Y:S01]  /*44070*/  IMAD R14, R13.reuse, 0x10000, R8 ;  /* 0x000100000d0e7824 */ /* 0x040fe200078e0208 */
[----:B------:R-:W-:Y:S01]  /*44080*/  UIADD3 UR6, UP0, UR24, 0xf0, URZ ;  /* 0x000000f018067890 */ /* 0x000fe2000ff1e03f */
[----:B------:R-:W-:Y:S01]  /*44090*/  IMAD R15, R13, 0x2, R10 ;  /* 0x000000020d0f7824 */ /* 0x000fe200078e020a */
[----:B------:R-:W-:Y:S01]  /*440a0*/  R2UR UR11, R2 ;  /* 0x00000000020b72ca */ /* 0x000fe200000e0000 */
[----:B------:R-:W-:Y:S01]  /*440b0*/  VIADD R4, R4, 0xffffffff ;  /* 0xffffffff04047836 */ /* 0x000fe20000000000 */
[----:B------:R-:W-:Y:S01]  /*440c0*/  R2UR UR7, R14 ;  /* 0x000000000e0772ca */ /* 0x000fe200000e0000 */
[----:B------:R-:W-:Y:S01]  /*440d0*/  IMAD R15, R15, 0x2800, R8 ;  /* 0x000028000f0f7824 */ /* 0x000fe200078e0208 */
[----:B------:R-:W-:Y:S01]  /*440e0*/  R2UR UR10, R12 ;  /* 0x000000000c0a72ca */ /* 0x000fe200000e0000 */
[----:B------:R-:W-:Y:S01]  /*440f0*/  UIADD3 UR26, UP1, UR24, 0x1f0, URZ ;  /* 0x000001f0181a7890 */ /* 0x000fe2000ff3e03f */
[----:B------:R-:W-:Y:S01]  /*44100*/  R2UR UR12, R11 ;  /* 0x000000000b0c72ca */ /* 0x000fe200000e0000 */
[----:B------:R-:W-:Y:S01]  /*44110*/  VIADD R13, R13, 0x1 ;  /* 0x000000010d0d7836 */ /* 0x000fe20000000000 */
[----:B------:R-:W-:Y:S01]  /*44120*/  R2UR UR8, R15 ;  /* 0x000000000f0872ca */ /* 0x000fe200000e0000 */
[----:B------:R-:W-:Y:S01]  /*44130*/  UIADD3.X UR27, URZ, UR25, URZ, UP1, !UPT ;  /* 0x000000193f1b7290 */ /* 0x000fe20008ffe43f */
[----:B------:R-:W-:Y:S01]  /*44140*/  R2UR UR20, R5 ;  /* 0x00000000051472ca */ /* 0x000fe200000e0000 */
[----:B------:R-:W-:Y:S01]  /*44150*/  UMOV UR14, 0x0 ;  /* 0x00000000000e7882 */ /* 0x000fe20000000000 */
[----:B------:R-:W-:Y:S01]  /*44160*/  ISETP.GT.AND P1, PT, R4, 0x1, PT ;  /* 0x000000010400780c */ /* 0x000fe20003f24270 */
[----:B------:R-:W-:Y:S01]  /*44170*/  UMOV UR15, 0x10000000 ;  /* 0x10000000000f7882 */ /* 0x000fe20000000000 */
[C---:B------:R-:W-:Y:S01]  /*44180*/  ISETP.NE.AND P0, PT, R13.reuse, 0x2, PT ;  /* 0x000000020d00780c */ /* 0x040fe20003f05270 */
[----:B------:R-:W-:Y:S01]  /*44190*/  UIADD3 UR16, UR7, 0x100, URZ ;  /* 0x0000010007107890 */ /* 0x000fe2000fffe03f */
[----:B------:R-:W-:Y:S01]  /*441a0*/  VIADD R12, R12, 0x80 ;  /* 0x000000800c0c7836 */ /* 0x000fe20000000000 */
[----:B------:R-:W-:Y:S01]  /*441b0*/  UIADD3.X UR7, URZ, UR25, URZ, UP0, !UPT ;  /* 0x000000193f077290 */ /* 0x000fe200087fe43f */
[----:B------:R-:W-:Y:S01]  /*441c0*/  SEL R8, RZ, 0x1, P0 ;  /* 0x00000001ff087807 */ /* 0x000fe20000000000 */
[----:B------:R-:W-:Y:S01]  /*441d0*/  UMOV UR28, 0x30000 ;  /* 0x00030000001c7882 */ /* 0x000fe20000000000 */
[----:B------:R-:W-:Y:S01]  /*441e0*/  SEL R13, R13, RZ, P0 ;  /* 0x000000ff0d0d7207 */ /* 0x000fe20000000000 */
[----:B------:R-:W-:Y:S01]  /*441f0*/  UIADD3 UR17, UR8, 0x20100, URZ ;  /* 0x0002010008117890 */ /* 0x000fe2000fffe03f */
[----:B------:R-:W-:-:S02]  /*44200*/  LOP3.LUT R3, R3, R8, RZ, 0x3c, !PT ;  /* 0x0000000803037212 */ /* 0x000fc400078e3cff */
[----:B------:R-:W-:Y:S02]  /*44210*/  UMOV UR8, UR16 ;  /* 0x0000001000087c82 */ /* 0x000fe40008000000 */
[----:B------:R0:W-:Y:S02]  /*44220*/  UTMALDG.3D [UR8], [UR6], desc[UR14] ;  /* 0x00000e08060075b4 */ /* 0x0001e40008011000 */
[----:B0-----:R-:W-:Y:S01]  /*44230*/  UMOV UR8, UR17 ;  /* 0x0000001100087c82 */ /* 0x001fe20008000000 */
[----:B------:R-:W-:Y:S02]  /*44240*/  UMOV UR11, UR20 ;  /* 0x00000014000b7c82 */ /* 0x000fe40008000000 */
[----:B------:R0:W-:Y:S02]  /*44250*/  UTMALDG.3D.MULTICAST [UR8], [UR26], UR28, desc[UR14] ;  /* 0x00000e081a0073b4 */ /* 0x0001e4000801181c */
[----:B0-----:R-:W-:Y:S05]  /*44260*/  @P1 BRA `(.L_x_131) ;  /* 0xfffffffc003c1947 */ /* 0x001fea000383ffff */
.L_x_128:
[----:B------:R-:W-:Y:S05]  /*44270*/  BSYNC B1 ;  /* 0x0000000000017941 */ /* 0x000fea0003800000 */
.L_x_127:
[----:B------:R-:W2:Y:S01]  /*44280*/  LDL.LU R15, [R1+0x670] ;  /* 0x00067000010f7983 */ /* 0x000ea20000300800 */
[----:B------:R-:W-:Y:S01]  /*44290*/  LOP3.LUT P2, RZ, R9, 0xff, RZ, 0xc0, !PT ;  /* 0x000000ff09ff7812 */ /* 0x000fe2000784c0ff */
[----:B------:R-:W-:Y:S01]  /*442a0*/  IMAD.IADD R6, R7, 0x1, R6 ;  /* 0x0000000107067824 */ /* 0x000fe200078e0206 */
[----:B------:R-:W-:Y:S01]  /*442b0*/  ULDC.64 UR6, c[0x0][0x650] ;  /* 0x0001940000067ab9 */ /* 0x000fe20000000a00 */
[----:B------:R-:W3:Y:S01]  /*442c0*/  LDL.LU R14, [R1+0x674] ;  /* 0x00067400010e7983 */ /* 0x000ee20000300800 */
[----:B------:R-:W-:Y:S01]  /*442d0*/  BSSY B1, `(.L_x_132) ;  /* 0x0000071000017945 */ /* 0x000fe20003800000 */
[----:B------:R-:W-:Y:S01]  /*442e0*/  IMAD.MOV.U32 R11, RZ, RZ, -0x1 ;  /* 0xffffffffff0b7424 */ /* 0x000fe200078e00ff */
[----:B------:R-:W-:Y:S02]  /*442f0*/  SHF.R.U32.HI R2, RZ, 0x1, R6 ;  /* 0x00000001ff027819 */ /* 0x000fe40000011606 */
[----:B------:R-:W-:Y:S02]  /*44300*/  ISETP.GT.U32.AND P0, PT, R6, 0x1, PT ;  /* 0x000000010600780c */ /* 0x000fe40003f04070 */
[----:B------:R-:W-:-:S02]  /*44310*/  LOP3.LUT R2, R2, 0x1, RZ, 0xc0, !PT ;  /* 0x0000000102027812 */ /* 0x000fc400078ec0ff */
[C---:B------:R-:W-:Y:S01]  /*44320*/  ISETP.LT.U32.AND P0, PT, R7.reuse, 0x2, P0 ;  /* 0x000000020700780c */ /* 0x040fe20000701070 */
[----:B------:R-:W0:Y:S01]  /*44330*/  @P2 S2R R3, SR_CgaCtaId ;  /* 0x0000000000032919 */ /* 0x000e220000008800 */
[----:B------:R-:W-:Y:S02]  /*44340*/  ISETP.NE.U32.AND P1, PT, R2, 0x1, PT ;  /* 0x000000010200780c */ /* 0x000fe40003f25070 */
[----:B------:R-:W-:Y:S02]  /*44350*/  @P2 MOV R2, 0x400 ;  /* 0x0000040000022802 */ /* 0x000fe40000000f00 */
[----:B------:R-:W-:Y:S02]  /*44360*/  ISETP.GT.U32.AND P1, PT, R7, 0x1, !P1 ;  /* 0x000000010700780c */ /* 0x000fe40004f24070 */
[----:B------:R-:W-:Y:S02]  /*44370*/  LOP3.LUT R6, R6, 0x1, RZ, 0xc0, !PT ;  /* 0x0000000106067812 */ /* 0x000fe400078ec0ff */
[----:B------:R-:W-:-:S02]  /*44380*/  PRMT R4, RZ, 0x7610, R4 ;  /* 0x00007610ff047816 */ /* 0x000fc40000000004 */
[----:B------:R-:W-:Y:S02]  /*44390*/  PRMT R9, RZ, 0x7610, R9 ;  /* 0x00007610ff097816 */ /* 0x000fe40000000009 */
[----:B0-----:R-:W-:Y:S02]  /*443a0*/  @P2 LEA R2, R3, R2, 0x18 ;  /* 0x0000000203022211 */ /* 0x001fe400078ec0ff */
[----:B------:R-:W-:Y:S02]  /*443b0*/  SEL R3, RZ, 0x1, !P0 ;  /* 0x00000001ff037807 */ /* 0x000fe40004000000 */
[----:B------:R0:W-:Y:S02]  /*443c0*/  @P2 SYNCS.ARRIVE.TRANS64.A1T0 RZ, [R2+URZ+0x38], RZ ;  /* 0x000038ff02ff29a7 */ /* 0x0001e4000810003f */
[----:B0-----:R-:W-:-:S04]  /*443d0*/  SEL R2, RZ, 0x1, !P1 ;  /* 0x00000001ff027807 */ /* 0x001fc80004800000 */
[----:B------:R-:W-:Y:S01]  /*443e0*/  LOP3.LUT R0, R2, R0, R3, 0x96, !PT ;  /* 0x0000000002007212 */ /* 0x000fe200078e9603 */
[----:B------:R-:W-:Y:S02]  /*443f0*/  IMAD.MOV.U32 R2, RZ, RZ, -0x1 ;  /* 0xffffffffff027424 */ /* 0x000fe400078e00ff */
[----:B------:R-:W-:Y:S01]  /*44400*/  IMAD.MOV.U32 R3, RZ, RZ, -0x1 ;  /* 0xffffffffff037424 */ /* 0x000fe200078e00ff */
[----:B---3--:R-:W-:-:S04]  /*44410*/  IADD3 R14, P0, R14, UR22, RZ ;  /* 0x000000160e0e7c10 */ /* 0x008fc8000ff1e0ff */
[----:B--2---:R-:W-:Y:S01]  /*44420*/  IADD3.X R15, R15, UR13, RZ, P0, !PT ;  /* 0x0000000d0f0f7c10 */ /* 0x004fe200087fe4ff */
[----:B------:R0:W-:Y:S01]  /*44430*/  STL [R1+0x674], R14 ;  /* 0x0006740e01007387 */ /* 0x0001e20000100800 */
[----:B------:R-:W-:-:S03]  /*44440*/  ISETP.GE.U32.AND P0, PT, R14, UR6, PT ;  /* 0x000000060e007c0c */ /* 0x000fc6000bf06070 */
[----:B------:R0:W-:Y:S01]  /*44450*/  STL [R1+0x670], R15 ;  /* 0x0006700f01007387 */ /* 0x0001e20000100800 */
[----:B------:R-:W-:-:S13]  /*44460*/  ISETP.GE.U32.AND.EX P0, PT, R15, UR7, PT, P0 ;  /* 0x000000070f007c0c */ /* 0x000fda000bf06100 */
[----:B0-----:R-:W-:Y:S05]  /*44470*/  @P0 BRA `(.L_x_133) ;  /* 0x0000000400580947 */ /* 0x001fea0003800000 */
[----:B------:R-:W0:Y:S01]  /*44480*/  S2R R8, SR_CTAID.X ;  /* 0x0000000000087919 */ /* 0x000e220000002500 */
[----:B------:R-:W1:Y:S01]  /*44490*/  LDC R17, c[0x0][0x65c] ;  /* 0x00019700ff117b82 */ /* 0x000e620000000800 */
[----:B------:R-:W-:Y:S01]  /*444a0*/  ULDC UR6, c[0x0][0x150] ;  /* 0x0000540000067ab9 */ /* 0x000fe20000000800 */
[----:B------:R-:W-:Y:S01]  /*444b0*/  ULDC UR9, c[0x0][0x630] ;  /* 0x00018c0000097ab9 */ /* 0x000fe20000000800 */
[----:B------:R-:W2:Y:S05]  /*444c0*/  S2R R2, SR_CTAID.Y ;  /* 0x0000000000027919 */ /* 0x000eaa0000002600 */
[----:B------:R-:W3:Y:S08]  /*444d0*/  LDC R5, c[0x0][0x144] ;  /* 0x00005100ff057b82 */ /* 0x000ef00000000800 */
[----:B------:R-:W4:Y:S01]  /*444e0*/  LDC R13, c[0x0][0x148] ;  /* 0x00005200ff0d7b82 */ /* 0x000f220000000800 */
[----:B-1----:R-:W-:-:S02]  /*444f0*/  ISETP.NE.AND P3, PT, R17, 0x1, PT ;  /* 0x000000011100780c */ /* 0x002fc40003f65270 */
[----:B0-----:R-:W-:Y:S02]  /*44500*/  I2FP.F32.U32 R3, R8 ;  /* 0x0000000800037245 */ /* 0x001fe40000201000 */
[----:B--2---:R-:W-:-:S03]  /*44510*/  I2FP.F32.U32 R4, R2 ;  /* 0x0000000200047245 */ /* 0x004fc60000201000 */
[----:B------:R-:W-:Y:S01]  /*44520*/  FMUL R3, R3, UR6 ;  /* 0x0000000603037c20 */ /* 0x000fe20008400000 */
[----:B------:R-:W-:Y:S02]  /*44530*/  ULDC UR6, c[0x0][0x154] ;  /* 0x0000550000067ab9 */ /* 0x000fe40000000800 */
[----:B------:R-:W-:Y:S01]  /*44540*/  FMUL R11, R4, UR6 ;  /* 0x00000006040b7c20 */ /* 0x000fe20008400000 */
[----:B------:R-:W-:Y:S02]  /*44550*/  ULDC.64 UR6, c[0x0][0x628] ;  /* 0x00018a0000067ab9 */ /* 0x000fe40000000a00 */
[----:B------:R-:W0:Y:S01]  /*44560*/  F2I.U32.TRUNC.NTZ R3, R3 ;  /* 0x0000000300037305 */ /* 0x000e22000020f000 */
[----:B------:R-:W-:-:S04]  /*44570*/  ISETP.NE.U32.AND P0, PT, RZ, UR6, PT ;  /* 0x00000006ff007c0c */ /* 0x000fc8000bf05070 */
[----:B------:R-:W-:-:S03]  /*44580*/  ISETP.NE.AND.EX P0, PT, RZ, UR7, PT, P0 ;  /* 0x00000007ff007c0c */ /* 0x000fc6000bf05300 */
[----:B------:R-:W1:Y:S01]  /*44590*/  F2I.U32.TRUNC.NTZ R11, R11 ;  /* 0x0000000b000b7305 */ /* 0x000e62000020f000 */
[----:B0-----:R-:W-:Y:S02]  /*445a0*/  IMAD.MOV R4, RZ, RZ, -R3 ;  /* 0x000000ffff047224 */ /* 0x001fe400078e0a03 */
[----:B------:R-:W-:Y:S02]  /*445b0*/  IMAD.MOV.U32 R3, RZ, RZ, R15 ;  /* 0x000000ffff037224 */ /* 0x000fe400078e000f */
[----:B---3--:R-:W-:Y:S02]  /*445c0*/  IMAD R8, R5, R4, R8 ;  /* 0x0000000405087224 */ /* 0x008fe400078e0208 */
[----:B-1----:R-:W-:-:S04]  /*445d0*/  IMAD.MOV R4, RZ, RZ, -R11 ;  /* 0x000000ffff047224 */ /* 0x002fc800078e0a0b */
[----:B----4-:R-:W-:Y:S02]  /*445e0*/  @P3 IMAD R8, R13, R4, R2 ;  /* 0x000000040d083224 */ /* 0x010fe400078e0202 */
[----:B------:R-:W-:Y:S01]  /*445f0*/  IMAD.MOV.U32 R2, RZ, RZ, R14 ;  /* 0x000000ffff027224 */ /* 0x000fe200078e000e */
[----:B------:R-:W-:Y:S06]  /*44600*/  @!P0 BRA `(.L_x_134) ;  /* 0x0000000000288947 */ /* 0x000fec0003800000 */
[----:B------:R-:W-:Y:S02]  /*44610*/  ULDC UR8, c[0x0][0x634] ;  /* 0x00018d0000087ab9 */ /* 0x000fe40000000800 */
[----:B------:R-:W-:-:S05]  /*44620*/  IADD3 R3, P0, R14, UR8, RZ ;  /* 0x000000080e037c10 */ /* 0x000fca000ff1e0ff */
[----:B------:R-:W-:-:S04]  /*44630*/  IMAD.X R11, RZ, RZ, R15, P0 ;  /* 0x000000ffff0b7224 */ /* 0x000fc800000e060f */
[----:B------:R-:W-:-:S04]  /*44640*/  IMAD.WIDE.U32 R4, R11, UR6, RZ ;  /* 0x000000060b047c25 */ /* 0x000fc8000f8e00ff */
[----:B------:R-:W-:-:S04]  /*44650*/  IMAD.WIDE.U32 R4, P0, R3, UR7, R4 ;  /* 0x0000000703047c25 */ /* 0x000fc8000f800004 */
[----:B------:R-:W-:-:S04]  /*44660*/  IMAD.WIDE.U32 R2, R3, UR6, RZ ;  /* 0x0000000603027c25 */ /* 0x000fc8000f8e00ff */
[----:B------:R-:W-:Y:S01]  /*44670*/  IMAD.MOV.U32 R2, RZ, RZ, R5 ;  /* 0x000000ffff027224 */ /* 0x000fe200078e0005 */
[----:B------:R-:W-:Y:S01]  /*44680*/  IADD3 RZ, P1, R3, R4, RZ ;  /* 0x0000000403ff7210 */ /* 0x000fe20007f3e0ff */
[----:B------:R-:W-:-:S04]  /*44690*/  IMAD.X R3, RZ, RZ, RZ, P0 ;  /* 0x000000ffff037224 */ /* 0x000fc800000e06ff */
[----:B------:R-:W-:-:S08]  /*446a0*/  IMAD.WIDE.U32.X R2, R11, UR7, R2, P1 ;  /* 0x000000070b027c25 */ /* 0x000fd000088e0402 */
.L_x_134:
[--C-:B------:R-:W-:Y:S01]  /*446b0*/  SHF.R.U64 R11, R2, UR9, R3.reuse ;  /* 0x00000009020b7c19 */ /* 0x100fe20008001203 */
[----:B------:R-:W-:Y:S01]  /*446c0*/  ULDC.64 UR6, c[0x0][0x620] ;  /* 0x0001880000067ab9 */ /* 0x000fe20000000a00 */
[----:B------:R-:W-:Y:S01]  /*446d0*/  SHF.R.U32.HI R2, RZ, UR9, R3 ;  /* 0x00000009ff027c19 */ /* 0x000fe20008011603 */
[----:B------:R-:W-:Y:S01]  /*446e0*/  IMAD.MOV.U32 R3, RZ, RZ, R15 ;  /* 0x000000ffff037224 */ /* 0x000fe200078e000f */
[----:B------:R-:W-:Y:S01]  /*446f0*/  IADD3 R13, P0, RZ, -R11, RZ ;  /* 0x8000000bff0d7210 */ /* 0x000fe20007f1e0ff */
[----:B------:R-:W-:-:S04]  /*44700*/  ULDC.64 UR8, c[0x0][0x640] ;  /* 0x0001900000087ab9 */ /* 0x000fc80000000a00 */
[----:B------:R-:W-:Y:S01]  /*44710*/  IMAD.X R2, RZ, RZ, ~R2, P0 ;  /* 0x000000ffff027224 */ /* 0x000fe200000e0e02 */
[----:B------:R-:W-:-:S03]  /*44720*/  ISETP.NE.U32.AND P0, PT, RZ, UR8, PT ;  /* 0x00000008ff007c0c */ /* 0x000fc6000bf05070 */
[----:B------:R-:W-:Y:S01]  /*44730*/  IMAD R2, R2, UR6, RZ ;  /* 0x0000000602027c24 */ /* 0x000fe2000f8e02ff */
[----:B------:R-:W-:-:S03]  /*44740*/  ISETP.NE.AND.EX P0, PT, RZ, UR9, PT, P0 ;  /* 0x00000009ff007c0c */ /* 0x000fc6000bf05300 */
[----:B------:R-:W-:Y:S02]  /*44750*/  IMAD R5, R13, UR7, R2 ;  /* 0x000000070d057c24 */ /* 0x000fe4000f8e0202 */
[----:B------:R-:W-:-:S04]  /*44760*/  IMAD.MOV.U32 R2, RZ, RZ, R14 ;  /* 0x000000ffff027224 */ /* 0x000fc800078e000e */
[----:B------:R-:W-:Y:S01]  /*44770*/  IMAD.WIDE.U32 R2, R13, UR6, R2 ;  /* 0x000000060d027c25 */ /* 0x000fe2000f8e0002 */
[----:B------:R-:W-:-:S03]  /*44780*/  ULDC UR6, c[0x0][0x618] ;  /* 0x0001860000067ab9 */ /* 0x000fc60000000800 */
[----:B------:R-:W-:-:S05]  /*44790*/  IMAD.IADD R3, R3, 0x1, R5 ;  /* 0x0000000103037824 */ /* 0x000fca00078e0205 */
[--C-:B------:R-:W-:Y:S02]  /*447a0*/  SHF.R.U64 R12, R2, UR6, R3.reuse ;  /* 0x00000006020c7c19 */ /* 0x100fe40008001203 */
[----:B------:R-:W-:Y:S01]  /*447b0*/  SHF.R.U32.HI R3, RZ, UR6, R3 ;  /* 0x00000006ff037c19 */ /* 0x000fe20008011603 */
[----:B------:R-:W-:-:S03]  /*447c0*/  ULDC UR6, c[0x0][0x608] ;  /* 0x0001820000067ab9 */ /* 0x000fc60000000800 */
[--C-:B------:R-:W-:Y:S02]  /*447d0*/  SHF.R.U64 R13, R12, UR6, R3.reuse ;  /* 0x000000060c0d7c19 */ /* 0x100fe40008001203 */
[----:B------:R-:W-:Y:S01]  /*447e0*/  SHF.R.U32.HI R2, RZ, UR6, R3 ;  /* 0x00000006ff027c19 */ /* 0x000fe20008011603 */
[----:B------:R-:W-:-:S03]  /*447f0*/  ULDC UR6, c[0x0][0x658] ;  /* 0x0001960000067ab9 */ /* 0x000fc60000000800 */
[--C-:B------:R-:W-:Y:S02]  /*44800*/  SHF.R.U64 R14, R13, UR6, R2.reuse ;  /* 0x000000060d0e7c19 */ /* 0x100fe40008001202 */
[----:B------:R-:W-:-:S03]  /*44810*/  SHF.R.U32.HI R15, RZ, UR6, R2 ;  /* 0x00000006ff0f7c19 */ /* 0x000fc60008011602 */
[----:B------:R-:W-:Y:S02]  /*44820*/  IMAD.MOV.U32 R2, RZ, RZ, R14 ;  /* 0x000000ffff027224 */ /* 0x000fe400078e000e */
        /* <DEDUP_REMOVED lines=12> */
.L_x_135:
[----:B------:R-:W-:Y:S01]  /*448f0*/  ULDC UR6, c[0x0][0x648] ;  /* 0x0001920000067ab9 */ /* 0x000fe20000000800 */
[----:B------:R-:W-:Y:S01]  /*44900*/  LOP3.LUT R13, R13, UR18, RZ, 0xc0, !PT ;  /* 0x000000120d0d7c12 */ /* 0x000fe2000f8ec0ff */
[----:B------:R-:W-:Y:S01]  /*44910*/  IMAD.MOV.U32 R4, RZ, RZ, 0x1 ;  /* 0x00000001ff047424 */ /* 0x000fe200078e00ff */
[----:B------:R-:W-:Y:S01]  /*44920*/  SHF.R.U64 R2, R2, UR6, R3 ;  /* 0x0000000602027c19 */ /* 0x000fe20008001203 */
[----:B------:R-:W-:Y:S01]  /*44930*/  ULDC UR6, c[0x0][0x638] ;  /* 0x00018e0000067ab9 */ /* 0x000fe20000000800 */
[----:B------:R-:W-:-:S03]  /*44940*/  LOP3.LUT R5, R12, UR5, RZ, 0xc0, !PT ;  /* 0x000000050c057c12 */ /* 0x000fc6000f8ec0ff */
[----:B------:R-:W-:Y:S02]  /*44950*/  IMAD.MOV R3, RZ, RZ, -R2 ;  /* 0x000000ffff037224 */ /* 0x000fe400078e0a02 */
[----:B------:R-:W-:Y:S02]  /*44960*/  IMAD R13, R2, UR19, R13 ;  /* 0x00000013020d7c24 */ /* 0x000fe4000f8e020d */
[----:B------:R-:W-:Y:S01]  /*44970*/  IMAD R14, R3, UR6, R14 ;  /* 0x00000006030e7c24 */ /* 0x000fe2000f8e020e */
[----:B------:R-:W-:Y:S02]  /*44980*/  ULDC UR6, c[0x0][0x610] ;  /* 0x0001840000067ab9 */ /* 0x000fe40000000800 */
[----:B------:R-:W-:Y:S01]  /*44990*/  IMAD R8, R13, UR6, R8 ;  /* 0x000000060d087c24 */ /* 0x000fe2000f8e0208 */
[----:B------:R-:W-:Y:S02]  /*449a0*/  ULDC UR6, c[0x0][0x600] ;  /* 0x0001800000067ab9 */ /* 0x000fe40000000800 */
[----:B------:R-:W-:-:S05]  /*449b0*/  IMAD R5, R14, UR6, R5 ;  /* 0x000000060e057c24 */ /* 0x000fca000f8e0205 */
[----:B------:R-:W-:Y:S02]  /*449c0*/  SEL R3, R5, R8, !P3 ;  /* 0x0000000805037207 */ /* 0x000fe40005800000 */
[----:B------:R-:W-:-:S07]  /*449d0*/  SEL R2, R8, R5, !P3 ;  /* 0x0000000508027207 */ /* 0x000fce0005800000 */
.L_x_133:
[----:B------:R-:W-:Y:S05]  /*449e0*/  BSYNC B1 ;  /* 0x0000000000017941 */ /* 0x000fea0003800000 */
.L_x_132:
[----:B------:R-:W-:-:S13]  /*449f0*/  LOP3.LUT P0, RZ, R4, 0xff, RZ, 0xc0, !PT ;  /* 0x000000ff04ff7812 */ /* 0x000fda000780c0ff */
[----:B------:R-:W-:Y:S05]  /*44a00*/  @P0 BRA `(.L_x_136) ;  /* 0xfffffff4001c0947 */ /* 0x000fea000383ffff */
[----:B------:R-:W-:Y:S05]  /*44a10*/  BSYNC B0 ;  /* 0x0000000000007941 */ /* 0x000fea0003800000 */
.L_x_125:
[----:B------:R-:W-:-:S03]  /*44a20*/  UMOV UR6, 0xffffffff ;  /* 0xffffffff00067882 */ /* 0x000fc60000000000 */
[----:B------:R-:W-:Y:S05]  /*44a30*/  BRA.DIV UR6, `(.L_x_137) ;  /* 0x0000000206e07947 */ /* 0x000fea000b800000 */
[----:B------:R-:W-:-:S13]  /*44a40*/  ELECT P0, URZ, PT ;  /* 0x00000000003f782f */ /* 0x000fda0003800000 */
.L_x_149:
[----:B------:R-:W-:Y:S04]  /*44a50*/  BSSY B0, `(.L_x_138) ;  /* 0x000001a000007945 */ /* 0x000fe80003800000 */
[----:B------:R-:W-:Y:S05]  /*44a60*/  @!P0 BRA `(.L_x_139) ;  /* 0x0000000000608947 */ /* 0x000fea0003800000 */
[----:B------:R-:W-:-:S04]  /*44a70*/  ULOP3.LUT UR6, UR4, 0x2, URZ, 0xfc, !UPT ;  /* 0x0000000204067892 */ /* 0x000fc8000f8efc3f */
[----:B------:R-:W-:-:S06]  /*44a80*/  UISETP.NE.AND UP0, UPT, UR6, 0x3, UPT ;  /* 0x000000030600788c */ /* 0x000fcc000bf05270 */
[----:B------:R-:W-:-:S13]  /*44a90*/  PLOP3.LUT P0, PT, PT, PT, UP0, 0x80, 0x0 ;  /* 0x000000000000781c */ /* 0x000fda0003f0f008 */
[----:B------:R-:W-:Y:S05]  /*44aa0*/  @!P0 BRA `(.L_x_140) ;  /* 0x0000000000048947 */ /* 0x000fea0003800000 */
[----:B------:R-:W-:Y:S01]  /*44ab0*/  BPT.TRAP 0x1 ;  /* 0x000000040000795c */ /* 0x000fe20000300000 */
.L_x_140:
[----:B------:R-:W0:Y:S01]  /*44ac0*/  S2R R3, SR_CgaCtaId ;  /* 0x0000000000037919 */ /* 0x000e220000008800 */
[----:B------:R-:W-:-:S04]  /*44ad0*/  MOV R2, 0x400 ;  /* 0x0000040000027802 */ /* 0x000fc80000000f00 */
[----:B0-----:R-:W-:Y:S02]  /*44ae0*/  LEA R3, R3, R2, 0x18 ;  /* 0x0000000203037211 */ /* 0x001fe400078ec0ff */
[----:B------:R-:W-:-:S03]  /*44af0*/  SHF.L.U32 R2, R0, 0x1f, RZ ;  /* 0x0000001f00027819 */ /* 0x000fc600000006ff */
[----:B------:R-:W-:-:S04]  /*44b00*/  VIADD R3, R3, 0x10 ;  /* 0x0000001003037836 */ /* 0x000fc80000000000 */
[----:B------:R-:W-:-:S04]  /*44b10*/  IMAD R5, R6, 0x8, R3 ;  /* 0x0000000806057824 */ /* 0x000fc800078e0203 */
[----:B------:R-:W0:Y:S02]  /*44b20*/  SYNCS.PHASECHK.TRANS64.TRYWAIT P0, [R5+URZ], R2 ;  /* 0x00000002050075a7 */ /* 0x000e24000800017f */
[----:B0-----:R-:W-:Y:S05]  /*44b30*/  @!P0 BRA `(.L_x_141) ;  /* 0x0000000000c08947 */ /* 0x001fea0003800000 */
.L_x_150:
[----:B------:R-:W-:-:S05]  /*44b40*/  VIADD R6, R6, 0x1 ;  /* 0x0000000106067836 */ /* 0x000fca0000000000 */
[----:B------:R-:W-:-:S04]  /*44b50*/  ISETP.NE.AND P0, PT, R6, 0x2, PT ;  /* 0x000000020600780c */ /* 0x000fc80003f05270 */
[----:B0-----:R-:W-:Y:S02]  /*44b60*/  SEL R5, RZ, 0x1, P0 ;  /* 0x00000001ff057807 */ /* 0x001fe40000000000 */
[----:B------:R-:W-:Y:S02]  /*44b70*/  SEL R6, R6, RZ, P0 ;  /* 0x000000ff06067207 */ /* 0x000fe40000000000 */
[----:B------:R-:W-:-:S03]  /*44b80*/  LOP3.LUT R0, R0, R5, RZ, 0x3c, !PT ;  /* 0x0000000500007212 */ /* 0x000fc600078e3cff */
[----:B------:R-:W-:Y:S01]  /*44b90*/  IMAD R3, R6, 0x8, R3 ;  /* 0x0000000806037824 */ /* 0x000fe200078e0203 */
[----:B------:R-:W-:-:S07]  /*44ba0*/  SHF.L.U32 R0, R0, 0x1f, RZ ;  /* 0x0000001f00007819 */ /* 0x000fce00000006ff */
.L_x_142:
[----:B0-----:R0:W1:Y:S02]  /*44bb0*/  SYNCS.PHASECHK.TRANS64.TRYWAIT P0, [R3+URZ], R0 ;  /* 0x00000000030075a7 */ /* 0x001064000800017f */
[----:B-1----:R-:W-:Y:S05]  /*44bc0*/  @!P0 NANOSLEEP.SYNCS 0x989680 ;  /* 0x009896800000895d */ /* 0x002fea0003900000 */
[----:B------:R-:W1:Y:S02]  /*44bd0*/  @!P0 SYNCS.PHASECHK.TRANS64 P0, [R3+URZ], R0 ;  /* 0x00000000030085a7 */ /* 0x000e64000800007f */
[----:B-1----:R-:W-:Y:S05]  /*44be0*/  @!P0 BRA `(.L_x_142) ;  /* 0xfffffffc00f08947 */ /* 0x002fea000383ffff */
.L_x_139:
[----:B------:R-:W-:Y:S05]  /*44bf0*/  BSYNC B0 ;  /* 0x0000000000007941 */ /* 0x000fea0003800000 */
.L_x_138:
[----:B------:R-:W-:Y:S05]  /*44c00*/  EXIT ;  /* 0x000000000000794d */ /* 0x000fea0003800000 */
.L_x_21:
[----:B--2---:R-:W-:-:S04]  /*44c10*/  IMAD.U32 R5, RZ, RZ, UR12 ;  /* 0x0000000cff057e24 */ /* 0x004fc8000f8e00ff */
[----:B------:R2:W4:Y:S03]  /*44c20*/  SYNCS.PHASECHK.TRANS64.TRYWAIT P0, [R5+URZ], R4 ;  /* 0x00000004050075a7 */ /* 0x000526000800017f */
[----:B----4-:R-:W-:Y:S05]  /*44c30*/  @!P0 NANOSLEEP.SYNCS 0x989680 ;  /* 0x009896800000895d */ /* 0x010fea0003900000 */
[----:B------:R-:W4:Y:S02]  /*44c40*/  @!P0 SYNCS.PHASECHK.TRANS64 P0, [R5+URZ], R4 ;  /* 0x00000004050085a7 */ /* 0x000f24000800007f */
[----:B----4-:R-:W-:Y:S05]  /*44c50*/  @!P0 BRA `(.L_x_21) ;  /* 0xfffffffc00ec8947 */ /* 0x010fea000383ffff */
[----:B------:R-:W-:Y:S05]  /*44c60*/  BRA `(.L_x_20) ;  /* 0xfffffbe8007c7947 */ /* 0x000fea000383ffff */
.L_x_27:
[----:B-----5:R2:W-:Y:S02]  /*44c70*/  STL [R1+0x680], R0 ;  /* 0x0006800001007387 */ /* 0x0205e40000100800 */
[----:B--2---:R-:W-:-:S04]  /*44c80*/  IMAD.U32 R0, RZ, RZ, UR14 ;  /* 0x0000000eff007e24 */ /* 0x004fc8000f8e00ff */
[----:B------:R2:W3:Y:S03]  /*44c90*/  SYNCS.PHASECHK.TRANS64.TRYWAIT P0, [R0+URZ], R5 ;  /* 0x00000005000075a7 */ /* 0x0004e6000800017f */
[----:B---3--:R-:W-:Y:S05]  /*44ca0*/  @!P0 NANOSLEEP.SYNCS 0x989680 ;  /* 0x009896800000895d */ /* 0x008fea0003900000 */
[----:B------:R2:W3:Y:S02]  /*44cb0*/  @!P0 SYNCS.PHASECHK.TRANS64 P0, [R0+URZ], R5 ;  /* 0x00000005000085a7 */ /* 0x0004e4000800007f */
[----:B--2---:R2:W5:Y:S02]  /*44cc0*/  LDL.LU R0, [R1+0x680] ;  /* 0x0006800001007983 */ /* 0x0045640000300800 */
[----:B--23--:R-:W-:Y:S05]  /*44cd0*/  @!P0 BRA `(.L_x_27) ;  /* 0xfffffffc00e48947 */ /* 0x00cfea000383ffff */
[----:B------:R-:W-:Y:S05]  /*44ce0*/  BRA `(.L_x_26) ;  /* 0xfffffc8c00107947 */ /* 0x000fea000383ffff */
.L_x_126:
[----:B------:R-:W-:Y:S01]  /*44cf0*/  BSSY B1, `(.L_x_143) ;  /* 0x0000006000017945 */ /* 0x000fe20003800000 */
[----:B------:R-:W-:-:S07]  /*44d00*/  IMAD.MOV.U32 R4, RZ, RZ, -0x1 ;  /* 0xffffffffff047424 */ /* 0x000fce00078e00ff */
[----:B------:R-:W-:Y:S05]  /*44d10*/  WARPSYNC.COLLECTIVE R4, `(.L_x_144) ;  /* 0x00000000040c7348 */ /* 0x000fea0003c00000 */
[----:B------:R-:W-:Y:S02]  /*44d20*/  ELECT P0, UR62, PT ;  /* 0x00000000003e782f */ /* 0x000fe40003800000 */
[----:B------:R-:W-:Y:S01]  /*44d30*/  MOV R4, UR62 ;  /* 0x0000003e00047c02 */ /* 0x000fe20008000f00 */
[----:B------:R-:W-:Y:S10]  /*44d40*/  ENDCOLLECTIVE ;  /* 0x000000000000791b */ /* 0x000ff40003800000 */
.L_x_144:
[----:B------:R-:W-:Y:S05]  /*44d50*/  BSYNC B1 ;  /* 0x0000000000017941 */ /* 0x000fea0003800000 */
.L_x_143:
[----:B------:R-:W-:Y:S05]  /*44d60*/  BRA `(.L_x_145) ;  /* 0xfffffff000507947 */ /* 0x000fea000383ffff */
.L_x_129:
[----:B0-----:R0:W1:Y:S02]  /*44d70*/  SYNCS.PHASECHK.TRANS64.TRYWAIT P0, [R15+URZ+0x10], R14 ;  /* 0x0000100e0f0075a7 */ /* 0x001064000800017f */
[----:B-1----:R-:W-:Y:S05]  /*44d80*/  @!P0 NANOSLEEP.SYNCS 0x989680 ;  /* 0x009896800000895d */ /* 0x002fea0003900000 */
[----:B------:R-:W1:Y:S02]  /*44d90*/  @!P0 SYNCS.PHASECHK.TRANS64 P0, [R15+URZ+0x10], R14 ;  /* 0x0000100e0f0085a7 */ /* 0x000e64000800007f */
[----:B-1----:R-:W-:Y:S05]  /*44da0*/  @!P0 BRA `(.L_x_129) ;  /* 0xfffffffc00f08947 */ /* 0x002fea000383ffff */
[----:B------:R-:W-:Y:S05]  /*44db0*/  BRA `(.L_x_146) ;  /* 0xfffffff000847947 */ /* 0x000fea000383ffff */
.L_x_137:
[----:B------:R-:W-:Y:S01]  /*44dc0*/  BSSY B0, `(.L_x_147) ;  /* 0x0000006000007945 */ /* 0x000fe20003800000 */
[----:B------:R-:W-:-:S07]  /*44dd0*/  IMAD.MOV.U32 R4, RZ, RZ, -0x1 ;  /* 0xffffffffff047424 */ /* 0x000fce00078e00ff */
[----:B------:R-:W-:Y:S05]  /*44de0*/  WARPSYNC.COLLECTIVE R4, `(.L_x_148) ;  /* 0x00000000040c7348 */ /* 0x000fea0003c00000 */
[----:B------:R-:W-:Y:S02]  /*44df0*/  ELECT P0, UR62, PT ;  /* 0x00000000003e782f */ /* 0x000fe40003800000 */
[----:B------:R-:W-:Y:S01]  /*44e00*/  MOV R4, UR62 ;  /* 0x0000003e00047c02 */ /* 0x000fe20008000f00 */
[----:B------:R-:W-:Y:S10]  /*44e10*/  ENDCOLLECTIVE ;  /* 0x000000000000791b */ /* 0x000ff40003800000 */
.L_x_148:
[----:B------:R-:W-:Y:S05]  /*44e20*/  BSYNC B0 ;  /* 0x0000000000007941 */ /* 0x000fea0003800000 */
.L_x_147:
[----:B------:R-:W-:Y:S05]  /*44e30*/  BRA `(.L_x_149) ;  /* 0xfffffffc00047947 */ /* 0x000fea000383ffff */
.L_x_141:
[----:B0-----:R0:W1:Y:S02]  /*44e40*/  SYNCS.PHASECHK.TRANS64.TRYWAIT P0, [R5+URZ], R2 ;  /* 0x00000002050075a7 */ /* 0x001064000800017f */
[----:B-1----:R-:W-:Y:S05]  /*44e50*/  @!P0 NANOSLEEP.SYNCS 0x989680 ;  /* 0x009896800000895d */ /* 0x002fea0003900000 */
[----:B------:R-:W1:Y:S02]  /*44e60*/  @!P0 SYNCS.PHASECHK.TRANS64 P0, [R5+URZ], R2 ;  /* 0x00000002050085a7 */ /* 0x000e64000800007f */
[----:B-1----:R-:W-:Y:S05]  /*44e70*/  @!P0 BRA `(.L_x_141) ;  /* 0xfffffffc00f08947 */ /* 0x002fea000383ffff */
[----:B------:R-:W-:Y:S05]  /*44e80*/  BRA `(.L_x_150) ;  /* 0xfffffffc002c7947 */ /* 0x000fea000383ffff */
.L_x_151:
[----:B------:R-:W-:-:S00]  /*44e90*/  BRA `(.L_x_151) ;  /* 0xfffffffc00fc7947 */ /* 0x000fc0000383ffff */
[----:B------:R-:W-:-:S00]  /*44ea0*/  NOP ;  /* 0x0000000000007918 */ /* 0x000fc00000000000 */
        /* <DEDUP_REMOVED lines=13> */
.L_x_152:


//--------------------- .nv.shared._ZN7cutlass13device_kernelINS_4gemm6kernel13GemmUniversalIN4cute5tupleIJiiiiEEENS1_10collective13CollectiveMmaINS1_37MainloopSm90TmaGmmaWarpSpecializedFP8ILi2ENS5_IJNS4_1CILi2EEENSA_ILi1EEESC_EEENS1_35KernelTmaWarpSpecializedCooperativeEEENS5_IJNSA_ILi512EEENSA_ILi160EEENSA_ILi128EEEEEENS_12float_e4m3_tENS5_IJlSC_lEEESK_SL_NS4_8TiledMMAINS4_8MMA_AtomIJNS4_4SM904GMMA30MMA_64x32x32_F32E4M3E4M3_SS_TNILNSP_7ScaleInE1ELSR_1EEEEEENS4_6LayoutISD_NS5_IJSC_NSA_ILi0EEESV_EEEEENS5_IJNS4_10UnderscoreESY_SY_EEEEENS4_13SM90_TMA_LOADENS4_14ComposedLayoutINS4_7SwizzleILi3ELi4ELi3EEENS4_18smem_ptr_flag_bitsILi8EEENSU_INS5_IJNSA_ILi8EEESI_EEENS5_IJSI_SC_EEEEEEEvNS4_8identityENS4_23SM90_TMA_LOAD_MULTICASTES1B_vS1C_EENS_8epilogue10collective6detail29Sm90TmaWarpSpecializedAdapterINS1G_15DefaultEpilogueISK_SL_SL_NS1F_6thread17LinearCombinationISK_Li1EffLNS1K_9ScaleType4KindE0ELNS_15FloatRoundStyleE2ESK_EENS1_15EpilogueDefaultEEEEEvvEEEEvNT_6ParamsE --------------------------
	.section	.nv.shared._ZN7cutlass13device_kernelINS_4gemm6kernel13GemmUniversalIN4cute5tupleIJiiiiEEENS1_10collective13CollectiveMmaINS1_37MainloopSm90TmaGmmaWarpSpecializedFP8ILi2ENS5_IJNS4_1CILi2EEENSA_ILi1EEESC_EEENS1_35KernelTmaWarpSpecializedCooperativeEEENS5_IJNSA_ILi512EEENSA_ILi160EEENSA_ILi128EEEEEENS_12float_e4m3_tENS5_IJlSC_lEEESK_SL_NS4_8TiledMMAINS4_8MMA_AtomIJNS4_4SM904GMMA30MMA_64x32x32_F32E4M3E4M3_SS_TNILNSP_7ScaleInE1ELSR_1EEEEEENS4_6LayoutISD_NS5_IJSC_NSA_ILi0EEESV_EEEEENS5_IJNS4_10UnderscoreESY_SY_EEEEENS4_13SM90_TMA_LOADENS4_14ComposedLayoutINS4_7SwizzleILi3ELi4ELi3EEENS4_18smem_ptr_flag_bitsILi8EEENSU_INS5_IJNSA_ILi8EEESI_EEENS5_IJSI_SC_EEEEEEEvNS4_8identityENS4_23SM90_TMA_LOAD_MULTICASTES1B_vS1C_EENS_8epilogue10collective6detail29Sm90TmaWarpSpecializedAdapterINS1G_15DefaultEpilogueISK_SL_SL_NS1F_6thread17LinearCombinationISK_Li1EffLNS1K_9ScaleType4KindE0ELNS_15FloatRoundStyleE2ESK_EENS1_15EpilogueDefaultEEEEEvvEEEEvNT_6ParamsE,"aw",@nobits
	.sectionflags	@""
	.align	16
	.zero		1024


//--------------------- .nv.shared.reserved.0     --------------------------
	.section	.nv.shared.reserved.0,"aw",@nobits
	.weak		__nv_reservedSMEM_offset_0_alias
	.size		__nv_reservedSMEM_offset_0_alias, 0, 0
	.other		__nv_reservedSMEM_offset_0_alias,@"STO_CUDA_RESERVED_SHARED STV_DEFAULT"
__nv_reservedSMEM_offset_0_alias:
	.zero		0


//--------------------- .nv.global                --------------------------
	.section	.nv.global,"aw",@nobits
.nv.global:
	.type		_ZN40_INTERNAL_83407156_4_k_cu_7cad7c0b_100214cute1_E,@object
	.size		_ZN40_INTERNAL_83407156_4_k_cu_7cad7c0b_100214cute1_E,(_ZN40_INTERNAL_83407156_4_k_cu_7cad7c0b_100214cuda3std3__45__cpo6cbeginE - _ZN40_INTERNAL_83407156_4_k_cu_7cad7c0b_100214cute1_E)
_ZN40_INTERNAL_83407156_4_k_cu_7cad7c0b_100214cute1_E:
	.zero		1
	.type		_ZN40_INTERNAL_83407156_4_k_cu_7cad7c0b_100214cuda3std3__45__cpo6cbeginE,@object
	.size		_ZN40_INTERNAL_83407156_4_k_cu_7cad7c0b_100214cuda3std3__45__cpo6cbeginE,(_ZN40_INTERNAL_83407156_4_k_cu_7cad7c0b_100214cuda3std3__48in_placeE - _ZN40_INTERNAL_83407156_4_k_cu_7cad7c0b_100214cuda3std3__45__cpo6cbeginE)
_ZN40_INTERNAL_83407156_4_k_cu_7cad7c0b_100214cuda3std3__45__cpo6cbeginE:
	.zero		1
	.type		_ZN40_INTERNAL_83407156_4_k_cu_7cad7c0b_100214cuda3std3__48in_placeE,@object
	.size		_ZN40_INTERNAL_83407156_4_k_cu_7cad7c0b_100214cuda3std3__48in_placeE,(_ZN40_INTERNAL_83407156_4_k_cu_7cad7c0b_100214cuda3std6ranges3__45__cpo9iter_moveE - _ZN40_INTERNAL_83407156_4_k_cu_7cad7c0b_100214cuda3std3__48in_placeE)
_ZN40_INTERNAL_83407156_4_k_cu_7cad7c0b_100214cuda3std3__48in_placeE:
	.zero		1
	.type		_ZN40_INTERNAL_83407156_4_k_cu_7cad7c0b_100214cuda3std6ranges3__45__cpo9iter_moveE,@object
	.size		_ZN40_INTERNAL_83407156_4_k_cu_7cad7c0b_100214cuda3std6ranges3__45__cpo9iter_moveE,(_ZN40_INTERNAL_83407156_4_k_cu_7cad7c0b_100214cuda3std3__45__cpo5beginE - _ZN40_INTERNAL_83407156_4_k_cu_7cad7c0b_100214cuda3std6ranges3__45__cpo9iter_moveE)
_ZN40_INTERNAL_83407156_4_k_cu_7cad7c0b_100214cuda3std6ranges3__45__cpo9iter_moveE:
	.zero		1
	.type		_ZN40_INTERNAL_83407156_4_k_cu_7cad7c0b_100214cuda3std3__45__cpo5beginE,@object
	.size		_ZN40_INTERNAL_83407156_4_k_cu_7cad7c0b_100214cuda3std3__45__cpo5beginE,(_ZN40_INTERNAL_83407156_4_k_cu_7cad7c0b_100214cuda3std3__442_GLOBAL__N__83407156_4_k_cu_7cad7c0b_100216ignoreE - _ZN40_INTERNAL_83407156_4_k_cu_7cad7c0b_100214cuda3std3__45__cpo5beginE)
_ZN40_INTERNAL_83407156_4_k_cu_7cad7c0b_100214cuda3std3__45__cpo5beginE:
	.zero		1
	.type		_ZN40_INTERNAL_83407156_4_k_cu_7cad7c0b_100214cuda3std3__442_GLOBAL__N__83407156_4_k_cu_7cad7c0b_100216ignoreE,@object
	.size		_ZN40_INTERNAL_83407156_4_k_cu_7cad7c0b_100214cuda3std3__442_GLOBAL__N__83407156_4_k_cu_7cad7c0b_100216ignoreE,(_ZN40_INTERNAL_83407156_4_k_cu_7cad7c0b_100214cute7productE - _ZN40_INTERNAL_83407156_4_k_cu_7cad7c0b_100214cuda3std3__442_GLOBAL__N__83407156_4_k_cu_7cad7c0b_100216ignoreE)
_ZN40_INTERNAL_83407156_4_k_cu_7cad7c0b_100214cuda3std3__442_GLOBAL__N__83407156_4_k_cu_7cad7c0b_100216ignoreE:
	.zero		1
	.type		_ZN40_INTERNAL_83407156_4_k_cu_7cad7c0b_100214cute7productE,@object
	.size		_ZN40_INTERNAL_83407156_4_k_cu_7cad7c0b_100214cute7productE,(_ZN40_INTERNAL_83407156_4_k_cu_7cad7c0b_100214cuda3std3__45__cpo3endE - _ZN40_INTERNAL_83407156_4_k_cu_7cad7c0b_100214cute7productE)
_ZN40_INTERNAL_83407156_4_k_cu_7cad7c0b_100214cute7productE:
	.zero		1
	.type		_ZN40_INTERNAL_83407156_4_k_cu_7cad7c0b_100214cuda3std3__45__cpo3endE,@object
	.size		_ZN40_INTERNAL_83407156_4_k_cu_7cad7c0b_100214cuda3std3__45__cpo3endE,(_ZN40_INTERNAL_83407156_4_k_cu_7cad7c0b_100214cuda3std3__419piecewise_constructE - _ZN40_INTERNAL_83407156_4_k_cu_7cad7c0b_100214cuda3std3__45__cpo3endE)
_ZN40_INTERNAL_83407156_4_k_cu_7cad7c0b_100214cuda3std3__45__cpo3endE:
	.zero		1
	.type		_ZN40_INTERNAL_83407156_4_k_cu_7cad7c0b_100214cuda3std3__419piecewise_constructE,@object
	.size		_ZN40_INTERNAL_83407156_4_k_cu_7cad7c0b_100214cuda3std3__419piecewise_constructE,(_ZN40_INTERNAL_83407156_4_k_cu_7cad7c0b_100214cuda3std3__45__cpo4cendE - _ZN40_INTERNAL_83407156_4_k_cu_7cad7c0b_100214cuda3std3__419piecewise_constructE)
_ZN40_INTERNAL_83407156_4_k_cu_7cad7c0b_100214cuda3std3__419piecewise_constructE:
	.zero		1
	.type		_ZN40_INTERNAL_83407156_4_k_cu_7cad7c0b_100214cuda3std3__45__cpo4cendE,@object
	.size		_ZN40_INTERNAL_83407156_4_k_cu_7cad7c0b_100214cuda3std3__45__cpo4cendE,(_ZN40_INTERNAL_83407156_4_k_cu_7cad7c0b_100214cuda3std6ranges3__45__cpo4swapE - _ZN40_INTERNAL_83407156_4_k_cu_7cad7c0b_100214cuda3std3__45__cpo4cendE)
_ZN40_INTERNAL_83407156_4_k_cu_7cad7c0b_100214cuda3std3__45__cpo4cendE:
	.zero		1
	.type		_ZN40_INTERNAL_83407156_4_k_cu_7cad7c0b_100214cuda3std6ranges3__45__cpo4swapE,@object
	.size		_ZN40_INTERNAL_83407156_4_k_cu_7cad7c0b_100214cuda3std6ranges3__45__cpo4swapE,(.L_7 - _ZN40_INTERNAL_83407156_4_k_cu_7cad7c0b_100214cuda3std6ranges3__45__cpo4swapE)
_ZN40_INTERNAL_83407156_4_k_cu_7cad7c0b_100214cuda3std6ranges3__45__cpo4swapE:
	.zero		1
.L_7:


//--------------------- .nv.constant0._ZN7cutlass13device_kernelINS_4gemm6kernel13GemmUniversalIN4cute5tupleIJiiiiEEENS1_10collective13CollectiveMmaINS1_37MainloopSm90TmaGmmaWarpSpecializedFP8ILi2ENS5_IJNS4_1CILi2EEENSA_ILi1EEESC_EEENS1_35KernelTmaWarpSpecializedCooperativeEEENS5_IJNSA_ILi512EEENSA_ILi160EEENSA_ILi128EEEEEENS_12float_e4m3_tENS5_IJlSC_lEEESK_SL_NS4_8TiledMMAINS4_8MMA_AtomIJNS4_4SM904GMMA30MMA_64x32x32_F32E4M3E4M3_SS_TNILNSP_7ScaleInE1ELSR_1EEEEEENS4_6LayoutISD_NS5_IJSC_NSA_ILi0EEESV_EEEEENS5_IJNS4_10UnderscoreESY_SY_EEEEENS4_13SM90_TMA_LOADENS4_14ComposedLayoutINS4_7SwizzleILi3ELi4ELi3EEENS4_18smem_ptr_flag_bitsILi8EEENSU_INS5_IJNSA_ILi8EEESI_EEENS5_IJSI_SC_EEEEEEEvNS4_8identityENS4_23SM90_TMA_LOAD_MULTICASTES1B_vS1C_EENS_8epilogue10collective6detail29Sm90TmaWarpSpecializedAdapterINS1G_15DefaultEpilogueISK_SL_SL_NS1F_6thread17LinearCombinationISK_Li1EffLNS1K_9ScaleType4KindE0ELNS_15FloatRoundStyleE2ESK_EENS1_15EpilogueDefaultEEEEEvvEEEEvNT_6ParamsE --------------------------
	.section	.nv.constant0._ZN7cutlass13device_kernelINS_4gemm6kernel13GemmUniversalIN4cute5tupleIJiiiiEEENS1_10collective13CollectiveMmaINS1_37MainloopSm90TmaGmmaWarpSpecializedFP8ILi2ENS5_IJNS4_1CILi2EEENSA_ILi1EEESC_EEENS1_35KernelTmaWarpSpecializedCooperativeEEENS5_IJNSA_ILi512EEENSA_ILi160EEENSA_ILi128EEEEEENS_12float_e4m3_tENS5_IJlSC_lEEESK_SL_NS4_8TiledMMAINS4_8MMA_AtomIJNS4_4SM904GMMA30MMA_64x32x32_F32E4M3E4M3_SS_TNILNSP_7ScaleInE1ELSR_1EEEEEENS4_6LayoutISD_NS5_IJSC_NSA_ILi0EEESV_EEEEENS5_IJNS4_10UnderscoreESY_SY_EEEEENS4_13SM90_TMA_LOADENS4_14ComposedLayoutINS4_7SwizzleILi3ELi4ELi3EEENS4_18smem_ptr_flag_bitsILi8EEENSU_INS5_IJNSA_ILi8EEESI_EEENS5_IJSI_SC_EEEEEEEvNS4_8identityENS4_23SM90_TMA_LOAD_MULTICASTES1B_vS1C_EENS_8epilogue10collective6detail29Sm90TmaWarpSpecializedAdapterINS1G_15DefaultEpilogueISK_SL_SL_NS1F_6thread17LinearCombinationISK_Li1EffLNS1K_9ScaleType4KindE0ELNS_15FloatRoundStyleE2ESK_EENS1_15EpilogueDefaultEEEEEvvEEEEvNT_6ParamsE,"a",@progbits
	.sectionflags	@""
	.align	4
.nv.constant0._ZN7cutlass13device_kernelINS_4gemm6kernel13GemmUniversalIN4cute5tupleIJiiiiEEENS1_10collective13CollectiveMmaINS1_37MainloopSm90TmaGmmaWarpSpecializedFP8ILi2ENS5_IJNS4_1CILi2EEENSA_ILi1EEESC_EEENS1_35KernelTmaWarpSpecializedCooperativeEEENS5_IJNSA_ILi512EEENSA_ILi160EEENSA_ILi128EEEEEENS_12float_e4m3_tENS5_IJlSC_lEEESK_SL_NS4_8TiledMMAINS4_8MMA_AtomIJNS4_4SM904GMMA30MMA_64x32x32_F32E4M3E4M3_SS_TNILNSP_7ScaleInE1ELSR_1EEEEEENS4_6LayoutISD_NS5_IJSC_NSA_ILi0EEESV_EEEEENS5_IJNS4_10UnderscoreESY_SY_EEEEENS4_13SM90_TMA_LOADENS4_14ComposedLayoutINS4_7SwizzleILi3ELi4ELi3EEENS4_18smem_ptr_flag_bitsILi8EEENSU_INS5_IJNSA_ILi8EEESI_EEENS5_IJSI_SC_EEEEEEEvNS4_8identityENS4_23SM90_TMA_LOAD_MULTICASTES1B_vS1C_EENS_8epilogue10collective6detail29Sm90TmaWarpSpecializedAdapterINS1G_15DefaultEpilogueISK_SL_SL_NS1F_6thread17LinearCombinationISK_Li1EffLNS1K_9ScaleType4KindE0ELNS_15FloatRoundStyleE2ESK_EENS1_15EpilogueDefaultEEEEEvvEEEEvNT_6ParamsE:
	.zero		1664


//--------------------- SYMBOLS --------------------------

	.type		.nv.reservedSmem.offset0,@object
	.size		.nv.reservedSmem.offset0,0x4
